def matmul_kernel(
    a_ptr,
    b_ptr,
    c_ptr,
    M,
    N,
    K,
    stride_am,
    stride_ak,
    stride_bk,
    stride_bn,
    stride_cm,
    stride_cn,
    BLOCK_M: tl.constexpr,
    BLOCK_N: tl.constexpr,
    BLOCK_K: tl.constexpr,
    GROUP_M: tl.constexpr,
):
    pid = tl.program_id(axis=0)
    num_pid_m = tl.cdiv(M, BLOCK_M)
    num_pid_n = tl.cdiv(N, BLOCK_N)
    num_pid_in_group = GROUP_M * num_pid_n
    group_id = pid // num_pid_in_group
    first_pid_m = group_id * GROUP_M
    group_size_m = min(num_pid_m - first_pid_m, GROUP_M)
    pid_m = first_pid_m + ((pid % num_pid_in_group) % group_size_m)
    pid_n = (pid % num_pid_in_group) // group_size_m

    offs_am = (pid_m * BLOCK_M + tl.arange(0, BLOCK_M)) % M
    offs_bn = (pid_n * BLOCK_N + tl.arange(0, BLOCK_N)) % N
    offs_k = tl.arange(0, BLOCK_K)
    a_ptrs = a_ptr + offs_am[:, None] * stride_am + offs_k[None, :] * stride_ak
    b_ptrs = b_ptr + offs_k[:, None] * stride_bk + offs_bn[None, :] * stride_bn

    acc = tl.zeros((BLOCK_M, BLOCK_N), dtype=tl.float32)
    for kk in range(0, tl.cdiv(K, BLOCK_K)):
        a = tl.load(a_ptrs, mask=offs_k[None, :] < K - kk * BLOCK_K, other=0.0)
        b = tl.load(b_ptrs, mask=offs_k[:, None] < K - kk * BLOCK_K, other=0.0)
        acc = tl.dot(a, b, acc)
        a_ptrs += BLOCK_K * stride_ak
        b_ptrs += BLOCK_K * stride_bk

    c = acc.to(c_ptr.dtype.element_ty)
    offs_cm = pid_m * BLOCK_M + tl.arange(0, BLOCK_M)
    offs_cn = pid_n * BLOCK_N + tl.arange(0, BLOCK_N)
    c_ptrs = c_ptr + offs_cm[:, None] * stride_cm + offs_cn[None, :] * stride_cn
    mask = (offs_cm[:, None] < M) & (offs_cn[None, :] < N)
    tl.store(c_ptrs, c, mask=mask)

# config = {"BLOCK_K": 128, "BLOCK_M": 512, "BLOCK_N": 128, "GROUP_M": 4, "arch": "sm_100", "dtype": "fp8e5m2", "num_ctas": 1, "num_stages": 3, "num_warps": 4}
# arch = sm_100


// ===== COMPILED SASS (sm_100a) =====

	.target	sm_100a

	.elftype	@"ET_EXEC"


//--------------------- .note.nv.tkinfo           --------------------------
	.section	.note.nv.tkinfo,"",@"SHT_NOTE"
	.sectionflags	@"SHF_NOTE_NV_TKINFO"
	.tkinfo
        /*0018*/ 	.word	0x00000081
        /*0030*/ 	.string	""
        /*0030*/ 	.string	"ptxas-blackwell"
        /*0030*/ 	.string	"Cuda compilation tools, release 12.9, V12.9.86"
        /*0030*/ 	.string	"Build cuda_12.9.r12.9/compiler.36037853_0"
        /*0030*/ 	.string	"-v  -suppress-debug-info  -lineinfo  -arch sm_100a "



//--------------------- .note.nv.cuver            --------------------------
	.section	.note.nv.cuver,"",@"SHT_NOTE"
	.sectionflags	@"SHF_NOTE_NV_CUVER"
        /*0018*/ 	.short	0x0001
        /*001a*/ 	.short	0x0064
        /*001c*/ 	.short	0x0001
        /*001e*/ 	.short	0x0000
        /*0020*/ 	.short	0x0001
        /*0022*/ 	.short	0x0000


//--------------------- .nv.info                  --------------------------
	.section	.nv.info,"",@"SHT_CUDA_INFO"
	.align	4


	//----- nvinfo : EIATTR_REGCOUNT
	.align		4
        /*0000*/ 	.byte	0x04, 0x2f
        /*0002*/ 	.short	(.L_4 - .L_3)
	.align		4
.L_3:
        /*0004*/ 	.word	index@(matmul_kernel)
        /*0008*/ 	.word	0x00000060


	//----- nvinfo : EIATTR_FRAME_SIZE
	.align		4
.L_4:
        /*000c*/ 	.byte	0x04, 0x11
        /*000e*/ 	.short	(.L_6 - .L_5)
	.align		4
.L_5:
        /*0010*/ 	.word	index@($__internal_2_$__cuda_sm10x_tcgen05_guardrail_trap_unallocated_columns_being_dealloced)
        /*0014*/ 	.word	0x00002700


	//----- nvinfo : EIATTR_FRAME_SIZE
	.align		4
.L_6:
        /*0018*/ 	.byte	0x04, 0x11
        /*001a*/ 	.short	(.L_8 - .L_7)
	.align		4
.L_7:
        /*001c*/ 	.word	index@($__internal_1_$__cuda_sm10x_tcgen05_guardrail_trap_phase_invalid_during_alloc)
        /*0020*/ 	.word	0x00002700


	//----- nvinfo : EIATTR_FRAME_SIZE
	.align		4
.L_8:
        /*0024*/ 	.byte	0x04, 0x11
        /*0026*/ 	.short	(.L_10 - .L_9)
	.align		4
.L_9:
        /*0028*/ 	.word	index@($__internal_0_$__cuda_sm10x_tcgen05_guardrail_trap_col_being_dealloced_not_returned_by_alloc)
        /*002c*/ 	.word	0x00002700


	//----- nvinfo : EIATTR_FRAME_SIZE
	.align		4
.L_10:
        /*0030*/ 	.byte	0x04, 0x11
        /*0032*/ 	.short	(.L_12 - .L_11)
	.align		4
.L_11:
        /*0034*/ 	.word	index@(matmul_kernel)
        /*0038*/ 	.word	0x00002700


	//----- nvinfo : EIATTR_MIN_STACK_SIZE
	.align		4
.L_12:
        /*003c*/ 	.byte	0x04, 0x12
        /*003e*/ 	.short	(.L_14 - .L_13)
	.align		4
.L_13:
        /*0040*/ 	.word	index@(matmul_kernel)
        /*0044*/ 	.word	0x00002700
.L_14:


//--------------------- .nv.info.matmul_kernel    --------------------------
	.section	.nv.info.matmul_kernel,"",@"SHT_CUDA_INFO"
	.sectionflags	@""
	.align	4


	//----- nvinfo : EIATTR_CUDA_API_VERSION
	.align		4
        /*0000*/ 	.byte	0x04, 0x37
        /*0002*/ 	.short	(.L_16 - .L_15)
.L_15:
        /*0004*/ 	.word	0x00000081


	//----- nvinfo : EIATTR_KPARAM_INFO
	.align		4
.L_16:
        /*0008*/ 	.byte	0x04, 0x17
        /*000a*/ 	.short	(.L_18 - .L_17)
.L_17:
        /*000c*/ 	.word	0x00000000
        /*0010*/ 	.short	0x000d
        /*0012*/ 	.short	0x0048
        /*0014*/ 	.byte	0x00, 0xf4, 0x21, 0x00


	//----- nvinfo : EIATTR_KPARAM_INFO
	.align		4
.L_18:
        /*0018*/ 	.byte	0x04, 0x17
        /*001a*/ 	.short	(.L_20 - .L_19)
.L_19:
        /*001c*/ 	.word	0x00000000
        /*0020*/ 	.short	0x000c
        /*0022*/ 	.short	0x0040
        /*0024*/ 	.byte	0x00, 0xf4, 0x21, 0x00


	//----- nvinfo : EIATTR_KPARAM_INFO
	.align		4
.L_20:
        /*0028*/ 	.byte	0x04, 0x17
        /*002a*/ 	.short	(.L_22 - .L_21)
.L_21:
        /*002c*/ 	.word	0x00000000
        /*0030*/ 	.short	0x000b
        /*0032*/ 	.short	0x0038
        /*0034*/ 	.byte	0x00, 0xf0, 0x11, 0x00


	//----- nvinfo : EIATTR_KPARAM_INFO
	.align		4
.L_22:
        /*0038*/ 	.byte	0x04, 0x17
        /*003a*/ 	.short	(.L_24 - .L_23)
.L_23:
        /*003c*/ 	.word	0x00000000
        /*0040*/ 	.short	0x000a
        /*0042*/ 	.short	0x0034
        /*0044*/ 	.byte	0x00, 0xf0, 0x11, 0x00


	//----- nvinfo : EIATTR_KPARAM_INFO
	.align		4
.L_24:
        /*0048*/ 	.byte	0x04, 0x17
        /*004a*/ 	.short	(.L_26 - .L_25)
.L_25:
        /*004c*/ 	.word	0x00000000
        /*0050*/ 	.short	0x0009
        /*0052*/ 	.short	0x0030
        /*0054*/ 	.byte	0x00, 0xf0, 0x11, 0x00


	//----- nvinfo : EIATTR_KPARAM_INFO
	.align		4
.L_26:
        /*0058*/ 	.byte	0x04, 0x17
        /*005a*/ 	.short	(.L_28 - .L_27)
.L_27:
        /*005c*/ 	.word	0x00000000
        /*0060*/ 	.short	0x0008
        /*0062*/ 	.short	0x002c
        /*0064*/ 	.byte	0x00, 0xf0, 0x11, 0x00


	//----- nvinfo : EIATTR_KPARAM_INFO
	.align		4
.L_28:
        /*0068*/ 	.byte	0x04, 0x17
        /*006a*/ 	.short	(.L_30 - .L_29)
.L_29:
        /*006c*/ 	.word	0x00000000
        /*0070*/ 	.short	0x0007
        /*0072*/ 	.short	0x0028
        /*0074*/ 	.byte	0x00, 0xf0, 0x11, 0x00


	//----- nvinfo : EIATTR_KPARAM_INFO
	.align		4
.L_30:
        /*0078*/ 	.byte	0x04, 0x17
        /*007a*/ 	.short	(.L_32 - .L_31)
.L_31:
        /*007c*/ 	.word	0x00000000
        /*0080*/ 	.short	0x0006
        /*0082*/ 	.short	0x0024
        /*0084*/ 	.byte	0x00, 0xf0, 0x11, 0x00


	//----- nvinfo : EIATTR_KPARAM_INFO
	.align		4
.L_32:
        /*0088*/ 	.byte	0x04, 0x17
        /*008a*/ 	.short	(.L_34 - .L_33)
.L_33:
        /*008c*/ 	.word	0x00000000
        /*0090*/ 	.short	0x0005
        /*0092*/ 	.short	0x0020
        /*0094*/ 	.byte	0x00, 0xf0, 0x11, 0x00


	//----- nvinfo : EIATTR_KPARAM_INFO
	.align		4
.L_34:
        /*0098*/ 	.byte	0x04, 0x17
        /*009a*/ 	.short	(.L_36 - .L_35)
.L_35:
        /*009c*/ 	.word	0x00000000
        /*00a0*/ 	.short	0x0004
        /*00a2*/ 	.short	0x001c
        /*00a4*/ 	.byte	0x00, 0xf0, 0x11, 0x00


	//----- nvinfo : EIATTR_KPARAM_INFO
	.align		4
.L_36:
        /*00a8*/ 	.byte	0x04, 0x17
        /*00aa*/ 	.short	(.L_38 - .L_37)
.L_37:
        /*00ac*/ 	.word	0x00000000
        /*00b0*/ 	.short	0x0003
        /*00b2*/ 	.short	0x0018
        /*00b4*/ 	.byte	0x00, 0xf0, 0x11, 0x00


	//----- nvinfo : EIATTR_KPARAM_INFO
	.align		4
.L_38:
        /*00b8*/ 	.byte	0x04, 0x17
        /*00ba*/ 	.short	(.L_40 - .L_39)
.L_39:
        /*00bc*/ 	.word	0x00000000
        /*00c0*/ 	.short	0x0002
        /*00c2*/ 	.short	0x0010
        /*00c4*/ 	.byte	0x00, 0xf4, 0x21, 0x00


	//----- nvinfo : EIATTR_KPARAM_INFO
	.align		4
.L_40:
        /*00c8*/ 	.byte	0x04, 0x17
        /*00ca*/ 	.short	(.L_42 - .L_41)
.L_41:
        /*00cc*/ 	.word	0x00000000
        /*00d0*/ 	.short	0x0001
        /*00d2*/ 	.short	0x0008
        /*00d4*/ 	.byte	0x00, 0xf4, 0x21, 0x00


	//----- nvinfo : EIATTR_KPARAM_INFO
	.align		4
.L_42:
        /*00d8*/ 	.byte	0x04, 0x17
        /*00da*/ 	.short	(.L_44 - .L_43)
.L_43:
        /*00dc*/ 	.word	0x00000000
        /*00e0*/ 	.short	0x0000
        /*00e2*/ 	.short	0x0000
        /*00e4*/ 	.byte	0x00, 0xf4, 0x21, 0x00


	//----- nvinfo : EIATTR_AT_ENTRY_FRAGMENTS
	.align		4
.L_44:
        /*00e8*/ 	.byte	0x04, 0x4f
        /*00ea*/ 	.short	(.L_46 - .L_45)


	//   ....[0]....
.L_45:
        /*00ec*/ 	.word	0x00000004


	//----- nvinfo : EIATTR_RESERVED_SMEM_USED
	.align		4
.L_46:
        /*00f0*/ 	.byte	0x01, 0x41
	.zero		2


	//----- nvinfo : EIATTR_SPARSE_MMA_MASK
	.align		4
        /*00f4*/ 	.byte	0x03, 0x50
        /*00f6*/ 	.short	0x0000


	//----- nvinfo : EIATTR_TCGEN05_1CTA_USED
	.align		4
        /*00f8*/ 	.byte	0x01, 0x51
	.zero		2


	//----- nvinfo : EIATTR_MAXREG_COUNT
	.align		4
        /*00fc*/ 	.byte	0x03, 0x1b
        /*00fe*/ 	.short	0x00ff


	//----- nvinfo : EIATTR_NUM_BARRIERS
	.align		4
        /*0100*/ 	.byte	0x02, 0x4c
        /*0102*/ 	.byte	0x01
	.zero		1


	//----- nvinfo : EIATTR_ANNOTATIONS
	.align		4
        /*0104*/ 	.byte	0x04, 0x55
        /*0106*/ 	.short	(.L_48 - .L_47)


	//   ....[0]....
.L_47:
        /*0108*/ 	.word	0x00000001
        /*010c*/ 	.byte	0x30, 0x09, 0x00, 0x00, 0x01, 0x00, 0x00, 0x00, 0x70, 0x09, 0x00, 0x00, 0x01, 0x00, 0x00, 0x00
        /* <DEDUP_REMOVED lines=1586> */
        /*643c*/ 	.byte	0x90, 0xcc, 0x01, 0x00, 0x01, 0x00, 0x00, 0x00, 0x00, 0xcd, 0x01, 0x00


	//----- nvinfo : EIATTR_INT_WARP_WIDE_INSTR_OFFSETS
	.align		4
.L_48:
        /*6448*/ 	.byte	0x04, 0x31
        /*644a*/ 	.short	(.L_50 - .L_49)


	//   ....[0]....
.L_49:
        /*644c*/ 	.word	0x00003af0


	//   ....[1]....
        /*6450*/ 	.word	0x00003b00


	//   ....[2]....
        /*6454*/ 	.word	0x0000f790


	//   ....[3]....
        /*6458*/ 	.word	0x0006cef0


	//   ....[4]....
        /*645c*/ 	.word	0x0006cf40


	//----- nvinfo : EIATTR_COOP_GROUP_MASK_REGIDS
	.align		4
.L_50:
        /*6460*/ 	.byte	0x04, 0x29
        /*6462*/ 	.short	(.L_52 - .L_51)


	//   ....[0]....
.L_51:
        /*6464*/ 	.word	0xffffffff


	//   ....[1]....
        /*6468*/ 	.word	0xffffffff


	//   ....[2]....
        /*646c*/ 	.word	0xffffffff


	//   ....[3]....
        /*6470*/ 	.word	0xffffffff


	//----- nvinfo : EIATTR_COOP_GROUP_INSTR_OFFSETS
	.align		4
.L_52:
        /*6474*/ 	.byte	0x04, 0x28
        /*6476*/ 	.short	(.L_54 - .L_53)


	//   ....[0]....
.L_53:
        /*6478*/ 	.word	0x00000070


	//   ....[1]....
        /*647c*/ 	.word	0x00000330


	//   ....[2]....
        /*6480*/ 	.word	0x0006cd80


	//   ....[3]....
        /*6484*/ 	.word	0x0006cff0


	//----- nvinfo : EIATTR_VRC_CTA_INIT_COUNT
	.align		4
.L_54:
        /*6488*/ 	.byte	0x02, 0x4a
        /*648a*/ 	.byte	0x80
	.zero		1


	//----- nvinfo : EIATTR_MBARRIER_INSTR_OFFSETS
	.align		4
        /*648c*/ 	.byte	0x04, 0x39
        /*648e*/ 	.short	(.L_56 - .L_55)


	//   ....[0]....
.L_55:
        /*6490*/ 	.word	0x00003cb0
        /*6494*/ 	.word	0x000000ff
        /*6498*/ 	.word	0x00000000
        /*649c*/ 	.short	0x0100
        /*649e*/ 	.byte	0x06
	.zero		1


	//   ....[1]....
        /*64a0*/ 	.word	0x0000f810
        /*64a4*/ 	.word	0x000000ff
        /*64a8*/ 	.word	0x00028008
        /*64ac*/ 	.short	0x0100
        /*64ae*/ 	.byte	0x04
	.zero		1


	//   ....[2]....
        /*64b0*/ 	.word	0x0003d5b0
        /*64b4*/ 	.word	0x000000ff
        /*64b8*/ 	.word	0x00000000
        /*64bc*/ 	.short	0x010a
        /*64be*/ 	.byte	0x06
	.zero		1


	//   ....[3]....
        /*64c0*/ 	.word	0x000582c0
        /*64c4*/ 	.word	0x000000ff
        /*64c8*/ 	.word	0x00000000
        /*64cc*/ 	.short	0x010a
        /*64ce*/ 	.byte	0x06
	.zero		1


	//   ....[4]....
        /*64d0*/ 	.word	0x00058430
        /*64d4*/ 	.word	0x000000ff
        /*64d8*/ 	.word	0x00028000
        /*64dc*/ 	.short	0x0108
        /*64de*/ 	.byte	0x04
	.zero		1


	//   ....[5]....
        /*64e0*/ 	.word	0x00058480
        /*64e4*/ 	.word	0x000000ff
        /*64e8*/ 	.word	0x00028008
        /*64ec*/ 	.short	0x0108
        /*64ee*/ 	.byte	0x04
	.zero		1


	//   ....[6]....
        /*64f0*/ 	.word	0x0006d010
        /*64f4*/ 	.word	0x000000ff
        /*64f8*/ 	.word	0x00000000
        /*64fc*/ 	.short	0x010a
        /*64fe*/ 	.byte	0x06
	.zero		1


	//   ....[7]....
        /*6500*/ 	.word	0x0006d040
        /*6504*/ 	.word	0x000000ff
        /*6508*/ 	.word	0x00000000
        /*650c*/ 	.short	0x010a
        /*650e*/ 	.byte	0x06
	.zero		1


	//----- nvinfo : EIATTR_NUM_MBARRIERS
	.align		4
.L_56:
        /*6510*/ 	.byte	0x03, 0x38
        /*6512*/ 	.short	0x0002


	//----- nvinfo : EIATTR_EXIT_INSTR_OFFSETS
	.align		4
        /*6514*/ 	.byte	0x04, 0x1c
        /*6516*/ 	.short	(.L_58 - .L_57)


	//   ....[0]....
.L_57:
        /*6518*/ 	.word	0x0006d000


	//----- nvinfo : EIATTR_REQNTID
	.align		4
.L_58:
        /*651c*/ 	.byte	0x04, 0x10
        /*651e*/ 	.short	(.L_60 - .L_59)
.L_59:
        /*6520*/ 	.word	0x00000080
        /*6524*/ 	.word	0x00000001
        /*6528*/ 	.word	0x00000001


	//----- nvinfo : EIATTR_CRS_STACK_SIZE
	.align		4
.L_60:
        /*652c*/ 	.byte	0x04, 0x1e
        /*652e*/ 	.short	(.L_62 - .L_61)
.L_61:
        /*6530*/ 	.word	0x00000000


	//----- nvinfo : EIATTR_CBANK_PARAM_SIZE
	.align		4
.L_62:
        /*6534*/ 	.byte	0x03, 0x19
        /*6536*/ 	.short	0x0050


	//----- nvinfo : EIATTR_PARAM_CBANK
	.align		4
        /*6538*/ 	.byte	0x04, 0x0a
        /*653a*/ 	.short	(.L_64 - .L_63)
	.align		4
.L_63:
        /*653c*/ 	.word	index@(.nv.constant0.matmul_kernel)
        /*6540*/ 	.short	0x0380
        /*6542*/ 	.short	0x0050


	//----- nvinfo : EIATTR_SW_WAR
	.align		4
.L_64:
        /*6544*/ 	.byte	0x04, 0x36
        /*6546*/ 	.short	(.L_66 - .L_65)
.L_65:
        /*6548*/ 	.word	0x00000008
.L_66:


//--------------------- .nv.compat                --------------------------
	.section	.nv.compat,"",@"SHT_CUDA_COMPAT_INFO"
	.align	4
        /*0000*/ 	.byte	0x02, 0x02, 0x02, 0x00, 0x02, 0x05, 0x05, 0x00, 0x02, 0x03, 0x00, 0x00, 0x02, 0x06, 0x01, 0x00


//--------------------- .nv.callgraph             --------------------------
	.section	.nv.callgraph,"",@"SHT_CUDA_CALLGRAPH"
	.align	4
	.sectionentsize	8
	.align		4
        /*0000*/ 	.word	0x00000000
	.align		4
        /*0004*/ 	.word	0xffffffff
	.align		4
        /*0008*/ 	.word	0x00000000
	.align		4
        /*000c*/ 	.word	0xfffffffe
	.align		4
        /*0010*/ 	.word	0x00000000
	.align		4
        /*0014*/ 	.word	0xfffffffd
	.align		4
        /*0018*/ 	.word	0x00000000
	.align		4
        /*001c*/ 	.word	0xfffffffc


//--------------------- .text.matmul_kernel       --------------------------
	.section	.text.matmul_kernel,"ax",@progbits
	.align	128
        .global         matmul_kernel
        .type           matmul_kernel,@function
        .size           matmul_kernel,(.L_x_20 - matmul_kernel)
        .other          matmul_kernel,@"STO_CUDA_ENTRY STV_DEFAULT"
matmul_kernel:
.text.matmul_kernel:
[----:B------:R-:W0:Y:S01]  /*0000*/  LDC R1, c[0x0][0x37c] ;  /* 0x0000df00ff017b82 */ /* 0x000e220000000800 */
[----:B------:R-:W1:Y:S01]  /*0010*/  S2R R14, SR_TID.X ;  /* 0x00000000000e7919 */ /* 0x000e620000002100 */
[----:B0-----:R-:W-:Y:S01]  /*0020*/  VIADD R1, R1, 0xffffd900 ;  /* 0xffffd90001017836 */ /* 0x001fe20000000000 */
[----:B-1----:R-:W-:-:S13]  /*0030*/  ISETP.GE.U32.AND P0, PT, R14, 0x20, PT ;  /* 0x000000200e00780c */ /* 0x002fda0003f06070 */
[----:B------:R-:W-:Y:S02]  /*0040*/  VOTEU.ANY UP0, P0 ;  /* 0x0000000000ff7886 */ /* 0x000fe40000000100 */
[----:B------:R-:W-:Y:S05]  /*0050*/  BRA.U UP0, `(.L_x_0) ;  /* 0x0000000100b87547 */ /* 0x000fea000b800000 */
[----:B------:R-:W0:Y:S01]  /*0060*/  S2UR UR6, SR_CgaCtaId ;  /* 0x00000000000679c3 */ /* 0x000e220000008800 */
[----:B------:R-:W-:Y:S01]  /*0070*/  NOP ;  /* 0x0000000000007918 */ /* 0x000fe20000000000 */
[----:B------:R-:W-:Y:S02]  /*0080*/  UMOV UR4, 0x40 ;  /* 0x0000004000047882 */ /* 0x000fe40000000000 */
[----:B0-----:R-:W-:-:S09]  /*0090*/  ULEA UR4, UR6, UR4, 0x18 ;  /* 0x0000000406047291 */ /* 0x001fd2000f8ec0ff */
[----:B------:R-:W0:Y:S01]  /*00a0*/  LDS.U8 R0, [UR4] ;  /* 0x00000004ff007984 */ /* 0x000e220008000000 */
[----:B------:R-:W-:Y:S02]  /*00b0*/  UMOV UR4, 0x400 ;  /* 0x0000040000047882 */ /* 0x000fe40000000000 */
[----:B------:R-:W-:Y:S01]  /*00c0*/  ULEA UR4, UR6, UR4, 0x18 ;  /* 0x0000000406047291 */ /* 0x000fe2000f8ec0ff */
[----:B0-----:R-:W-:-:S13]  /*00d0*/  ISETP.NE.AND P0, PT, R0, RZ, PT ;  /* 0x000000ff0000720c */ /* 0x001fda0003f05270 */
[----:B------:R-:W-:Y:S05]  /*00e0*/  @P0 BRA `(.L_x_1) ;  /* 0x00000000007c0947 */ /* 0x000fea0003800000 */
[----:B------:R-:W-:-:S13]  /*00f0*/  ELECT P0, URZ, PT ;  /* 0x0000000000ff782f */ /* 0x000fda0003800000 */
[----:B------:R-:W-:Y:S05]  /*0100*/  @!P0 BRA `(.L_x_2) ;  /* 0x0000000000848947 */ /* 0x000fea0003800000 */
[----:B------:R-:W-:Y:S01]  /*0110*/  UMOV UR5, 0x10 ;  /* 0x0000001000057882 */ /* 0x000fe20000000000 */
[----:B------:R-:W-:Y:S02]  /*0120*/  IMAD.MOV.U32 R4, RZ, RZ, 0x1 ;  /* 0x00000001ff047424 */ /* 0x000fe400078e00ff */
[----:B------:R-:W-:Y:S02]  /*0130*/  IMAD.MOV.U32 R5, RZ, RZ, 0xffff ;  /* 0x0000ffffff057424 */ /* 0x000fe400078e00ff */
[----:B------:R-:W-:Y:S04]  /*0140*/  DEPBAR.LE SB0, 0x36 ;  /* 0x00008d800000791a */ /* 0x000fe80000000000 */
[----:B------:R-:W0:Y:S02]  /*0150*/  UTCATOMSWS.FIND_AND_SET.ALIGN UP1, UR5, UR5 ;  /* 0x00000005000575e3 */ /* 0x000e240008020800 */
[----:B0-----:R-:W-:-:S04]  /*0160*/  PLOP3.LUT P0, PT, PT, PT, UP1, 0x80, 0x8 ;  /* 0x000000000008781c */ /* 0x001fc80003f0f018 */
[----:B------:R-:W-:-:S04]  /*0170*/  SEL R0, RZ, 0xffffffff, !P0 ;  /* 0xffffffffff007807 */ /* 0x000fc80004000000 */
[----:B------:R-:W-:Y:S01]  /*0180*/  ISETP.NE.AND P0, PT, R0, RZ, PT ;  /* 0x000000ff0000720c */ /* 0x000fe20003f05270 */
[----:B------:R-:W-:-:S12]  /*0190*/  IMAD.U32 R0, RZ, RZ, UR5 ;  /* 0x00000005ff007e24 */ /* 0x000fd8000f8e00ff */
[----:B------:R-:W-:Y:S05]  /*01a0*/  @P0 BRA `(.L_x_3) ;  /* 0x0000000000240947 */ /* 0x000fea0003800000 */
.L_x_4:
[----:B------:R-:W-:Y:S05]  /*01b0*/  NANOSLEEP 0x64 ;  /* 0x000000640000795d */ /* 0x000fea0003800000 */
[----:B------:R-:W-:-:S05]  /*01c0*/  UMOV UR5, 0x10 ;  /* 0x0000001000057882 */ /* 0x000fca0000000000 */
[----:B------:R-:W-:Y:S04]  /*01d0*/  DEPBAR.LE SB0, 0x36 ;  /* 0x00008d800000791a */ /* 0x000fe80000000000 */
[----:B------:R-:W0:Y:S02]  /*01e0*/  UTCATOMSWS.FIND_AND_SET.ALIGN UP1, UR5, UR5 ;  /* 0x00000005000575e3 */ /* 0x000e240008020800 */
[----:B0-----:R-:W-:-:S04]  /*01f0*/  PLOP3.LUT P0, PT, PT, PT, UP1, 0x80, 0x8 ;  /* 0x000000000008781c */ /* 0x001fc80003f0f018 */
[----:B------:R-:W-:-:S04]  /*0200*/  SEL R0, RZ, 0xffffffff, !P0 ;  /* 0xffffffffff007807 */ /* 0x000fc80004000000 */
[----:B------:R-:W-:Y:S01]  /*0210*/  ISETP.NE.AND P0, PT, R0, RZ, PT ;  /* 0x000000ff0000720c */ /* 0x000fe20003f05270 */
[----:B------:R-:W-:-:S12]  /*0220*/  IMAD.U32 R0, RZ, RZ, UR5 ;  /* 0x00000005ff007e24 */ /* 0x000fd8000f8e00ff */
[----:B------:R-:W-:Y:S05]  /*0230*/  @!P0 BRA `(.L_x_4) ;  /* 0xfffffffc00dc8947 */ /* 0x000fea000383ffff */
.L_x_3:
[C---:B------:R-:W-:Y:S01]  /*0240*/  VIADD R3, R0.reuse, 0x10 ;  /* 0x0000001000037836 */ /* 0x040fe20000000000 */
[----:B------:R-:W-:Y:S01]  /*0250*/  UMOV UR5, 0x50 ;  /* 0x0000005000057882 */ /* 0x000fe20000000000 */
[----:B------:R-:W-:Y:S01]  /*0260*/  SHF.L.U32 R2, R5, R0, RZ ;  /* 0x0000000005027219 */ /* 0x000fe200000006ff */
[----:B------:R-:W-:Y:S01]  /*0270*/  ULEA UR5, UR6, UR5, 0x18 ;  /* 0x0000000506057291 */ /* 0x000fe2000f8ec0ff */
[----:B------:R-:W-:Y:S01]  /*0280*/  IMAD.SHL.U32 R0, R0, 0x20, RZ ;  /* 0x0000002000007824 */ /* 0x000fe200078e00ff */
[----:B------:R-:W-:-:S04]  /*0290*/  SHF.L.U32 R3, R4, R3, RZ ;  /* 0x0000000304037219 */ /* 0x000fc800000006ff */
[----:B------:R-:W-:-:S05]  /*02a0*/  LOP3.LUT R2, R3, R2, RZ, 0xfc, !PT ;  /* 0x0000000203027212 */ /* 0x000fca00078efcff */
[----:B------:R0:W-:Y:S04]  /*02b0*/  ATOMS.OR RZ, [UR5], R2 ;  /* 0x00000002ffff798c */ /* 0x0001e8000b000005 */
[----:B------:R0:W-:Y:S01]  /*02c0*/  STS [UR4], R0 ;  /* 0x00000000ff007988 */ /* 0x0001e20008000804 */
[----:B------:R-:W-:Y:S05]  /*02d0*/  BRA `(.L_x_2) ;  /* 0x0000000000107947 */ /* 0x000fea0003800000 */
.L_x_1:
[----:B------:R-:W-:Y:S01]  /*02e0*/  IMAD.MOV.U32 R0, RZ, RZ, -0x1 ;  /* 0xffffffffff007424 */ /* 0x000fe200078e00ff */
[----:B------:R-:W-:-:S04]  /*02f0*/  MOV R2, 0x320 ;  /* 0x0000032000027802 */ /* 0x000fc80000000f00 */
[----:B------:R0:W-:Y:S03]  /*0300*/  STS [UR4], R0 ;  /* 0x00000000ff007988 */ /* 0x0001e60008000804 */
[----:B0-----:R-:W-:Y:S05]  /*0310*/  CALL.REL.NOINC `($__internal_1_$__cuda_sm10x_tcgen05_guardrail_trap_phase_invalid_during_alloc) ;  /* 0x000006cc00607944 */ /* 0x001fea0003c00000 */
.L_x_2:
[----:B------:R-:W-:Y:S05]  /*0320*/  WARPSYNC.ALL ;  /* 0x0000000000007948 */ /* 0x000fea0003800000 */
[----:B------:R-:W-:Y:S01]  /*0330*/  NOP ;  /* 0x0000000000007918 */ /* 0x000fe20000000000 */
.L_x_0:
[----:B------:R-:W1:Y:S01]  /*0340*/  LDC.64 R24, c[0x0][0x398] ;  /* 0x0000e600ff187b82 */ /* 0x000e620000000a00 */
[----:B------:R-:W2:Y:S01]  /*0350*/  S2R R5, SR_CTAID.X ;  /* 0x0000000000057919 */ /* 0x000ea20000002500 */
[----:B------:R-:W-:Y:S01]  /*0360*/  UMOV UR4, 0x400 ;  /* 0x0000040000047882 */ /* 0x000fe20000000000 */
[----:B------:R-:W3:Y:S01]  /*0370*/  LDCU UR12, c[0x0][0x3a4] ;  /* 0x00007480ff0c77ac */ /* 0x000ee20008000800 */
[----:B------:R-:W4:Y:S04]  /*0380*/  LDCU.64 UR14, c[0x0][0x358] ;  /* 0x00006b00ff0e77ac */ /* 0x000f280008000a00 */
[----:B------:R-:W5:Y:S01]  /*0390*/  S2UR UR8, SR_CgaCtaId ;  /* 0x00000000000879c3 */ /* 0x000f620000008800 */
[----:B------:R-:W0:Y:S01]  /*03a0*/  LDCU.128 UR16, c[0x0][0x380] ;  /* 0x00007000ff1077ac */ /* 0x000e220008000c00 */
[----:B------:R-:W-:Y:S01]  /*03b0*/  UMOV UR10, 0x1 ;  /* 0x00000001000a7882 */ /* 0x000fe20000000000 */
[----:B01----:R-:W-:Y:S01]  /*03c0*/  VIADD R0, R25, 0x7f ;  /* 0x0000007f19007836 */ /* 0x003fe20000000000 */
[----:B------:R-:W-:-:S04]  /*03d0*/  IABS R22, R25 ;  /* 0x0000001900167213 */ /* 0x000fc80000000000 */
[----:B------:R-:W-:Y:S01]  /*03e0*/  SHF.R.S32.HI R3, RZ, 0x1f, R0 ;  /* 0x0000001fff037819 */ /* 0x000fe20000011400 */
[----:B-----5:R-:W-:-:S03]  /*03f0*/  ULEA UR4, UR8, UR4, 0x18 ;  /* 0x0000000408047291 */ /* 0x020fc6000f8ec0ff */
[----:B------:R-:W-:Y:S01]  /*0400*/  LEA.HI R3, R3, R0, RZ, 0x7 ;  /* 0x0000000003037211 */ /* 0x000fe200078f38ff */
[----:B------:R-:W-:Y:S01]  /*0410*/  BAR.SYNC.DEFER_BLOCKING 0x0 ;  /* 0x0000000000007b1d */ /* 0x000fe20000010000 */
[----:B--2---:R-:W-:Y:S02]  /*0420*/  IABS R8, R5 ;  /* 0x0000000500087213 */ /* 0x004fe40000000000 */
[----:B------:R-:W-:-:S05]  /*0430*/  SHF.R.S32.HI R3, RZ, 0x7, R3 ;  /* 0x00000007ff037819 */ /* 0x000fca0000011403 */
[----:B------:R-:W-:-:S05]  /*0440*/  IMAD.SHL.U32 R4, R3, 0x4, RZ ;  /* 0x0000000403047824 */ /* 0x000fca00078e00ff */
[-C--:B------:R-:W-:Y:S02]  /*0450*/  IABS R7, R4.reuse ;  /* 0x0000000400077213 */ /* 0x080fe40000000000 */
[----:B------:R-:W-:Y:S02]  /*0460*/  IABS R10, R4 ;  /* 0x00000004000a7213 */ /* 0x000fe40000000000 */
[----:B------:R-:W0:Y:S01]  /*0470*/  I2F.RP R0, R7 ;  /* 0x0000000700007306 */ /* 0x000e220000209400 */
[----:B------:R-:W1:Y:S07]  /*0480*/  LDS R11, [UR4] ;  /* 0x00000004ff0b7984 */ /* 0x000e6e0008000800 */
[----:B0-----:R-:W0:Y:S02]  /*0490*/  MUFU.RCP R0, R0 ;  /* 0x0000000000007308 */ /* 0x001e240000001000 */
[----:B0-----:R-:W-:-:S02]  /*04a0*/  VIADD R2, R0, 0xffffffe ;  /* 0x0ffffffe00027836 */ /* 0x001fc40000000000 */
[----:B------:R-:W-:-:S04]  /*04b0*/  IMAD.MOV R0, RZ, RZ, -R10 ;  /* 0x000000ffff007224 */ /* 0x000fc800078e0a0a */
[----:B------:R0:W2:Y:S02]  /*04c0*/  F2I.FTZ.U32.TRUNC.NTZ R3, R2 ;  /* 0x0000000200037305 */ /* 0x0000a4000021f000 */
[----:B0-----:R-:W-:Y:S01]  /*04d0*/  IMAD.MOV.U32 R2, RZ, RZ, RZ ;  /* 0x000000ffff027224 */ /* 0x001fe200078e00ff */
[----:B-1----:R-:W-:Y:S01]  /*04e0*/  R2UR UR5, R11 ;  /* 0x000000000b0572ca */ /* 0x002fe200000e0000 */
[----:B--2---:R-:W-:-:S04]  /*04f0*/  IMAD.MOV R6, RZ, RZ, -R3 ;  /* 0x000000ffff067224 */ /* 0x004fc800078e0a03 */
[----:B------:R-:W-:Y:S02]  /*0500*/  IMAD R9, R6, R7, RZ ;  /* 0x0000000706097224 */ /* 0x000fe400078e02ff */
[----:B------:R-:W-:Y:S02]  /*0510*/  IMAD.MOV.U32 R6, RZ, RZ, R8 ;  /* 0x000000ffff067224 */ /* 0x000fe400078e0008 */
[----:B------:R-:W-:-:S06]  /*0520*/  IMAD.HI.U32 R3, R3, R9, R2 ;  /* 0x0000000903037227 */ /* 0x000fcc00078e0002 */
[----:B------:R-:W-:-:S04]  /*0530*/  IMAD.HI.U32 R3, R3, R6, RZ ;  /* 0x0000000603037227 */ /* 0x000fc800078e00ff */
[----:B------:R-:W-:Y:S01]  /*0540*/  IMAD R0, R3, R0, R6 ;  /* 0x0000000003007224 */ /* 0x000fe200078e0206 */
[----:B------:R-:W-:Y:S04]  /*0550*/  BAR.SYNC.DEFER_BLOCKING 0x0 ;  /* 0x0000000000007b1d */ /* 0x000fe80000010000 */
[----:B------:R-:W-:-:S13]  /*0560*/  ISETP.GT.U32.AND P1, PT, R7, R0, PT ;  /* 0x000000000700720c */ /* 0x000fda0003f24070 */
[----:B------:R-:W-:Y:S02]  /*0570*/  @!P1 IMAD.IADD R0, R0, 0x1, -R7 ;  /* 0x0000000100009824 */ /* 0x000fe400078e0a07 */
[----:B------:R-:W-:Y:S01]  /*0580*/  @!P1 VIADD R3, R3, 0x1 ;  /* 0x0000000103039836 */ /* 0x000fe20000000000 */
[----:B------:R-:W-:Y:S02]  /*0590*/  ISETP.NE.AND P1, PT, R4, RZ, PT ;  /* 0x000000ff0400720c */ /* 0x000fe40003f25270 */
[----:B------:R-:W-:Y:S02]  /*05a0*/  ISETP.GE.U32.AND P0, PT, R0, R7, PT ;  /* 0x000000070000720c */ /* 0x000fe40003f06070 */
[----:B------:R-:W-:-:S04]  /*05b0*/  LOP3.LUT R0, R5, R4, RZ, 0x3c, !PT ;  /* 0x0000000405007212 */ /* 0x000fc800078e3cff */
[----:B------:R-:W-:Y:S01]  /*05c0*/  ISETP.GE.AND P2, PT, R0, RZ, PT ;  /* 0x000000ff0000720c */ /* 0x000fe20003f46270 */
[----:B------:R-:W-:-:S06]  /*05d0*/  VIADD R0, R24, 0x1ff ;  /* 0x000001ff18007836 */ /* 0x000fcc0000000000 */
[----:B------:R-:W-:-:S04]  /*05e0*/  @P0 VIADD R3, R3, 0x1 ;  /* 0x0000000103030836 */ /* 0x000fc80000000000 */
[----:B------:R-:W-:Y:S01]  /*05f0*/  IMAD.MOV.U32 R2, RZ, RZ, R3 ;  /* 0x000000ffff027224 */ /* 0x000fe200078e0003 */
[----:B------:R-:W-:-:S03]  /*0600*/  SHF.R.S32.HI R3, RZ, 0x1f, R0 ;  /* 0x0000001fff037819 */ /* 0x000fc60000011400 */
[----:B------:R-:W-:Y:S01]  /*0610*/  @!P2 IMAD.MOV R2, RZ, RZ, -R2 ;  /* 0x000000ffff02a224 */ /* 0x000fe200078e0a02 */
[----:B------:R-:W-:Y:S02]  /*0620*/  @!P1 LOP3.LUT R2, RZ, R4, RZ, 0x33, !PT ;  /* 0x00000004ff029212 */ /* 0x000fe400078e33ff */
[----:B------:R-:W-:-:S03]  /*0630*/  LEA.HI R3, R3, R0, RZ, 0x9 ;  /* 0x0000000003037211 */ /* 0x000fc600078f48ff */
[----:B------:R-:W-:Y:S02]  /*0640*/  IMAD.SHL.U32 R8, R2, 0x4, RZ ;  /* 0x0000000402087824 */ /* 0x000fe400078e00ff */
[----:B------:R-:W-:-:S03]  /*0650*/  IMAD.MOV R2, RZ, RZ, -R2 ;  /* 0x000000ffff027224 */ /* 0x000fc600078e0a02 */
[----:B------:R-:W-:Y:S01]  /*0660*/  LEA.HI.SX32 R3, R3, -R8, 0x17 ;  /* 0x8000000803037211 */ /* 0x000fe200078fbaff */
[----:B------:R-:W-:Y:S02]  /*0670*/  IMAD R10, R4, R2, R5 ;  /* 0x00000002040a7224 */ /* 0x000fe400078e0205 */
[----:B------:R-:W-:Y:S01]  /*0680*/  IMAD.MOV.U32 R2, RZ, RZ, RZ ;  /* 0x000000ffff027224 */ /* 0x000fe200078e00ff */
[----:B------:R-:W-:Y:S02]  /*0690*/  VIMNMX R9, PT, PT, R3, 0x4, PT ;  /* 0x0000000403097848 */ /* 0x000fe40003fe0100 */
[----:B------:R-:W-:Y:S02]  /*06a0*/  IABS R4, R10 ;  /* 0x0000000a00047213 */ /* 0x000fe40000000000 */
[----:B------:R-:W-:-:S04]  /*06b0*/  IABS R7, R9 ;  /* 0x0000000900077213 */ /* 0x000fc80000000000 */
[----:B------:R-:W0:Y:S08]  /*06c0*/  I2F.RP R0, R7 ;  /* 0x0000000700007306 */ /* 0x000e300000209400 */
[----:B0-----:R-:W0:Y:S02]  /*06d0*/  MUFU.RCP R0, R0 ;  /* 0x0000000000007308 */ /* 0x001e240000001000 */
[----:B0-----:R-:W-:-:S06]  /*06e0*/  VIADD R3, R0, 0xffffffe ;  /* 0x0ffffffe00037836 */ /* 0x001fcc0000000000 */
[----:B------:R-:W0:Y:S02]  /*06f0*/  F2I.FTZ.U32.TRUNC.NTZ R3, R3 ;  /* 0x0000000300037305 */ /* 0x000e24000021f000 */
[----:B0-----:R-:W-:-:S04]  /*0700*/  IMAD.MOV R6, RZ, RZ, -R3 ;  /* 0x000000ffff067224 */ /* 0x001fc800078e0a03 */
[----:B------:R-:W-:Y:S01]  /*0710*/  IMAD R5, R6, R7, RZ ;  /* 0x0000000706057224 */ /* 0x000fe200078e02ff */
[----:B------:R-:W-:-:S03]  /*0720*/  IABS R6, R9 ;  /* 0x0000000900067213 */ /* 0x000fc60000000000 */
[----:B------:R-:W-:Y:S02]  /*0730*/  IMAD.HI.U32 R2, R3, R5, R2 ;  /* 0x0000000503027227 */ /* 0x000fe400078e0002 */
[----:B------:R-:W0:Y:S02]  /*0740*/  I2F.RP R5, R22 ;  /* 0x0000001600057306 */ /* 0x000e240000209400 */
[----:B------:R-:W-:Y:S01]  /*0750*/  IMAD.MOV.U32 R3, RZ, RZ, R4 ;  /* 0x000000ffff037224 */ /* 0x000fe200078e0004 */
[----:B------:R-:W-:Y:S01]  /*0760*/  IABS R4, R24 ;  /* 0x0000001800047213 */ /* 0x000fe20000000000 */
[----:B------:R-:W-:Y:S02]  /*0770*/  IMAD.MOV R0, RZ, RZ, -R6 ;  /* 0x000000ffff007224 */ /* 0x000fe400078e0a06 */
[----:B------:R-:W-:-:S04]  /*0780*/  IMAD.HI.U32 R2, R2, R3, RZ ;  /* 0x0000000302027227 */ /* 0x000fc800078e00ff */
[----:B------:R-:W-:Y:S02]  /*0790*/  IMAD R0, R2, R0, R3 ;  /* 0x0000000002007224 */ /* 0x000fe400078e0203 */
[----:B------:R-:W-:-:S03]  /*07a0*/  IMAD.MOV.U32 R3, RZ, RZ, R4 ;  /* 0x000000ffff037224 */ /* 0x000fc600078e0004 */
[----:B------:R-:W-:Y:S01]  /*07b0*/  ISETP.GT.U32.AND P1, PT, R7, R0, PT ;  /* 0x000000000700720c */ /* 0x000fe20003f24070 */
[----:B------:R-:W1:Y:S08]  /*07c0*/  I2F.RP R4, R3 ;  /* 0x0000000300047306 */ /* 0x000e700000209400 */
[----:B0-----:R-:W0:Y:S04]  /*07d0*/  MUFU.RCP R5, R5 ;  /* 0x0000000500057308 */ /* 0x001e280000001000 */
[----:B------:R-:W-:-:S02]  /*07e0*/  @!P1 IMAD.IADD R0, R0, 0x1, -R7 ;  /* 0x0000000100009824 */ /* 0x000fc400078e0a07 */
[----:B------:R-:W-:Y:S01]  /*07f0*/  @!P1 VIADD R2, R2, 0x1 ;  /* 0x0000000102029836 */ /* 0x000fe20000000000 */
[----:B------:R-:W-:Y:S01]  /*0800*/  ISETP.NE.AND P1, PT, R9, RZ, PT ;  /* 0x000000ff0900720c */ /* 0x000fe20003f25270 */
[----:B-1----:R-:W1:Y:S01]  /*0810*/  MUFU.RCP R4, R4 ;  /* 0x0000000400047308 */ /* 0x002e620000001000 */
[----:B------:R-:W-:Y:S02]  /*0820*/  ISETP.GE.U32.AND P0, PT, R0, R7, PT ;  /* 0x000000070000720c */ /* 0x000fe40003f06070 */
[----:B------:R-:W-:-:S04]  /*0830*/  LOP3.LUT R0, R10, R9, RZ, 0x3c, !PT ;  /* 0x000000090a007212 */ /* 0x000fc800078e3cff */
[----:B------:R-:W-:Y:S01]  /*0840*/  ISETP.GE.AND P2, PT, R0, RZ, PT ;  /* 0x000000ff0000720c */ /* 0x000fe20003f46270 */
[----:B0-----:R-:W-:-:S04]  /*0850*/  VIADD R6, R5, 0xffffffe ;  /* 0x0ffffffe05067836 */ /* 0x001fc80000000000 */
[----:B------:R0:W2:Y:S02]  /*0860*/  F2I.FTZ.U32.TRUNC.NTZ R7, R6 ;  /* 0x0000000600077305 */ /* 0x0000a4000021f000 */
[----:B------:R-:W-:Y:S02]  /*0870*/  @P0 VIADD R2, R2, 0x1 ;  /* 0x0000000102020836 */ /* 0x000fe40000000000 */
[----:B-1----:R-:W-:-:S04]  /*0880*/  VIADD R4, R4, 0xffffffe ;  /* 0x0ffffffe04047836 */ /* 0x002fc80000000000 */
[----:B------:R-:W-:Y:S01]  /*0890*/  @!P2 IMAD.MOV R2, RZ, RZ, -R2 ;  /* 0x000000ffff02a224 */ /* 0x000fe200078e0a02 */
[----:B------:R1:W5:Y:S01]  /*08a0*/  F2I.FTZ.U32.TRUNC.NTZ R5, R4 ;  /* 0x0000000400057305 */ /* 0x000362000021f000 */
[----:B------:R-:W-:Y:S01]  /*08b0*/  @!P1 LOP3.LUT R2, RZ, R9, RZ, 0x33, !PT ;  /* 0x00000009ff029212 */ /* 0x000fe200078e33ff */
[----:B0-----:R-:W-:-:S04]  /*08c0*/  IMAD.MOV.U32 R6, RZ, RZ, RZ ;  /* 0x000000ffff067224 */ /* 0x001fc800078e00ff */
[----:B------:R-:W-:Y:S02]  /*08d0*/  IMAD.SHL.U32 R31, R2, 0x80, RZ ;  /* 0x00000080021f7824 */ /* 0x000fe400078e00ff */
[--C-:B--2---:R-:W-:Y:S01]  /*08e0*/  IMAD.MOV R21, RZ, RZ, -R7.reuse ;  /* 0x000000ffff157224 */ /* 0x104fe200078e0a07 */
[----:B-1----:R-:W-:Y:S01]  /*08f0*/  SHF.R.U32.HI R4, RZ, 0x5, R14 ;  /* 0x00000005ff047819 */ /* 0x002fe2000001160e */
[----:B------:R-:W-:Y:S01]  /*0900*/  VIADD R12, R31, 0x7f ;  /* 0x0000007f1f0c7836 */ /* 0x000fe20000000000 */
[----:B------:R-:W-:Y:S01]  /*0910*/  IABS R27, R31 ;  /* 0x0000001f001b7213 */ /* 0x000fe20000000000 */
[----:B------:R-:W-:Y:S01]  /*0920*/  IMAD R21, R21, R22, RZ ;  /* 0x0000001615157224 */ /* 0x000fe200078e02ff */
[----:B------:R-:W-:Y:S01]  /*0930*/  STL [R1+0x60], R31 ;  /* 0x0000601f01007387 */ /* 0x000fe20000100800 */
[----:B------:R-:W-:Y:S01]  /*0940*/  VIADD R17, R31, 0x1 ;  /* 0x000000011f117836 */ /* 0x000fe20000000000 */
[----:B------:R-:W-:Y:S01]  /*0950*/  R2UR UR11, R4 ;  /* 0x00000000040b72ca */ /* 0x000fe200000e0000 */
[----:B------:R-:W-:Y:S01]  /*0960*/  IMAD.HI.U32 R21, R7, R21, R6 ;  /* 0x0000001507157227 */ /* 0x000fe200078e0006 */
[----:B------:R0:W-:Y:S02]  /*0970*/  STL [R1+0x1af4], R12 ;  /* 0x001af40c01007387 */ /* 0x0001e40000100800 */
[----:B------:R-:W-:Y:S01]  /*0980*/  IABS R44, R17 ;  /* 0x00000011002c7213 */ /* 0x000fe20000000000 */
[----:B-----5:R-:W-:Y:S01]  /*0990*/  IMAD.MOV R0, RZ, RZ, -R5 ;  /* 0x000000ffff007224 */ /* 0x020fe200078e0a05 */
[----:B------:R-:W-:Y:S01]  /*09a0*/  STL [R1+0x1b08], R17 ;  /* 0x001b081101007387 */ /* 0x000fe20000100800 */
[----:B------:R-:W-:-:S02]  /*09b0*/  IMAD.MOV R6, RZ, RZ, -R2 ;  /* 0x000000ffff067224 */ /* 0x000fc400078e0a02 */
[----:B------:R-:W-:Y:S02]  /*09c0*/  IMAD.MOV.U32 R2, RZ, RZ, R0 ;  /* 0x000000ffff027224 */ /* 0x000fe400078e0000 */
[----:B------:R-:W-:Y:S01]  /*09d0*/  IMAD.HI.U32 R0, R21, R27, RZ ;  /* 0x0000001b15007227 */ /* 0x000fe200078e00ff */
[----:B0-----:R-:W-:Y:S01]  /*09e0*/  IABS R12, R12 ;  /* 0x0000000c000c7213 */ /* 0x001fe20000000000 */
[----:B------:R-:W-:Y:S02]  /*09f0*/  USHF.L.U32 UR6, UR11, 0x15, URZ ;  /* 0x000000150b067899 */ /* 0x000fe400080006ff */
[----:B------:R-:W-:Y:S02]  /*0a00*/  IMAD R6, R9, R6, R10 ;  /* 0x0000000609067224 */ /* 0x000fe400078e020a */
[C---:B------:R-:W-:Y:S01]  /*0a10*/  VIADD R16, R31.reuse, 0x2 ;  /* 0x000000021f107836 */ /* 0x040fe20000000000 */
[----:B------:R-:W-:Y:S01]  /*0a20*/  ULOP3.LUT UR7, UR6, 0x600000, URZ, 0xc0, !UPT ;  /* 0x0060000006077892 */ /* 0x000fe2000f8ec0ff */
[C---:B------:R-:W-:Y:S01]  /*0a30*/  VIADD R13, R31.reuse, 0x4 ;  /* 0x000000041f0d7836 */ /* 0x040fe20000000000 */
[----:B------:R-:W-:Y:S01]  /*0a40*/  UIADD3 UR6, UPT, UPT, UR4, 0x28000, URZ ;  /* 0x0002800004067890 */ /* 0x000fe2000fffe0ff */
[----:B------:R-:W-:Y:S01]  /*0a50*/  VIADD R15, R31, 0x3 ;  /* 0x000000031f0f7836 */ /* 0x000fe20000000000 */
[----:B------:R-:W-:Y:S01]  /*0a60*/  STL [R1+0x1b0c], R16 ;  /* 0x001b0c1001007387 */ /* 0x000fe20000100800 */
[----:B------:R-:W-:Y:S01]  /*0a70*/  IMAD.MOV R0, RZ, RZ, -R0 ;  /* 0x000000ffff007224 */ /* 0x000fe200078e0a00 */
[----:B------:R-:W-:Y:S01]  /*0a80*/  IABS R10, R13 ;  /* 0x0000000d000a7213 */ /* 0x000fe20000000000 */
[----:B------:R-:W-:Y:S01]  /*0a90*/  IMAD.IADD R6, R8, 0x1, R6 ;  /* 0x0000000108067824 */ /* 0x000fe200078e0206 */
[----:B------:R-:W-:Y:S01]  /*0aa0*/  STL [R1+0x1b10], R15 ;  /* 0x001b100f01007387 */ /* 0x000fe20000100800 */
[----:B------:R-:W-:Y:S01]  /*0ab0*/  IMAD.HI.U32 R8, R21, R12, RZ ;  /* 0x0000000c15087227 */ /* 0x000fe200078e00ff */
[----:B------:R-:W-:Y:S01]  /*0ac0*/  IABS R85, R15 ;  /* 0x0000000f00557213 */ /* 0x000fe20000000000 */
[----:B------:R-:W-:Y:S01]  /*0ad0*/  UIADD3 UR7, UPT, UPT, UR5, UR7, URZ ;  /* 0x0000000705077290 */ /* 0x000fe2000fffe0ff */
[----:B------:R0:W-:Y:S01]  /*0ae0*/  STL [R1+0x1b14], R13 ;  /* 0x001b140d01007387 */ /* 0x0001e20000100800 */
[----:B------:R-:W-:Y:S01]  /*0af0*/  IMAD R7, R2, R3, RZ ;  /* 0x0000000302077224 */ /* 0x000fe200078e02ff */
[----:B------:R-:W-:Y:S01]  /*0b00*/  IABS R62, R16 ;  /* 0x00000010003e7213 */ /* 0x000fe20000000000 */
[----:B------:R-:W-:-:S02]  /*0b10*/  IMAD.MOV.U32 R4, RZ, RZ, RZ ;  /* 0x000000ffff047224 */ /* 0x000fc400078e00ff */
[----:B------:R-:W-:Y:S02]  /*0b20*/  IMAD R27, R22, R0, R27 ;  /* 0x00000000161b7224 */ /* 0x000fe400078e021b */
[----:B------:R-:W-:-:S04]  /*0b30*/  IMAD.HI.U32 R0, R21, R44, RZ ;  /* 0x0000002c15007227 */ /* 0x000fc800078e00ff */
[----:B0-----:R-:W-:Y:S02]  /*0b40*/  IMAD.MOV R13, RZ, RZ, -R8 ;  /* 0x000000ffff0d7224 */ /* 0x001fe400078e0a08 */
[----:B------:R-:W-:-:S04]  /*0b50*/  IMAD.HI.U32 R7, R5, R7, R4 ;  /* 0x0000000705077227 */ /* 0x000fc800078e0004 */
[----:B------:R-:W-:-:S04]  /*0b60*/  IMAD.HI.U32 R5, R21, R10, RZ ;  /* 0x0000000a15057227 */ /* 0x000fc800078e00ff */
[----:B------:R-:W-:Y:S02]  /*0b70*/  IMAD.MOV R9, RZ, RZ, -R0 ;  /* 0x000000ffff097224 */ /* 0x000fe400078e0a00 */
[----:B------:R-:W-:Y:S02]  /*0b80*/  IMAD R0, R22, R13, R12 ;  /* 0x0000000d16007224 */ /* 0x000fe400078e020c */
[----:B------:R-:W-:-:S03]  /*0b90*/  IMAD.HI.U32 R4, R21, R85, RZ ;  /* 0x0000005515047227 */ /* 0x000fc600078e00ff */
[----:B------:R0:W-:Y:S01]  /*0ba0*/  STL [R1+0x138], R0 ;  /* 0x0001380001007387 */ /* 0x0001e20000100800 */
[----:B------:R-:W-:Y:S02]  /*0bb0*/  IMAD.MOV R5, RZ, RZ, -R5 ;  /* 0x000000ffff057224 */ /* 0x000fe400078e0a05 */
[----:B------:R-:W-:Y:S02]  /*0bc0*/  IMAD.MOV R4, RZ, RZ, -R4 ;  /* 0x000000ffff047224 */ /* 0x000fe400078e0a04 */
[----:B------:R-:W-:-:S04]  /*0bd0*/  IMAD.HI.U32 R2, R21, R62, RZ ;  /* 0x0000003e15027227 */ /* 0x000fc800078e00ff */
[C---:B------:R-:W-:Y:S02]  /*0be0*/  IMAD R44, R22.reuse, R9, R44 ;  /* 0x00000009162c7224 */ /* 0x040fe400078e022c */
[C---:B0-----:R-:W-:Y:S02]  /*0bf0*/  IMAD R0, R22.reuse, R5, R10 ;  /* 0x0000000516007224 */ /* 0x041fe400078e020a */
[C---:B------:R-:W-:Y:S02]  /*0c00*/  VIADD R9, R31.reuse, 0x5 ;  /* 0x000000051f097836 */ /* 0x040fe40000000000 */
[C---:B------:R-:W-:Y:S01]  /*0c10*/  IMAD R85, R22.reuse, R4, R85 ;  /* 0x0000000416557224 */ /* 0x040fe200078e0255 */
[----:B------:R0:W-:Y:S01]  /*0c20*/  STL [R1+0x24], R0 ;  /* 0x0000240001007387 */ /* 0x0001e20000100800 */
[C---:B------:R-:W-:Y:S02]  /*0c30*/  VIADD R8, R31.reuse, 0x6 ;  /* 0x000000061f087836 */ /* 0x040fe40000000000 */
[----:B------:R-:W-:Y:S01]  /*0c40*/  IMAD.MOV R11, RZ, RZ, -R2 ;  /* 0x000000ffff0b7224 */ /* 0x000fe200078e0a02 */
[----:B------:R1:W-:Y:S01]  /*0c50*/  STL [R1+0x1b18], R9 ;  /* 0x001b180901007387 */ /* 0x0003e20000100800 */
[C---:B------:R-:W-:Y:S01]  /*0c60*/  VIADD R4, R31.reuse, 0x7 ;  /* 0x000000071f047836 */ /* 0x040fe20000000000 */
[----:B------:R-:W-:Y:S01]  /*0c70*/  IABS R10, R8 ;  /* 0x00000008000a7213 */ /* 0x000fe20000000000 */
[C---:B------:R-:W-:Y:S01]  /*0c80*/  VIADD R2, R31.reuse, 0x8 ;  /* 0x000000081f027836 */ /* 0x040fe20000000000 */
[----:B------:R-:W-:Y:S01]  /*0c90*/  STL [R1+0x1b1c], R8 ;  /* 0x001b1c0801007387 */ /* 0x000fe20000100800 */
[----:B------:R-:W-:Y:S01]  /*0ca0*/  IMAD R62, R22, R11, R62 ;  /* 0x0000000b163e7224 */ /* 0x000fe200078e023e */
[----:B------:R-:W-:Y:S01]  /*0cb0*/  IABS R12, R4 ;  /* 0x00000004000c7213 */ /* 0x000fe20000000000 */
[----:B0-----:R-:W-:Y:S01]  /*0cc0*/  VIADD R0, R31, 0x9 ;  /* 0x000000091f007836 */ /* 0x001fe20000000000 */
[----:B------:R0:W-:Y:S01]  /*0cd0*/  STL [R1+0x1b20], R4 ;  /* 0x001b200401007387 */ /* 0x0001e20000100800 */
[----:B------:R-:W-:-:S02]  /*0ce0*/  IABS R26, R2 ;  /* 0x00000002001a7213 */ /* 0x000fc40000000000 */
[----:B-1----:R-:W-:Y:S01]  /*0cf0*/  IABS R9, R9 ;  /* 0x0000000900097213 */ /* 0x002fe20000000000 */
[----:B------:R1:W-:Y:S01]  /*0d00*/  STL [R1+0x1b24], R2 ;  /* 0x001b240201007387 */ /* 0x0003e20000100800 */
[----:B------:R-:W-:Y:S01]  /*0d10*/  IABS R46, R0 ;  /* 0x00000000002e7213 */ /* 0x000fe20000000000 */
[C---:B------:R-:W-:Y:S02]  /*0d20*/  IMAD.HI.U32 R5, R21.reuse, R26, RZ ;  /* 0x0000001a15057227 */ /* 0x040fe400078e00ff */
[----:B------:R2:W-:Y:S02]  /*0d30*/  STL [R1+0x1b28], R0 ;  /* 0x001b280001007387 */ /* 0x0005e40000100800 */
[----:B0-----:R-:W-:-:S04]  /*0d40*/  IMAD.HI.U32 R4, R21, R12, RZ ;  /* 0x0000000c15047227 */ /* 0x001fc800078e00ff */
[----:B-1----:R-:W-:-:S04]  /*0d50*/  IMAD.HI.U32 R2, R21, R10, RZ ;  /* 0x0000000a15027227 */ /* 0x002fc800078e00ff */
[----:B--2---:R-:W-:-:S04]  /*0d60*/  IMAD.HI.U32 R0, R21, R9, RZ ;  /* 0x0000000915007227 */ /* 0x004fc800078e00ff */
[----:B------:R-:W-:Y:S02]  /*0d70*/  IMAD.MOV R0, RZ, RZ, -R0 ;  /* 0x000000ffff007224 */ /* 0x000fe400078e0a00 */
[----:B------:R-:W-:Y:S02]  /*0d80*/  IMAD.MOV R11, RZ, RZ, -R2 ;  /* 0x000000ffff0b7224 */ /* 0x000fe400078e0a02 */
[----:B------:R-:W-:Y:S02]  /*0d90*/  IMAD.MOV R13, RZ, RZ, -R4 ;  /* 0x000000ffff0d7224 */ /* 0x000fe400078e0a04 */
[C---:B------:R-:W-:Y:S02]  /*0da0*/  IMAD R4, R22.reuse, R0, R9 ;  /* 0x0000000016047224 */ /* 0x040fe400078e0209 */
[C---:B------:R-:W-:Y:S02]  /*0db0*/  IMAD R2, R22.reuse, R11, R10 ;  /* 0x0000000b16027224 */ /* 0x040fe400078e020a */
[----:B------:R-:W-:Y:S01]  /*0dc0*/  IMAD R0, R22, R13, R12 ;  /* 0x0000000d16007224 */ /* 0x000fe200078e020c */
[----:B------:R0:W-:Y:S01]  /*0dd0*/  STL [R1+0x80], R4 ;  /* 0x0000800401007387 */ /* 0x0001e20000100800 */
[----:B------:R-:W-:-:S03]  /*0de0*/  IMAD.HI.U32 R8, R21, R46, RZ ;  /* 0x0000002e15087227 */ /* 0x000fc600078e00ff */
[----:B------:R1:W-:Y:S01]  /*0df0*/  STL [R1+0x254], R2 ;  /* 0x0002540201007387 */ /* 0x0003e20000100800 */
[----:B------:R-:W-:Y:S02]  /*0e00*/  IMAD.MOV R15, RZ, RZ, -R8 ;  /* 0x000000ffff0f7224 */ /* 0x000fe400078e0a08 */
[C---:B------:R-:W-:Y:S01]  /*0e10*/  VIADD R9, R31.reuse, 0xa ;  /* 0x0000000a1f097836 */ /* 0x040fe20000000000 */
[----:B------:R2:W-:Y:S01]  /*0e20*/  STL [R1+0x21c], R0 ;  /* 0x00021c0001007387 */ /* 0x0005e20000100800 */
[C---:B------:R-:W-:Y:S02]  /*0e30*/  VIADD R8, R31.reuse, 0xb ;  /* 0x0000000b1f087836 */ /* 0x040fe40000000000 */
[C---:B0-----:R-:W-:Y:S01]  /*0e40*/  VIADD R4, R31.reuse, 0xc ;  /* 0x0000000c1f047836 */ /* 0x041fe20000000000 */
[----:B------:R-:W-:Y:S01]  /*0e50*/  STL [R1+0x1b2c], R9 ;  /* 0x001b2c0901007387 */ /* 0x000fe20000100800 */
[----:B------:R-:W-:Y:S01]  /*0e60*/  IMAD.MOV R5, RZ, RZ, -R5 ;  /* 0x000000ffff057224 */ /* 0x000fe200078e0a05 */
[----:B------:R-:W-:Y:S01]  /*0e70*/  IABS R64, R9 ;  /* 0x0000000900407213 */ /* 0x000fe20000000000 */
[C---:B-1----:R-:W-:Y:S01]  /*0e80*/  VIADD R2, R31.reuse, 0xd ;  /* 0x0000000d1f027836 */ /* 0x042fe20000000000 */
[----:B------:R-:W-:Y:S01]  /*0e90*/  IABS R10, R4 ;  /* 0x00000004000a7213 */ /* 0x000fe20000000000 */
[C---:B------:R-:W-:Y:S01]  /*0ea0*/  IMAD R46, R22.reuse, R15, R46 ;  /* 0x0000000f162e7224 */ /* 0x040fe200078e022e */
[----:B------:R0:W-:Y:S01]  /*0eb0*/  STL [R1+0x1b30], R8 ;  /* 0x001b300801007387 */ /* 0x0001e20000100800 */
[----:B--2---:R-:W-:Y:S01]  /*0ec0*/  VIADD R0, R31, 0xe ;  /* 0x0000000e1f007836 */ /* 0x004fe20000000000 */
[----:B------:R-:W-:Y:S01]  /*0ed0*/  IABS R12, R2 ;  /* 0x00000002000c7213 */ /* 0x000fe20000000000 */
[----:B------:R-:W-:Y:S01]  /*0ee0*/  IMAD R26, R22, R5, R26 ;  /* 0x00000005161a7224 */ /* 0x000fe200078e021a */
[----:B------:R1:W-:Y:S01]  /*0ef0*/  STL [R1+0x1b34], R4 ;  /* 0x001b340401007387 */ /* 0x0003e20000100800 */
[----:B------:R-:W-:-:S02]  /*0f00*/  IABS R84, R8 ;  /* 0x0000000800547213 */ /* 0x000fc40000000000 */
[----:B------:R-:W-:Y:S01]  /*0f10*/  IABS R15, R0 ;  /* 0x00000000000f7213 */ /* 0x000fe20000000000 */
[----:B------:R2:W-:Y:S01]  /*0f20*/  STL [R1+0x1b38], R2 ;  /* 0x001b380201007387 */ /* 0x0005e20000100800 */
[----:B------:R-:W-:-:S03]  /*0f30*/  IMAD.HI.U32 R5, R21, R12, RZ ;  /* 0x0000000c15057227 */ /* 0x000fc600078e00ff */
[----:B------:R5:W-:Y:S01]  /*0f40*/  STL [R1+0x1b3c], R0 ;  /* 0x001b3c0001007387 */ /* 0x000be20000100800 */
[----:B0-----:R-:W-:-:S04]  /*0f50*/  IMAD.HI.U32 R8, R21, R15, RZ ;  /* 0x0000000f15087227 */ /* 0x001fc800078e00ff */
[----:B-1----:R-:W-:-:S04]  /*0f60*/  IMAD.HI.U32 R4, R21, R10, RZ ;  /* 0x0000000a15047227 */ /* 0x002fc800078e00ff */
[----:B--2---:R-:W-:-:S04]  /*0f70*/  IMAD.HI.U32 R2, R21, R84, RZ ;  /* 0x0000005415027227 */ /* 0x004fc800078e00ff */
[----:B-----5:R-:W-:-:S04]  /*0f80*/  IMAD.HI.U32 R0, R21, R64, RZ ;  /* 0x0000004015007227 */ /* 0x020fc800078e00ff */
[----:B------:R-:W-:Y:S02]  /*0f90*/  IMAD.MOV R13, RZ, RZ, -R4 ;  /* 0x000000ffff0d7224 */ /* 0x000fe400078e0a04 */
[----:B------:R-:W-:Y:S02]  /*0fa0*/  IMAD.MOV R5, RZ, RZ, -R5 ;  /* 0x000000ffff057224 */ /* 0x000fe400078e0a05 */
[----:B------:R-:W-:Y:S02]  /*0fb0*/  IMAD.MOV R9, RZ, RZ, -R0 ;  /* 0x000000ffff097224 */ /* 0x000fe400078e0a00 */
[----:B------:R-:W-:Y:S02]  /*0fc0*/  IMAD.MOV R8, RZ, RZ, -R8 ;  /* 0x000000ffff087224 */ /* 0x000fe400078e0a08 */
[----:B------:R-:W-:Y:S02]  /*0fd0*/  IMAD.MOV R11, RZ, RZ, -R2 ;  /* 0x000000ffff0b7224 */ /* 0x000fe400078e0a02 */
[----:B------:R-:W-:-:S02]  /*0fe0*/  IMAD R4, R22, R13, R10 ;  /* 0x0000000d16047224 */ /* 0x000fc400078e020a */
[C---:B------:R-:W-:Y:S02]  /*0ff0*/  IMAD R2, R22.reuse, R5, R12 ;  /* 0x0000000516027224 */ /* 0x040fe400078e020c */
[C---:B------:R-:W-:Y:S01]  /*1000*/  IMAD R64, R22.reuse, R9, R64 ;  /* 0x0000000916407224 */ /* 0x040fe200078e0240 */
[----:B------:R0:W-:Y:S01]  /*1010*/  STL [R1+0x2c], R4 ;  /* 0x00002c0401007387 */ /* 0x0001e20000100800 */
[----:B------:R-:W-:Y:S02]  /*1020*/  IMAD R0, R22, R8, R15 ;  /* 0x0000000816007224 */ /* 0x000fe400078e020f */
[C---:B------:R-:W-:Y:S01]  /*1030*/  VIADD R9, R31.reuse, 0xf ;  /* 0x0000000f1f097836 */ /* 0x040fe20000000000 */
[----:B------:R1:W-:Y:S01]  /*1040*/  STL [R1+0x88], R2 ;  /* 0x0000880201007387 */ /* 0x0003e20000100800 */
[C---:B------:R-:W-:Y:S02]  /*1050*/  VIADD R5, R31.reuse, 0x10 ;  /* 0x000000101f057836 */ /* 0x040fe40000000000 */
[C---:B------:R-:W-:Y:S01]  /*1060*/  VIADD R15, R31.reuse, 0x14 ;  /* 0x000000141f0f7836 */ /* 0x040fe20000000000 */
[----:B------:R2:W-:Y:S01]  /*1070*/  STL [R1+0x218], R0 ;  /* 0x0002180001007387 */ /* 0x0005e20000100800 */
[C---:B------:R-:W-:Y:S01]  /*1080*/  VIADD R10, R31.reuse, 0x15 ;  /* 0x000000151f0a7836 */ /* 0x040fe20000000000 */
[----:B------:R-:W-:Y:S01]  /*1090*/  IABS R30, R5 ;  /* 0x00000005001e7213 */ /* 0x000fe20000000000 */
[C---:B0-----:R-:W-:Y:S01]  /*10a0*/  VIADD R4, R31.reuse, 0x11 ;  /* 0x000000111f047836 */ /* 0x041fe20000000000 */
[----:B------:R0:W-:Y:S01]  /*10b0*/  STL [R1+0x1b40], R9 ;  /* 0x001b400901007387 */ /* 0x0001e20000100800 */
[----:B------:R-:W-:-:S02]  /*10c0*/  VIADD R12, R31, 0x16 ;  /* 0x000000161f0c7836 */ /* 0x000fc40000000000 */
[C---:B-1----:R-:W-:Y:S01]  /*10d0*/  VIADD R2, R31.reuse, 0x12 ;  /* 0x000000121f027836 */ /* 0x042fe20000000000 */
[----:B------:R1:W-:Y:S01]  /*10e0*/  STL [R1+0x1b44], R5 ;  /* 0x001b440501007387 */ /* 0x0003e20000100800 */
[----:B------:R-:W-:Y:S01]  /*10f0*/  IABS R45, R4 ;  /* 0x00000004002d7213 */ /* 0x000fe20000000000 */
[C---:B--2---:R-:W-:Y:S02]  /*1100*/  VIADD R0, R31.reuse, 0x13 ;  /* 0x000000131f007836 */ /* 0x044fe40000000000 */
[----:B------:R2:W-:Y:S01]  /*1110*/  STL [R1+0x1b48], R4 ;  /* 0x001b480401007387 */ /* 0x0005e20000100800 */
[----:B------:R-:W-:Y:S01]  /*1120*/  IABS R66, R2 ;  /* 0x0000000200427213 */ /* 0x000fe20000000000 */
[----:B------:R-:W-:Y:S01]  /*1130*/  IMAD R84, R22, R11, R84 ;  /* 0x0000000b16547224 */ /* 0x000fe200078e0254 */
[----:B0-----:R-:W-:Y:S01]  /*1140*/  IABS R9, R9 ;  /* 0x0000000900097213 */ /* 0x001fe20000000000 */
[----:B------:R0:W-:Y:S01]  /*1150*/  STL [R1+0x1b4c], R2 ;  /* 0x001b4c0201007387 */ /* 0x0001e20000100800 */
[----:B------:R-:W-:Y:S01]  /*1160*/  IABS R83, R0 ;  /* 0x0000000000537213 */ /* 0x000fe20000000000 */
[----:B------:R-:W-:-:S02]  /*1170*/  VIADD R13, R31, 0x17 ;  /* 0x000000171f0d7836 */ /* 0x000fc40000000000 */
[----:B------:R5:W-:Y:S01]  /*1180*/  STL [R1+0x1b50], R0 ;  /* 0x001b500001007387 */ /* 0x000be20000100800 */
[----:B-1----:R-:W-:-:S04]  /*1190*/  IMAD.HI.U32 R5, R21, R66, RZ ;  /* 0x0000004215057227 */ /* 0x002fc800078e00ff */
[----:B--2---:R-:W-:-:S04]  /*11a0*/  IMAD.HI.U32 R4, R21, R45, RZ ;  /* 0x0000002d15047227 */ /* 0x004fc800078e00ff */
[----:B0-----:R-:W-:-:S04]  /*11b0*/  IMAD.HI.U32 R2, R21, R30, RZ ;  /* 0x0000001e15027227 */ /* 0x001fc800078e00ff */
[----:B-----5:R-:W-:-:S04]  /*11c0*/  IMAD.HI.U32 R0, R21, R9, RZ ;  /* 0x0000000915007227 */ /* 0x020fc800078e00ff */
[----:B------:R-:W-:Y:S02]  /*11d0*/  IMAD.MOV R0, RZ, RZ, -R0 ;  /* 0x000000ffff007224 */ /* 0x000fe400078e0a00 */
[----:B------:R-:W-:Y:S02]  /*11e0*/  IMAD.MOV R11, RZ, RZ, -R2 ;  /* 0x000000ffff0b7224 */ /* 0x000fe400078e0a02 */
[C---:B------:R-:W-:Y:S01]  /*11f0*/  IMAD R0, R22.reuse, R0, R9 ;  /* 0x0000000016007224 */ /* 0x040fe200078e0209 */
[----:B------:R-:W-:Y:S01]  /*1200*/  IABS R9, R15 ;  /* 0x0000000f00097213 */ /* 0x000fe20000000000 */
[----:B------:R-:W-:Y:S02]  /*1210*/  VIADD R2, R31, 0x18 ;  /* 0x000000181f027836 */ /* 0x000fe40000000000 */
[----:B------:R-:W-:Y:S01]  /*1220*/  IMAD.MOV R4, RZ, RZ, -R4 ;  /* 0x000000ffff047224 */ /* 0x000fe200078e0a04 */
[----:B------:R0:W-:Y:S01]  /*1230*/  STL [R1+0x214], R0 ;  /* 0x0002140001007387 */ /* 0x0001e20000100800 */
[----:B------:R-:W-:Y:S01]  /*1240*/  IMAD.MOV R5, RZ, RZ, -R5 ;  /* 0x000000ffff057224 */ /* 0x000fe200078e0a05 */
[----:B------:R-:W-:Y:S01]  /*1250*/  IABS R29, R2 ;  /* 0x00000002001d7213 */ /* 0x000fe20000000000 */
[C---:B------:R-:W-:Y:S01]  /*1260*/  IMAD R45, R22.reuse, R4, R45 ;  /* 0x00000004162d7224 */ /* 0x040fe200078e022d */
[----:B------:R1:W-:Y:S01]  /*1270*/  STL [R1+0x1b54], R15 ;  /* 0x001b540f01007387 */ /* 0x0003e20000100800 */
[----:B------:R-:W-:-:S02]  /*1280*/  IMAD R30, R22, R11, R30 ;  /* 0x0000000b161e7224 */ /* 0x000fc400078e021e */
[----:B------:R-:W-:Y:S01]  /*1290*/  IMAD R66, R22, R5, R66 ;  /* 0x0000000516427224 */ /* 0x000fe200078e0242 */
[----:B------:R2:W-:Y:S01]  /*12a0*/  STL [R1+0x1b58], R10 ;  /* 0x001b580a01007387 */ /* 0x0005e20000100800 */
[----:B------:R-:W-:-:S03]  /*12b0*/  IMAD.HI.U32 R8, R21, R83, RZ ;  /* 0x0000005315087227 */ /* 0x000fc600078e00ff */
[----:B------:R5:W-:Y:S01]  /*12c0*/  STL [R1+0x1b5c], R12 ;  /* 0x001b5c0c01007387 */ /* 0x000be20000100800 */
[C---:B0-----:R-:W-:Y:S01]  /*12d0*/  IMAD.HI.U32 R0, R21.reuse, R9, RZ ;  /* 0x0000000915007227 */ /* 0x041fe200078e00ff */
[----:B-1----:R-:W-:Y:S02]  /*12e0*/  IABS R15, R13 ;  /* 0x0000000d000f7213 */ /* 0x002fe40000000000 */
[----:B------:R-:W-:Y:S01]  /*12f0*/  STL [R1+0x1b60], R13 ;  /* 0x001b600d01007387 */ /* 0x000fe20000100800 */
[----:B------:R-:W-:Y:S01]  /*1300*/  IMAD.MOV R0, RZ, RZ, -R0 ;  /* 0x000000ffff007224 */ /* 0x000fe200078e0a00 */
[----:B--2---:R-:W-:Y:S01]  /*1310*/  IABS R10, R10 ;  /* 0x0000000a000a7213 */ /* 0x004fe20000000000 */
[----:B------:R-:W-:Y:S01]  /*1320*/  IMAD.HI.U32 R5, R21, R15, RZ ;  /* 0x0000000f15057227 */ /* 0x000fe200078e00ff */
[----:B------:R0:W-:Y:S01]  /*1330*/  STL [R1+0x1b64], R2 ;  /* 0x001b640201007387 */ /* 0x0001e20000100800 */
[----:B-----5:R-:W-:Y:S02]  /*1340*/  IABS R12, R12 ;  /* 0x0000000c000c7213 */ /* 0x020fe40000000000 */
[----:B------:R-:W-:-:S02]  /*1350*/  IMAD R0, R22, R0, R9 ;  /* 0x0000000016007224 */ /* 0x000fc400078e0209 */
[----:B------:R-:W-:Y:S02]  /*1360*/  IMAD.MOV R5, RZ, RZ, -R5 ;  /* 0x000000ffff057224 */ /* 0x000fe400078e0a05 */
[C---:B------:R-:W-:Y:S01]  /*1370*/  IMAD.HI.U32 R4, R21.reuse, R12, RZ ;  /* 0x0000000c15047227 */ /* 0x040fe200078e00ff */
[----:B------:R1:W-:Y:S03]  /*1380*/  STL [R1+0x30], R0 ;  /* 0x0000300001007387 */ /* 0x0003e60000100800 */
[----:B0-----:R-:W-:-:S04]  /*1390*/  IMAD.HI.U32 R2, R21, R10, RZ ;  /* 0x0000000a15027227 */ /* 0x001fc800078e00ff */
[----:B------:R-:W-:Y:S02]  /*13a0*/  IMAD.MOV R11, RZ, RZ, -R2 ;  /* 0x000000ffff0b7224 */ /* 0x000fe400078e0a02 */
[----:B------:R-:W-:Y:S02]  /*13b0*/  IMAD.MOV R13, RZ, RZ, -R4 ;  /* 0x000000ffff0d7224 */ /* 0x000fe400078e0a04 */
[C---:B------:R-:W-:Y:S02]  /*13c0*/  IMAD R4, R22.reuse, R11, R10 ;  /* 0x0000000b16047224 */ /* 0x040fe400078e020a */
[C---:B------:R-:W-:Y:S02]  /*13d0*/  IMAD R2, R22.reuse, R13, R12 ;  /* 0x0000000d16027224 */ /* 0x040fe400078e020c */
[----:B-1----:R-:W-:Y:S01]  /*13e0*/  IMAD R0, R22, R5, R15 ;  /* 0x0000000516007224 */ /* 0x002fe200078e020f */
[----:B------:R0:W-:Y:S01]  /*13f0*/  STL [R1+0x90], R4 ;  /* 0x0000900401007387 */ /* 0x0001e20000100800 */
[----:B------:R-:W-:-:S02]  /*1400*/  IMAD.MOV R8, RZ, RZ, -R8 ;  /* 0x000000ffff087224 */ /* 0x000fc400078e0a08 */
[C---:B------:R-:W-:Y:S01]  /*1410*/  VIADD R10, R31.reuse, 0x19 ;  /* 0x000000191f0a7836 */ /* 0x040fe20000000000 */
[----:B------:R1:W-:Y:S01]  /*1420*/  STL [R1+0x210], R2 ;  /* 0x0002100201007387 */ /* 0x0003e20000100800 */
[C---:B------:R-:W-:Y:S02]  /*1430*/  IMAD R83, R22.reuse, R8, R83 ;  /* 0x0000000816537224 */ /* 0x040fe400078e0253 */
[----:B------:R-:W-:Y:S01]  /*1440*/  VIADD R9, R31, 0x1a ;  /* 0x0000001a1f097836 */ /* 0x000fe20000000000 */
[----:B------:R2:W-:Y:S01]  /*1450*/  STL [R1+0x1ec], R0 ;  /* 0x0001ec0001007387 */ /* 0x0005e20000100800 */
[----:B------:R-:W-:Y:S01]  /*1460*/  IMAD.HI.U32 R8, R21, R29, RZ ;  /* 0x0000001d15087227 */ /* 0x000fe200078e00ff */
[----:B------:R-:W-:Y:S02]  /*1470*/  IABS R47, R10 ;  /* 0x0000000a002f7213 */ /* 0x000fe40000000000 */
[----:B------:R5:W-:Y:S01]  /*1480*/  STL [R1+0x1b68], R10 ;  /* 0x001b680a01007387 */ /* 0x000be20000100800 */
[C---:B0-----:R-:W-:Y:S01]  /*1490*/  VIADD R4, R31.reuse, 0x1b ;  /* 0x0000001b1f047836 */ /* 0x041fe20000000000 */
[----:B------:R-:W-:Y:S01]  /*14a0*/  IABS R68, R9 ;  /* 0x0000000900447213 */ /* 0x000fe20000000000 */
[C---:B-1----:R-:W-:Y:S01]  /*14b0*/  VIADD R2, R31.reuse, 0x1c ;  /* 0x0000001c1f027836 */ /* 0x042fe20000000000 */
[----:B------:R-:W-:Y:S01]  /*14c0*/  STL [R1+0x1b6c], R9 ;  /* 0x001b6c0901007387 */ /* 0x000fe20000100800 */
[----:B------:R-:W-:Y:S01]  /*14d0*/  IMAD.MOV R8, RZ, RZ, -R8 ;  /* 0x000000ffff087224 */ /* 0x000fe200078e0a08 */
[----:B------:R-:W-:Y:S01]  /*14e0*/  IABS R82, R4 ;  /* 0x0000000400527213 */ /* 0x000fe20000000000 */
[----:B--2---:R-:W-:Y:S01]  /*14f0*/  VIADD R0, R31, 0x1d ;  /* 0x0000001d1f007836 */ /* 0x004fe20000000000 */
[----:B------:R-:W-:Y:S01]  /*1500*/  STL [R1+0x1b70], R4 ;  /* 0x001b700401007387 */ /* 0x000fe20000100800 */
[----:B------:R-:W-:Y:S01]  /*1510*/  IMAD R29, R22, R8, R29 ;  /* 0x00000008161d7224 */ /* 0x000fe200078e021d */
[----:B-----5:R-:W-:-:S02]  /*1520*/  IABS R10, R2 ;  /* 0x00000002000a7213 */ /* 0x020fc40000000000 */
[----:B------:R-:W-:Y:S01]  /*1530*/  IABS R12, R0 ;  /* 0x00000000000c7213 */ /* 0x000fe20000000000 */
[----:B------:R0:W-:Y:S02]  /*1540*/  STL [R1+0x1b74], R2 ;  /* 0x001b740201007387 */ /* 0x0001e40000100800 */
[C---:B------:R-:W-:Y:S02]  /*1550*/  IMAD.HI.U32 R5, R21.reuse, R10, RZ ;  /* 0x0000000a15057227 */ /* 0x040fe400078e00ff */
[----:B------:R1:W-:Y:S02]  /*1560*/  STL [R1+0x1b78], R0 ;  /* 0x001b780001007387 */ /* 0x0003e40000100800 */
[----:B------:R-:W-:-:S04]  /*1570*/  IMAD.HI.U32 R8, R21, R12, RZ ;  /* 0x0000000c15087227 */ /* 0x000fc800078e00ff */
[----:B0-----:R-:W-:-:S04]  /*1580*/  IMAD.HI.U32 R2, R21, R68, RZ ;  /* 0x0000004415027227 */ /* 0x001fc800078e00ff */
[----:B-1----:R-:W-:-:S04]  /*1590*/  IMAD.HI.U32 R0, R21, R47, RZ ;  /* 0x0000002f15007227 */ /* 0x002fc800078e00ff */
[----:B------:R-:W-:Y:S02]  /*15a0*/  IMAD.MOV R5, RZ, RZ, -R5 ;  /* 0x000000ffff057224 */ /* 0x000fe400078e0a05 */
[----:B------:R-:W-:-:S04]  /*15b0*/  IMAD.HI.U32 R4, R21, R82, RZ ;  /* 0x0000005215047227 */ /* 0x000fc800078e00ff */
[----:B------:R-:W-:Y:S02]  /*15c0*/  IMAD.MOV R0, RZ, RZ, -R0 ;  /* 0x000000ffff007224 */ /* 0x000fe400078e0a00 */
[----:B------:R-:W-:Y:S02]  /*15d0*/  IMAD.MOV R9, RZ, RZ, -R2 ;  /* 0x000000ffff097224 */ /* 0x000fe400078e0a02 */
[----:B------:R-:W-:Y:S02]  /*15e0*/  IMAD.MOV R13, RZ, RZ, -R8 ;  /* 0x000000ffff0d7224 */ /* 0x000fe400078e0a08 */
[C---:B------:R-:W-:Y:S02]  /*15f0*/  IMAD R2, R22.reuse, R5, R10 ;  /* 0x0000000516027224 */ /* 0x040fe400078e020a */
[----:B------:R-:W-:Y:S02]  /*1600*/  IMAD.MOV R11, RZ, RZ, -R4 ;  /* 0x000000ffff0b7224 */ /* 0x000fe400078e0a04 */
[C---:B------:R-:W-:Y:S01]  /*1610*/  IMAD R47, R22.reuse, R0, R47 ;  /* 0x00000000162f7224 */ /* 0x040fe200078e022f */
[----:B------:R0:W-:Y:S01]  /*1620*/  STL [R1+0x34], R2 ;  /* 0x0000340201007387 */ /* 0x0001e20000100800 */
[----:B------:R-:W-:-:S02]  /*1630*/  IMAD R4, R22, R13, R12 ;  /* 0x0000000d16047224 */ /* 0x000fc400078e020c */
[C---:B------:R-:W-:Y:S02]  /*1640*/  VIADD R0, R31.reuse, 0x1e ;  /* 0x0000001e1f007836 */ /* 0x040fe40000000000 */
[C---:B------:R-:W-:Y:S01]  /*1650*/  VIADD R8, R31.reuse, 0x20 ;  /* 0x000000201f087836 */ /* 0x040fe20000000000 */
[----:B------:R1:W-:Y:S01]  /*1660*/  STL [R1+0xc0], R4 ;  /* 0x0000c00401007387 */ /* 0x0003e20000100800 */
[C---:B------:R-:W-:Y:S02]  /*1670*/  VIADD R5, R31.reuse, 0x21 ;  /* 0x000000211f057836 */ /* 0x040fe40000000000 */
[C---:B------:R-:W-:Y:S01]  /*1680*/  IMAD R82, R22.reuse, R11, R82 ;  /* 0x0000000b16527224 */ /* 0x040fe200078e0252 */
[----:B------:R2:W-:Y:S01]  /*1690*/  STL [R1+0x1b7c], R0 ;  /* 0x001b7c0001007387 */ /* 0x0005e20000100800 */
[C---:B0-----:R-:W-:Y:S01]  /*16a0*/  VIADD R2, R31.reuse, 0x1f ;  /* 0x0000001f1f027836 */ /* 0x041fe20000000000 */
[----:B------:R-:W-:Y:S01]  /*16b0*/  IABS R48, R5 ;  /* 0x0000000500307213 */ /* 0x000fe20000000000 */
[----:B------:R-:W-:Y:S01]  /*16c0*/  IMAD R68, R22, R9, R68 ;  /* 0x0000000916447224 */ /* 0x000fe200078e0244 */
[----:B------:R-:W-:Y:S01]  /*16d0*/  IABS R28, R8 ;  /* 0x00000008001c7213 */ /* 0x000fe20000000000 */
[----:B-1----:R-:W-:Y:S01]  /*16e0*/  VIADD R4, R31, 0x22 ;  /* 0x000000221f047836 */ /* 0x002fe20000000000 */
[----:B------:R0:W-:Y:S01]  /*16f0*/  STL [R1+0x1b80], R2 ;  /* 0x001b800201007387 */ /* 0x0001e20000100800 */
[----:B------:R-:W-:Y:S01]  /*1700*/  IMAD.HI.U32 R9, R21, R48, RZ ;  /* 0x0000003015097227 */ /* 0x000fe200078e00ff */
[----:B--2---:R-:W-:-:S02]  /*1710*/  IABS R0, R0 ;  /* 0x0000000000007213 */ /* 0x004fc40000000000 */
[----:B------:R1:W-:Y:S01]  /*1720*/  STL [R1+0x1b84], R8 ;  /* 0x001b840801007387 */ /* 0x0003e20000100800 */
[----:B------:R-:W-:Y:S01]  /*1730*/  IABS R70, R4 ;  /* 0x0000000400467213 */ /* 0x000fe20000000000 */
[----:B------:R-:W-:Y:S02]  /*1740*/  IMAD.MOV R9, RZ, RZ, -R9 ;  /* 0x000000ffff097224 */ /* 0x000fe400078e0a09 */
[----:B------:R2:W-:Y:S01]  /*1750*/  STL [R1+0x1b88], R5 ;  /* 0x001b880501007387 */ /* 0x0005e20000100800 */
[----:B0-----:R-:W-:Y:S01]  /*1760*/  IABS R2, R2 ;  /* 0x0000000200027213 */ /* 0x001fe20000000000 */
[C---:B------:R-:W-:Y:S02]  /*1770*/  IMAD.HI.U32 R10, R21.reuse, R70, RZ ;  /* 0x00000046150a7227 */ /* 0x040fe400078e00ff */
[----:B------:R0:W-:Y:S02]  /*1780*/  STL [R1+0x1b8c], R4 ;  /* 0x001b8c0401007387 */ /* 0x0001e40000100800 */
[----:B-1----:R-:W-:-:S04]  /*1790*/  IMAD.HI.U32 R8, R21, R28, RZ ;  /* 0x0000001c15087227 */ /* 0x002fc800078e00ff */
[----:B--2---:R-:W-:-:S04]  /*17a0*/  IMAD.HI.U32 R5, R21, R2, RZ ;  /* 0x0000000215057227 */ /* 0x004fc800078e00ff */
[----:B0-----:R-:W-:-:S04]  /*17b0*/  IMAD.HI.U32 R4, R21, R0, RZ ;  /* 0x0000000015047227 */ /* 0x001fc800078e00ff */
[----:B------:R-:W-:Y:S02]  /*17c0*/  IMAD.MOV R11, RZ, RZ, -R4 ;  /* 0x000000ffff0b7224 */ /* 0x000fe400078e0a04 */
[----:B------:R-:W-:Y:S02]  /*17d0*/  IMAD.MOV R5, RZ, RZ, -R5 ;  /* 0x000000ffff057224 */ /* 0x000fe400078e0a05 */
[C---:B------:R-:W-:Y:S02]  /*17e0*/  IMAD R4, R22.reuse, R11, R0 ;  /* 0x0000000b16047224 */ /* 0x040fe400078e0200 */
[----:B------:R-:W-:Y:S02]  /*17f0*/  IMAD R0, R22, R5, R2 ;  /* 0x0000000516007224 */ /* 0x000fe400078e0202 */
[----:B------:R-:W-:Y:S01]  /*1800*/  IMAD.MOV R15, RZ, RZ, -R10 ;  /* 0x000000ffff0f7224 */ /* 0x000fe200078e0a0a */
[----:B------:R0:W-:Y:S01]  /*1810*/  STL [R1+0x1e8], R4 ;  /* 0x0001e80401007387 */ /* 0x0001e20000100800 */
[----:B------:R-:W-:-:S02]  /*1820*/  VIADD R11, R31, 0x23 ;  /* 0x000000231f0b7836 */ /* 0x000fc40000000000 */
[----:B------:R-:W-:Y:S01]  /*1830*/  IMAD.MOV R13, RZ, RZ, -R8 ;  /* 0x000000ffff0d7224 */ /* 0x000fe200078e0a08 */
[----:B------:R1:W-:Y:S01]  /*1840*/  STL [R1+0x1e4], R0 ;  /* 0x0001e40001007387 */ /* 0x0003e20000100800 */
[C---:B------:R-:W-:Y:S01]  /*1850*/  VIADD R10, R31.reuse, 0x24 ;  /* 0x000000241f0a7836 */ /* 0x040fe20000000000 */
[----:B------:R-:W-:Y:S01]  /*1860*/  IABS R89, R11 ;  /* 0x0000000b00597213 */ /* 0x000fe20000000000 */
[C---:B------:R-:W-:Y:S01]  /*1870*/  VIADD R8, R31.reuse, 0x25 ;  /* 0x000000251f087836 */ /* 0x040fe20000000000 */
[----:B------:R-:W-:Y:S01]  /*1880*/  STL [R1+0x1b90], R11 ;  /* 0x001b900b01007387 */ /* 0x000fe20000100800 */
[----:B------:R-:W-:Y:S02]  /*1890*/  IMAD R48, R22, R9, R48 ;  /* 0x0000000916307224 */ /* 0x000fe400078e0230 */
[----:B0-----:R-:W-:Y:S01]  /*18a0*/  VIADD R4, R31, 0x26 ;  /* 0x000000261f047836 */ /* 0x001fe20000000000 */
[----:B------:R0:W-:Y:S01]  /*18b0*/  STL [R1+0x1b94], R10 ;  /* 0x001b940a01007387 */ /* 0x0001e20000100800 */
[----:B------:R-:W-:-:S03]  /*18c0*/  IMAD.HI.U32 R12, R21, R89, RZ ;  /* 0x00000059150c7227 */ /* 0x000fc600078e00ff */
[----:B------:R2:W-:Y:S01]  /*18d0*/  STL [R1+0x1b98], R8 ;  /* 0x001b980801007387 */ /* 0x0005e20000100800 */
[C---:B-1----:R-:W-:Y:S02]  /*18e0*/  VIADD R0, R31.reuse, 0x27 ;  /* 0x000000271f007836 */ /* 0x042fe40000000000 */
[----:B------:R-:W-:Y:S01]  /*18f0*/  IMAD.MOV R12, RZ, RZ, -R12 ;  /* 0x000000ffff0c7224 */ /* 0x000fe200078e0a0c */
[----:B------:R1:W-:Y:S01]  /*1900*/  STL [R1+0x1b9c], R4 ;  /* 0x001b9c0401007387 */ /* 0x0003e20000100800 */
[C---:B------:R-:W-:Y:S01]  /*1910*/  IMAD R70, R22.reuse, R15, R70 ;  /* 0x0000000f16467224 */ /* 0x040fe200078e0246 */
[----:B0-----:R-:W-:Y:S01]  /*1920*/  IABS R10, R10 ;  /* 0x0000000a000a7213 */ /* 0x001fe20000000000 */
[----:B------:R-:W-:Y:S01]  /*1930*/  IMAD R89, R22, R12, R89 ;  /* 0x0000000c16597224 */ /* 0x000fe200078e0259 */
[----:B------:R0:W-:Y:S01]  /*1940*/  STL [R1+0x1ba0], R0 ;  /* 0x001ba00001007387 */ /* 0x0001e20000100800 */
[----:B------:R-:W-:Y:S01]  /*1950*/  VIADD R12, R31, 0x32 ;  /* 0x000000321f0c7836 */ /* 0x000fe20000000000 */
[----:B--2---:R-:W-:Y:S01]  /*1960*/  IABS R8, R8 ;  /* 0x0000000800087213 */ /* 0x004fe20000000000 */
[----:B------:R-:W-:Y:S01]  /*1970*/  IMAD.HI.U32 R11, R21, R10, RZ ;  /* 0x0000000a150b7227 */ /* 0x000fe200078e00ff */
[----:B-1----:R-:W-:-:S03]  /*1980*/  IABS R4, R4 ;  /* 0x0000000400047213 */ /* 0x002fc60000000000 */
[C---:B------:R-:W-:Y:S01]  /*1990*/  IMAD.HI.U32 R9, R21.reuse, R8, RZ ;  /* 0x0000000815097227 */ /* 0x040fe200078e00ff */
[----:B------:R-:W-:Y:S02]  /*19a0*/  IABS R72, R12 ;  /* 0x0000000c00487213 */ /* 0x000fe40000000000 */
[----:B0-----:R-:W-:Y:S01]  /*19b0*/  IABS R0, R0 ;  /* 0x0000000000007213 */ /* 0x001fe20000000000 */
[----:B------:R-:W-:-:S04]  /*19c0*/  IMAD.HI.U32 R5, R21, R4, RZ ;  /* 0x0000000415057227 */ /* 0x000fc800078e00ff */
[----:B------:R-:W-:Y:S02]  /*19d0*/  IMAD.MOV R11, RZ, RZ, -R11 ;  /* 0x000000ffff0b7224 */ /* 0x000fe400078e0a0b */
[----:B------:R-:W-:Y:S02]  /*19e0*/  IMAD.MOV R9, RZ, RZ, -R9 ;  /* 0x000000ffff097224 */ /* 0x000fe400078e0a09 */
[----:B------:R-:W-:Y:S02]  /*19f0*/  IMAD.MOV R5, RZ, RZ, -R5 ;  /* 0x000000ffff057224 */ /* 0x000fe400078e0a05 */
[----:B------:R-:W-:-:S04]  /*1a00*/  IMAD.HI.U32 R2, R21, R0, RZ ;  /* 0x0000000015027227 */ /* 0x000fc800078e00ff */
[C---:B------:R-:W-:Y:S02]  /*1a10*/  IMAD R10, R22.reuse, R11, R10 ;  /* 0x0000000b160a7224 */ /* 0x040fe400078e020a */
[C---:B------:R-:W-:Y:S02]  /*1a20*/  IMAD R8, R22.reuse, R9, R8 ;  /* 0x0000000916087224 */ /* 0x040fe400078e0208 */
[C---:B------:R-:W-:Y:S01]  /*1a30*/  IMAD R4, R22.reuse, R5, R4 ;  /* 0x0000000516047224 */ /* 0x040fe200078e0204 */
[----:B------:R0:W-:Y:S01]  /*1a40*/  STL [R1+0x3c], R10 ;  /* 0x00003c0a01007387 */ /* 0x0001e20000100800 */
[----:B------:R-:W-:Y:S02]  /*1a50*/  IMAD.MOV R2, RZ, RZ, -R2 ;  /* 0x000000ffff027224 */ /* 0x000fe400078e0a02 */
[----:B------:R-:W-:Y:S01]  /*1a60*/  VIADD R9, R31, 0x29 ;  /* 0x000000291f097836 */ /* 0x000fe20000000000 */
[----:B------:R1:W-:Y:S01]  /*1a70*/  STL [R1+0xd0], R8 ;  /* 0x0000d00801007387 */ /* 0x0003e20000100800 */
[----:B------:R-:W-:-:S02]  /*1a80*/  IMAD R0, R22, R2, R0 ;  /* 0x0000000216007224 */ /* 0x000fc400078e0200 */
[C---:B------:R-:W-:Y:S01]  /*1a90*/  VIADD R5, R31.reuse, 0x2b ;  /* 0x0000002b1f057836 */ /* 0x040fe20000000000 */
[----:B------:R2:W-:Y:S01]  /*1aa0*/  STL [R1+0x1dc], R4 ;  /* 0x0001dc0401007387 */ /* 0x0005e20000100800 */
[----:B------:R-:W-:Y:S01]  /*1ab0*/  IABS R49, R9 ;  /* 0x0000000900317213 */ /* 0x000fe20000000000 */
[C---:B0-----:R-:W-:Y:S02]  /*1ac0*/  VIADD R10, R31.reuse, 0x28 ;  /* 0x000000281f0a7836 */ /* 0x041fe40000000000 */
[----:B------:R0:W-:Y:S01]  /*1ad0*/  STL [R1+0x1d8], R0 ;  /* 0x0001d80001007387 */ /* 0x0001e20000100800 */
[----:B------:R-:W-:Y:S01]  /*1ae0*/  IABS R88, R5 ;  /* 0x0000000500587213 */ /* 0x000fe20000000000 */
[----:B-1----:R-:W-:Y:S01]  /*1af0*/  VIADD R8, R31, 0x2a ;  /* 0x0000002a1f087836 */ /* 0x002fe20000000000 */
[----:B------:R-:W-:Y:S01]  /*1b00*/  IABS R34, R10 ;  /* 0x0000000a00227213 */ /* 0x000fe20000000000 */
[----:B------:R1:W-:Y:S01]  /*1b10*/  STL [R1+0x1ba4], R10 ;  /* 0x001ba40a01007387 */ /* 0x0003e20000100800 */
[----:B------:R-:W-:-:S02]  /*1b20*/  IMAD R28, R22, R13, R28 ;  /* 0x0000000d161c7224 */ /* 0x000fc400078e021c */
[C---:B--2---:R-:W-:Y:S01]  /*1b30*/  VIADD R4, R31.reuse, 0x2c ;  /* 0x0000002c1f047836 */ /* 0x044fe20000000000 */
[----:B------:R-:W-:Y:S01]  /*1b40*/  STL [R1+0x1ba8], R9 ;  /* 0x001ba80901007387 */ /* 0x000fe20000100800 */
[----:B------:R-:W-:Y:S01]  /*1b50*/  IABS R71, R8 ;  /* 0x0000000800477213 */ /* 0x000fe20000000000 */
[C---:B------:R-:W-:Y:S02]  /*1b60*/  VIADD R15, R31.reuse, 0x3d ;  /* 0x0000003d1f0f7836 */ /* 0x040fe40000000000 */
[----:B0-----:R-:W-:Y:S01]  /*1b70*/  IABS R0, R4 ;  /* 0x0000000400007213 */ /* 0x001fe20000000000 */
[----:B------:R0:W-:Y:S01]  /*1b80*/  STL [R1+0x1bac], R8 ;  /* 0x001bac0801007387 */ /* 0x0001e20000100800 */
[C---:B-1----:R-:W-:Y:S02]  /*1b90*/  VIADD R10, R31.reuse, 0x2d ;  /* 0x0000002d1f0a7836 */ /* 0x042fe40000000000 */
[----:B------:R-:W-:Y:S01]  /*1ba0*/  VIADD R13, R31, 0x3e ;  /* 0x0000003e1f0d7836 */ /* 0x000fe20000000000 */
[----:B------:R-:W-:Y:S01]  /*1bb0*/  STL [R1+0x1bb0], R5 ;  /* 0x001bb00501007387 */ /* 0x000fe20000100800 */
[----:B------:R-:W-:-:S03]  /*1bc0*/  IMAD.HI.U32 R2, R21, R0, RZ ;  /* 0x0000000015027227 */ /* 0x000fc600078e00ff */
[----:B------:R1:W-:Y:S01]  /*1bd0*/  STL [R1+0x1bb8], R4 ;  /* 0x001bb80401007387 */ /* 0x0003e20000100800 */
[----:B------:R-:W-:Y:S02]  /*1be0*/  IMAD.MOV R2, RZ, RZ, -R2 ;  /* 0x000000ffff027224 */ /* 0x000fe400078e0a02 */
[----:B0-----:R-:W-:-:S04]  /*1bf0*/  IMAD.HI.U32 R8, R21, R49, RZ ;  /* 0x0000003115087227 */ /* 0x001fc800078e00ff */
[----:B------:R-:W-:Y:S02]  /*1c00*/  IMAD.MOV R8, RZ, RZ, -R8 ;  /* 0x000000ffff087224 */ /* 0x000fe400078e0a08 */
[----:B------:R-:W-:-:S04]  /*1c10*/  IMAD.HI.U32 R9, R21, R34, RZ ;  /* 0x0000002215097227 */ /* 0x000fc800078e00ff */
[----:B-1----:R-:W-:-:S04]  /*1c20*/  IMAD.HI.U32 R4, R21, R88, RZ ;  /* 0x0000005815047227 */ /* 0x002fc800078e00ff */
[----:B------:R-:W-:Y:S02]  /*1c30*/  IMAD.MOV R4, RZ, RZ, -R4 ;  /* 0x000000ffff047224 */ /* 0x000fe400078e0a04 */
[----:B------:R-:W-:Y:S02]  /*1c40*/  IMAD R0, R22, R2, R0 ;  /* 0x0000000216007224 */ /* 0x000fe400078e0200 */
[----:B------:R-:W-:-:S03]  /*1c50*/  IMAD.HI.U32 R5, R21, R71, RZ ;  /* 0x0000004715057227 */ /* 0x000fc600078e00ff */
[----:B------:R-:W-:Y:S01]  /*1c60*/  STL [R1+0x38], R0 ;  /* 0x0000380001007387 */ /* 0x000fe20000100800 */
[C---:B------:R-:W-:Y:S02]  /*1c70*/  IMAD R49, R22.reuse, R8, R49 ;  /* 0x0000000816317224 */ /* 0x040fe400078e0231 */
[----:B------:R-:W-:Y:S01]  /*1c80*/  IMAD.MOV R9, RZ, RZ, -R9 ;  /* 0x000000ffff097224 */ /* 0x000fe200078e0a09 */
[----:B------:R0:W-:Y:S01]  /*1c90*/  STL [R1+0x1bb4], R10 ;  /* 0x001bb40a01007387 */ /* 0x0001e20000100800 */
[C---:B------:R-:W-:Y:S02]  /*1ca0*/  VIADD R8, R31.reuse, 0x2e ;  /* 0x0000002e1f087836 */ /* 0x040fe40000000000 */
[----:B------:R-:W-:Y:S02]  /*1cb0*/  IMAD R88, R22, R4, R88 ;  /* 0x0000000416587224 */ /* 0x000fe400078e0258 */
[----:B------:R-:W-:Y:S01]  /*1cc0*/  IMAD.MOV R5, RZ, RZ, -R5 ;  /* 0x000000ffff057224 */ /* 0x000fe200078e0a05 */
[----:B------:R1:W-:Y:S01]  /*1cd0*/  STL [R1+0x1bbc], R8 ;  /* 0x001bbc0801007387 */ /* 0x0003e20000100800 */
[----:B------:R-:W-:-:S02]  /*1ce0*/  VIADD R4, R31, 0x2f ;  /* 0x0000002f1f047836 */ /* 0x000fc40000000000 */
[C---:B------:R-:W-:Y:S01]  /*1cf0*/  IMAD R34, R22.reuse, R9, R34 ;  /* 0x0000000916227224 */ /* 0x040fe200078e0222 */
[----:B0-----:R-:W-:Y:S01]  /*1d00*/  IABS R10, R10 ;  /* 0x0000000a000a7213 */ /* 0x001fe20000000000 */
[C---:B------:R-:W-:Y:S01]  /*1d10*/  VIADD R9, R31.reuse, 0x30 ;  /* 0x000000301f097836 */ /* 0x040fe20000000000 */
[----:B------:R0:W-:Y:S01]  /*1d20*/  STL [R1+0x1bc0], R4 ;  /* 0x001bc00401007387 */ /* 0x0001e20000100800 */
[----:B------:R-:W-:Y:S02]  /*1d30*/  IMAD R71, R22, R5, R71 ;  /* 0x0000000516477224 */ /* 0x000fe400078e0247 */
[----:B------:R-:W-:Y:S01]  /*1d40*/  VIADD R5, R31, 0x31 ;  /* 0x000000311f057836 */ /* 0x000fe20000000000 */
[----:B-1----:R-:W-:Y:S01]  /*1d50*/  IABS R8, R8 ;  /* 0x0000000800087213 */ /* 0x002fe20000000000 */
[----:B------:R1:W-:Y:S01]  /*1d60*/  STL [R1+0x1bc4], R9 ;  /* 0x001bc40901007387 */ /* 0x0003e20000100800 */
[----:B------:R-:W-:Y:S01]  /*1d70*/  IABS R33, R9 ;  /* 0x0000000900217213 */ /* 0x000fe20000000000 */
[----:B------:R-:W-:Y:S01]  /*1d80*/  IMAD.HI.U32 R11, R21, R10, RZ ;  /* 0x0000000a150b7227 */ /* 0x000fe200078e00ff */
[----:B------:R-:W-:Y:S01]  /*1d90*/  IABS R51, R5 ;  /* 0x0000000500337213 */ /* 0x000fe20000000000 */
[----:B------:R2:W-:Y:S01]  /*1da0*/  STL [R1+0x1bc8], R5 ;  /* 0x001bc80501007387 */ /* 0x0005e20000100800 */
[----:B0-----:R-:W-:Y:S01]  /*1db0*/  IABS R4, R4 ;  /* 0x0000000400047213 */ /* 0x001fe20000000000 */
[----:B------:R-:W-:-:S02]  /*1dc0*/  IMAD.MOV R11, RZ, RZ, -R11 ;  /* 0x000000ffff0b7224 */ /* 0x000fc400078e0a0b */
[----:B------:R-:W-:-:S04]  /*1dd0*/  IMAD.HI.U32 R0, R21, R51, RZ ;  /* 0x0000003315007227 */ /* 0x000fc800078e00ff */
[----:B-1----:R-:W-:-:S04]  /*1de0*/  IMAD.HI.U32 R9, R21, R8, RZ ;  /* 0x0000000815097227 */ /* 0x002fc800078e00ff */
[----:B--2---:R-:W-:-:S04]  /*1df0*/  IMAD.HI.U32 R5, R21, R4, RZ ;  /* 0x0000000415057227 */ /* 0x004fc800078e00ff */
[----:B------:R-:W-:Y:S02]  /*1e00*/  IMAD.MOV R9, RZ, RZ, -R9 ;  /* 0x000000ffff097224 */ /* 0x000fe400078e0a09 */
[----:B------:R-:W-:Y:S02]  /*1e10*/  IMAD.MOV R5, RZ, RZ, -R5 ;  /* 0x000000ffff057224 */ /* 0x000fe400078e0a05 */
[C---:B------:R-:W-:Y:S02]  /*1e20*/  IMAD R10, R22.reuse, R11, R10 ;  /* 0x0000000b160a7224 */ /* 0x040fe400078e020a */
[C---:B------:R-:W-:Y:S02]  /*1e30*/  IMAD R8, R22.reuse, R9, R8 ;  /* 0x0000000916087224 */ /* 0x040fe400078e0208 */
[----:B------:R-:W-:Y:S01]  /*1e40*/  IMAD R4, R22, R5, R4 ;  /* 0x0000000516047224 */ /* 0x000fe200078e0204 */
[----:B------:R0:W-:Y:S01]  /*1e50*/  STL [R1+0xd4], R10 ;  /* 0x0000d40a01007387 */ /* 0x0001e20000100800 */
[----:B------:R-:W-:-:S02]  /*1e60*/  VIADD R11, R31, 0x33 ;  /* 0x000000331f0b7836 */ /* 0x000fc40000000000 */
[----:B------:R-:W-:Y:S01]  /*1e70*/  IMAD.MOV R0, RZ, RZ, -R0 ;  /* 0x000000ffff007224 */ /* 0x000fe200078e0a00 */
[----:B------:R1:W-:Y:S01]  /*1e80*/  STL [R1+0x1ac], R8 ;  /* 0x0001ac0801007387 */ /* 0x0003e20000100800 */
[----:B------:R-:W-:Y:S01]  /*1e90*/  VIADD R9, R31, 0x36 ;  /* 0x000000361f097836 */ /* 0x000fe20000000000 */
[----:B------:R-:W-:Y:S01]  /*1ea0*/  IABS R90, R11 ;  /* 0x0000000b005a7213 */ /* 0x000fe20000000000 */
[----:B------:R-:W-:Y:S01]  /*1eb0*/  IMAD.HI.U32 R2, R21, R33, RZ ;  /* 0x0000002115027227 */ /* 0x000fe200078e00ff */
[----:B------:R2:W-:Y:S03]  /*1ec0*/  STL [R1+0x188], R4 ;  /* 0x0001880401007387 */ /* 0x0005e60000100800 */
[C---:B0-----:R-:W-:Y:S01]  /*1ed0*/  VIADD R10, R31.reuse, 0x35 ;  /* 0x000000351f0a7836 */ /* 0x041fe20000000000 */
[----:B------:R-:W-:Y:S01]  /*1ee0*/  STL [R1+0x1bcc], R12 ;  /* 0x001bcc0c01007387 */ /* 0x000fe20000100800 */
[----:B------:R-:W-:Y:S01]  /*1ef0*/  IMAD R51, R22, R0, R51 ;  /* 0x0000000016337224 */ /* 0x000fe200078e0233 */
[----:B------:R-:W-:Y:S01]  /*1f00*/  IABS R0, R9 ;  /* 0x0000000900007213 */ /* 0x000fe20000000000 */
[----:B-1----:R-:W-:Y:S01]  /*1f10*/  VIADD R8, R31, 0x34 ;  /* 0x000000341f087836 */ /* 0x002fe20000000000 */
[----:B------:R-:W-:Y:S01]  /*1f20*/  STL [R1+0x1bd0], R11 ;  /* 0x001bd00b01007387 */ /* 0x000fe20000100800 */
[----:B------:R-:W-:Y:S01]  /*1f30*/  IMAD.MOV R2, RZ, RZ, -R2 ;  /* 0x000000ffff027224 */ /* 0x000fe200078e0a02 */
[----:B--2---:R-:W-:-:S02]  /*1f40*/  IABS R4, R10 ;  /* 0x0000000a00047213 */ /* 0x004fc40000000000 */
[----:B------:R0:W-:Y:S01]  /*1f50*/  STL [R1+0x1bd4], R8 ;  /* 0x001bd40801007387 */ /* 0x0001e20000100800 */
[----:B------:R-:W-:Y:S02]  /*1f60*/  IMAD R33, R22, R2, R33 ;  /* 0x0000000216217224 */ /* 0x000fe400078e0221 */
[C---:B------:R-:W-:Y:S01]  /*1f70*/  IMAD.HI.U32 R5, R21.reuse, R4, RZ ;  /* 0x0000000415057227 */ /* 0x040fe200078e00ff */
[----:B------:R1:W-:Y:S03]  /*1f80*/  STL [R1+0x1bd8], R10 ;  /* 0x001bd80a01007387 */ /* 0x0003e60000100800 */
[----:B------:R-:W-:Y:S01]  /*1f90*/  IMAD.HI.U32 R2, R21, R0, RZ ;  /* 0x0000000015027227 */ /* 0x000fe200078e00ff */
[----:B------:R2:W-:Y:S01]  /*1fa0*/  STL [R1+0x1be0], R9 ;  /* 0x001be00901007387 */ /* 0x0005e20000100800 */
[----:B0-----:R-:W-:Y:S02]  /*1fb0*/  IABS R8, R8 ;  /* 0x0000000800087213 */ /* 0x001fe40000000000 */
[----:B------:R-:W-:-:S02]  /*1fc0*/  IMAD.MOV R5, RZ, RZ, -R5 ;  /* 0x000000ffff057224 */ /* 0x000fc400078e0a05 */
[----:B------:R-:W-:Y:S02]  /*1fd0*/  IMAD.MOV R2, RZ, RZ, -R2 ;  /* 0x000000ffff027224 */ /* 0x000fe400078e0a02 */
[----:B-1----:R-:W-:-:S04]  /*1fe0*/  IMAD.HI.U32 R10, R21, R90, RZ ;  /* 0x0000005a150a7227 */ /* 0x002fc800078e00ff */
[----:B--2---:R-:W-:-:S04]  /*1ff0*/  IMAD.HI.U32 R9, R21, R8, RZ ;  /* 0x0000000815097227 */ /* 0x004fc800078e00ff */
[----:B------:R-:W-:Y:S02]  /*2000*/  IMAD.MOV R9, RZ, RZ, -R9 ;  /* 0x000000ffff097224 */ /* 0x000fe400078e0a09 */
[C---:B------:R-:W-:Y:S02]  /*2010*/  IMAD R4, R22.reuse, R5, R4 ;  /* 0x0000000516047224 */ /* 0x040fe400078e0204 */
[C---:B------:R-:W-:Y:S02]  /*2020*/  IMAD R8, R22.reuse, R9, R8 ;  /* 0x0000000916087224 */ /* 0x040fe400078e0208 */
[----:B------:R-:W-:Y:S02]  /*2030*/  IMAD.MOV R10, RZ, RZ, -R10 ;  /* 0x000000ffff0a7224 */ /* 0x000fe400078e0a0a */
[C---:B------:R-:W-:Y:S01]  /*2040*/  IMAD R0, R22.reuse, R2, R0 ;  /* 0x0000000216007224 */ /* 0x040fe200078e0200 */
[----:B------:R0:W-:Y:S01]  /*2050*/  STL [R1+0x44], R8 ;  /* 0x0000440801007387 */ /* 0x0001e20000100800 */
[----:B------:R-:W-:-:S02]  /*2060*/  IMAD R90, R22, R10, R90 ;  /* 0x0000000a165a7224 */ /* 0x000fc400078e025a */
[C---:B------:R-:W-:Y:S01]  /*2070*/  VIADD R10, R31.reuse, 0x38 ;  /* 0x000000381f0a7836 */ /* 0x040fe20000000000 */
[----:B------:R1:W-:Y:S01]  /*2080*/  STL [R1+0x134], R4 ;  /* 0x0001340401007387 */ /* 0x0003e20000100800 */
[----:B------:R-:W-:Y:S02]  /*2090*/  VIADD R9, R31, 0x39 ;  /* 0x000000391f097836 */ /* 0x000fe40000000000 */
[----:B------:R-:W-:Y:S01]  /*20a0*/  IMAD.HI.U32 R11, R21, R72, RZ ;  /* 0x00000048150b7227 */ /* 0x000fe200078e00ff */
[----:B------:R-:W-:Y:S01]  /*20b0*/  STL [R1+0x17c], R0 ;  /* 0x00017c0001007387 */ /* 0x000fe20000100800 */
[----:B------:R-:W-:Y:S02]  /*20c0*/  IABS R32, R10 ;  /* 0x0000000a00207213 */ /* 0x000fe40000000000 */
[C---:B0-----:R-:W-:Y:S01]  /*20d0*/  VIADD R8, R31.reuse, 0x37 ;  /* 0x000000371f087836 */ /* 0x041fe20000000000 */
[----:B------:R-:W-:Y:S01]  /*20e0*/  IABS R52, R9 ;  /* 0x0000000900347213 */ /* 0x000fe20000000000 */
[----:B------:R-:W-:-:S02]  /*20f0*/  VIADD R5, R31, 0x3a ;  /* 0x0000003a1f057836 */ /* 0x000fc40000000000 */
[----:B------:R-:W-:Y:S01]  /*2100*/  IMAD.MOV R11, RZ, RZ, -R11 ;  /* 0x000000ffff0b7224 */ /* 0x000fe200078e0a0b */
[----:B------:R0:W-:Y:S01]  /*2110*/  STL [R1+0x1bdc], R8 ;  /* 0x001bdc0801007387 */ /* 0x0001e20000100800 */
[C---:B-1----:R-:W-:Y:S01]  /*2120*/  VIADD R4, R31.reuse, 0x3b ;  /* 0x0000003b1f047836 */ /* 0x042fe20000000000 */
[----:B------:R-:W-:Y:S01]  /*2130*/  IABS R73, R5 ;  /* 0x0000000500497213 */ /* 0x000fe20000000000 */
[----:B------:R-:W-:Y:S01]  /*2140*/  IMAD R72, R22, R11, R72 ;  /* 0x0000000b16487224 */ /* 0x000fe200078e0248 */
[----:B------:R1:W-:Y:S01]  /*2150*/  STL [R1+0x1be4], R10 ;  /* 0x001be40a01007387 */ /* 0x0003e20000100800 */
[----:B------:R-:W-:Y:S01]  /*2160*/  VIADD R11, R31, 0x3c ;  /* 0x0000003c1f0b7836 */ /* 0x000fe20000000000 */
[----:B------:R-:W-:Y:S01]  /*2170*/  IABS R91, R4 ;  /* 0x00000004005b7213 */ /* 0x000fe20000000000 */
[----:B------:R-:W-:Y:S01]  /*2180*/  IMAD.HI.U32 R2, R21, R73, RZ ;  /* 0x0000004915027227 */ /* 0x000fe200078e00ff */
[----:B------:R2:W-:Y:S01]  /*2190*/  STL [R1+0x1be8], R9 ;  /* 0x001be80901007387 */ /* 0x0005e20000100800 */
[----:B0-----:R-:W-:-:S02]  /*21a0*/  IABS R8, R8 ;  /* 0x0000000800087213 */ /* 0x001fc40000000000 */
[----:B------:R-:W-:Y:S01]  /*21b0*/  IMAD.MOV R2, RZ, RZ, -R2 ;  /* 0x000000ffff027224 */ /* 0x000fe200078e0a02 */
[----:B------:R0:W-:Y:S01]  /*21c0*/  STL [R1+0x1bec], R5 ;  /* 0x001bec0501007387 */ /* 0x0001e20000100800 */
[C---:B------:R-:W-:Y:S02]  /*21d0*/  VIADD R12, R31.reuse, 0x3f ;  /* 0x0000003f1f0c7836 */ /* 0x040fe40000000000 */
[----:B-1----:R-:W-:Y:S01]  /*21e0*/  VIADD R10, R31, 0x40 ;  /* 0x000000401f0a7836 */ /* 0x002fe20000000000 */
[----:B------:R1:W-:Y:S01]  /*21f0*/  STL [R1+0x1bf0], R4 ;  /* 0x001bf00401007387 */ /* 0x0003e20000100800 */
[----:B------:R-:W-:Y:S01]  /*2200*/  IMAD R73, R22, R2, R73 ;  /* 0x0000000216497224 */ /* 0x000fe200078e0249 */
[----:B------:R-:W-:Y:S01]  /*2210*/  IABS R2, R12 ;  /* 0x0000000c00027213 */ /* 0x000fe20000000000 */
[----:B--2---:R-:W-:Y:S01]  /*2220*/  IMAD.HI.U32 R9, R21, R8, RZ ;  /* 0x0000000815097227 */ /* 0x004fe200078e00ff */
[----:B------:R-:W-:-:S03]  /*2230*/  IABS R37, R10 ;  /* 0x0000000a00257213 */ /* 0x000fc60000000000 */
[----:B------:R-:W-:Y:S02]  /*2240*/  IMAD.MOV R9, RZ, RZ, -R9 ;  /* 0x000000ffff097224 */ /* 0x000fe400078e0a09 */
[----:B0-----:R-:W-:-:S04]  /*2250*/  IMAD.HI.U32 R5, R21, R32, RZ ;  /* 0x0000002015057227 */ /* 0x001fc800078e00ff */
[C---:B------:R-:W-:Y:S01]  /*2260*/  IMAD R8, R22.reuse, R9, R8 ;  /* 0x0000000916087224 */ /* 0x040fe200078e0208 */
[----:B------:R-:W-:Y:S01]  /*2270*/  IABS R9, R15 ;  /* 0x0000000f00097213 */ /* 0x000fe20000000000 */
[----:B------:R-:W-:Y:S02]  /*2280*/  IMAD.MOV R5, RZ, RZ, -R5 ;  /* 0x000000ffff057224 */ /* 0x000fe400078e0a05 */
[----:B-1----:R-:W-:Y:S01]  /*2290*/  IMAD.HI.U32 R4, R21, R52, RZ ;  /* 0x0000003415047227 */ /* 0x002fe200078e00ff */
[----:B------:R0:W-:Y:S03]  /*22a0*/  STL [R1+0x154], R8 ;  /* 0x0001540801007387 */ /* 0x0001e60000100800 */
[----:B------:R-:W-:Y:S01]  /*22b0*/  IMAD R32, R22, R5, R32 ;  /* 0x0000000516207224 */ /* 0x000fe200078e0220 */
[----:B------:R1:W-:Y:S01]  /*22c0*/  STL [R1+0x1bf4], R11 ;  /* 0x001bf40b01007387 */ /* 0x0003e20000100800 */
[----:B------:R-:W-:Y:S01]  /*22d0*/  IABS R5, R13 ;  /* 0x0000000d00057213 */ /* 0x000fe20000000000 */
[----:B------:R-:W-:-:S02]  /*22e0*/  IMAD.MOV R4, RZ, RZ, -R4 ;  /* 0x000000ffff047224 */ /* 0x000fc400078e0a04 */
[----:B------:R2:W-:Y:S01]  /*22f0*/  STL [R1+0x1bf8], R15 ;  /* 0x001bf80f01007387 */ /* 0x0005e20000100800 */
[----:B------:R-:W-:-:S03]  /*2300*/  IMAD.HI.U32 R0, R21, R91, RZ ;  /* 0x0000005b15007227 */ /* 0x000fc600078e00ff */
[----:B------:R-:W-:Y:S01]  /*2310*/  STL [R1+0x1bfc], R13 ;  /* 0x001bfc0d01007387 */ /* 0x000fe20000100800 */
[C---:B0-----:R-:W-:Y:S01]  /*2320*/  IMAD.HI.U32 R8, R21.reuse, R5, RZ ;  /* 0x0000000515087227 */ /* 0x041fe200078e00ff */
[----:B-1----:R-:W-:Y:S02]  /*2330*/  IABS R11, R11 ;  /* 0x0000000b000b7213 */ /* 0x002fe40000000000 */
[----:B------:R0:W-:Y:S01]  /*2340*/  STL [R1+0x1c00], R12 ;  /* 0x001c000c01007387 */ /* 0x0001e20000100800 */
[----:B------:R-:W-:Y:S01]  /*2350*/  IMAD R52, R22, R4, R52 ;  /* 0x0000000416347224 */ /* 0x000fe200078e0234 */
[----:B--2---:R-:W1:Y:S01]  /*2360*/  LDC R15, c[0x0][0x3a0] ;  /* 0x0000e800ff0f7b82 */ /* 0x004e620000000800 */
[----:B------:R-:W-:Y:S01]  /*2370*/  IMAD.HI.U32 R4, R21, R2, RZ ;  /* 0x0000000215047227 */ /* 0x000fe200078e00ff */
[----:B------:R2:W-:Y:S03]  /*2380*/  STL [R1+0x1c08], R10 ;  /* 0x001c080a01007387 */ /* 0x0005e60000100800 */
[----:B------:R-:W-:-:S02]  /*2390*/  IMAD.MOV R8, RZ, RZ, -R8 ;  /* 0x000000ffff087224 */ /* 0x000fc400078e0a08 */
[----:B------:R-:W-:Y:S02]  /*23a0*/  IMAD.MOV R0, RZ, RZ, -R0 ;  /* 0x000000ffff007224 */ /* 0x000fe400078e0a00 */
[----:B0-----:R-:W-:-:S04]  /*23b0*/  IMAD.HI.U32 R12, R21, R11, RZ ;  /* 0x0000000b150c7227 */ /* 0x001fc800078e00ff */
[----:B--2---:R-:W-:-:S04]  /*23c0*/  IMAD.HI.U32 R10, R21, R9, RZ ;  /* 0x00000009150a7227 */ /* 0x004fc800078e00ff */
[----:B------:R-:W-:Y:S02]  /*23d0*/  IMAD.MOV R12, RZ, RZ, -R12 ;  /* 0x000000ffff0c7224 */ /* 0x000fe400078e0a0c */
[----:B------:R-:W-:Y:S02]  /*23e0*/  IMAD.MOV R10, RZ, RZ, -R10 ;  /* 0x000000ffff0a7224 */ /* 0x000fe400078e0a0a */
[C---:B------:R-:W-:Y:S02]  /*23f0*/  IMAD R11, R22.reuse, R12, R11 ;  /* 0x0000000c160b7224 */ /* 0x040fe400078e020b */
[C---:B------:R-:W-:Y:S02]  /*2400*/  IMAD R9, R22.reuse, R10, R9 ;  /* 0x0000000a16097224 */ /* 0x040fe400078e0209 */
[----:B------:R-:W-:Y:S01]  /*2410*/  IMAD.MOV R4, RZ, RZ, -R4 ;  /* 0x000000ffff047224 */ /* 0x000fe200078e0a04 */
[----:B------:R0:W-:Y:S01]  /*2420*/  STL [R1+0x4c], R11 ;  /* 0x00004c0b01007387 */ /* 0x0001e20000100800 */
[----:B------:R-:W-:-:S02]  /*2430*/  IMAD R5, R22, R8, R5 ;  /* 0x0000000816057224 */ /* 0x000fc400078e0205 */
[----:B------:R-:W-:Y:S01]  /*2440*/  IMAD R91, R22, R0, R91 ;  /* 0x00000000165b7224 */ /* 0x000fe200078e025b */
[----:B------:R-:W-:Y:S01]  /*2450*/  STL [R1+0xec], R9 ;  /* 0x0000ec0901007387 */ /* 0x000fe20000100800 */
[----:B------:R-:W-:-:S03]  /*2460*/  IMAD.HI.U32 R0, R21, R37, RZ ;  /* 0x0000002515007227 */ /* 0x000fc600078e00ff */
[----:B------:R2:W-:Y:S01]  /*2470*/  STL [R1+0x150], R5 ;  /* 0x0001500501007387 */ /* 0x0005e20000100800 */
[C---:B------:R-:W-:Y:S02]  /*2480*/  IMAD R2, R22.reuse, R4, R2 ;  /* 0x0000000416027224 */ /* 0x040fe400078e0202 */
[C---:B0-----:R-:W-:Y:S02]  /*2490*/  VIADD R11, R31.reuse, 0x41 ;  /* 0x000000411f0b7836 */ /* 0x041fe40000000000 */
[C---:B------:R-:W-:Y:S01]  /*24a0*/  VIADD R8, R31.reuse, 0x44 ;  /* 0x000000441f087836 */ /* 0x040fe20000000000 */
[----:B------:R0:W-:Y:S01]  /*24b0*/  STL [R1+0x14c], R2 ;  /* 0x00014c0201007387 */ /* 0x0001e20000100800 */
[----:B------:R-:W-:Y:S01]  /*24c0*/  IMAD.MOV R0, RZ, RZ, -R0 ;  /* 0x000000ffff007224 */ /* 0x000fe200078e0a00 */
[----:B------:R-:W-:Y:S01]  /*24d0*/  IABS R54, R11 ;  /* 0x0000000b00367213 */ /* 0x000fe20000000000 */
[C---:B------:R-:W-:Y:S01]  /*24e0*/  VIADD R10, R31.reuse, 0x42 ;  /* 0x000000421f0a7836 */ /* 0x040fe20000000000 */
[----:B------:R-:W-:Y:S01]  /*24f0*/  STL [R1+0x1c04], R11 ;  /* 0x001c040b01007387 */ /* 0x000fe20000100800 */
[C---:B--2---:R-:W-:Y:S01]  /*2500*/  VIADD R5, R31.reuse, 0x45 ;  /* 0x000000451f057836 */ /* 0x044fe20000000000 */
[----:B------:R-:W-:Y:S01]  /*2510*/  IABS R4, R8 ;  /* 0x0000000800047213 */ /* 0x000fe20000000000 */
[C---:B------:R-:W-:Y:S01]  /*2520*/  VIADD R9, R31.reuse, 0x43 ;  /* 0x000000431f097836 */ /* 0x040fe20000000000 */
[----:B------:R-:W-:Y:S01]  /*2530*/  STL [R1+0x1c0c], R10 ;  /* 0x001c0c0a01007387 */ /* 0x000fe20000100800 */
[----:B------:R-:W-:Y:S01]  /*2540*/  IMAD R37, R22, R0, R37 ;  /* 0x0000000016257224 */ /* 0x000fe200078e0225 */
[----:B------:R-:W-:Y:S01]  /*2550*/  IABS R74, R10 ;  /* 0x0000000a004a7213 */ /* 0x000fe20000000000 */
[C---:B------:R-:W-:Y:S01]  /*2560*/  VIADD R12, R31.reuse, 0x4b ;  /* 0x0000004b1f0c7836 */ /* 0x040fe20000000000 */
[----:B------:R-:W-:Y:S01]  /*2570*/  IABS R0, R5 ;  /* 0x0000000500007213 */ /* 0x000fe20000000000 */
[----:B------:R2:W-:Y:S01]  /*2580*/  STL [R1+0x1c10], R9 ;  /* 0x001c100901007387 */ /* 0x0005e20000100800 */
[----:B------:R-:W-:Y:S01]  /*2590*/  IABS R92, R9 ;  /* 0x00000009005c7213 */ /* 0x000fe20000000000 */
[----:B------:R-:W-:-:S02]  /*25a0*/  VIADD R13, R31, 0x4d ;  /* 0x0000004d1f0d7836 */ /* 0x000fc40000000000 */
[----:B------:R-:W-:Y:S01]  /*25b0*/  STL [R1+0x1c14], R8 ;  /* 0x001c140801007387 */ /* 0x000fe20000100800 */
[----:B0-----:R-:W-:-:S03]  /*25c0*/  IMAD.HI.U32 R2, R21, R0, RZ ;  /* 0x0000000015027227 */ /* 0x001fc600078e00ff */
[----:B------:R0:W-:Y:S01]  /*25d0*/  STL [R1+0x1c18], R5 ;  /* 0x001c180501007387 */ /* 0x0001e20000100800 */
[----:B------:R-:W-:Y:S02]  /*25e0*/  IMAD.MOV R2, RZ, RZ, -R2 ;  /* 0x000000ffff027224 */ /* 0x000fe400078e0a02 */
[----:B--2---:R-:W-:-:S04]  /*25f0*/  IMAD.HI.U32 R9, R21, R74, RZ ;  /* 0x0000004a15097227 */ /* 0x004fc800078e00ff */
[----:B------:R-:W-:Y:S02]  /*2600*/  IMAD.MOV R9, RZ, RZ, -R9 ;  /* 0x000000ffff097224 */ /* 0x000fe400078e0a09 */
[----:B------:R-:W-:-:S04]  /*2610*/  IMAD.HI.U32 R10, R21, R54, RZ ;  /* 0x00000036150a7227 */ /* 0x000fc800078e00ff */
[----:B0-----:R-:W-:-:S04]  /*2620*/  IMAD.HI.U32 R5, R21, R4, RZ ;  /* 0x0000000415057227 */ /* 0x001fc800078e00ff */
[----:B------:R-:W-:Y:S02]  /*2630*/  IMAD.MOV R5, RZ, RZ, -R5 ;  /* 0x000000ffff057224 */ /* 0x000fe400078e0a05 */
[----:B------:R-:W-:-:S04]  /*2640*/  IMAD.HI.U32 R8, R21, R92, RZ ;  /* 0x0000005c15087227 */ /* 0x000fc800078e00ff */
[C---:B------:R-:W-:Y:S02]  /*2650*/  IMAD R4, R22.reuse, R5, R4 ;  /* 0x0000000516047224 */ /* 0x040fe400078e0204 */
[C---:B------:R-:W-:Y:S02]  /*2660*/  IMAD R74, R22.reuse, R9, R74 ;  /* 0x00000009164a7224 */ /* 0x040fe400078e024a */
[----:B------:R-:W-:Y:S01]  /*2670*/  IMAD R0, R22, R2, R0 ;  /* 0x0000000216007224 */ /* 0x000fe200078e0200 */
[----:B------:R0:W-:Y:S01]  /*2680*/  STL [R1+0x54], R4 ;  /* 0x0000540401007387 */ /* 0x0001e20000100800 */
[----:B------:R-:W-:Y:S02]  /*2690*/  IMAD.MOV R10, RZ, RZ, -R10 ;  /* 0x000000ffff0a7224 */ /* 0x000fe400078e0a0a */
[----:B------:R-:W-:Y:S01]  /*26a0*/  VIADD R9, R31, 0x46 ;  /* 0x000000461f097836 */ /* 0x000fe20000000000 */
[----:B------:R-:W-:Y:S01]  /*26b0*/  STL [R1+0xdc], R0 ;  /* 0x0000dc0001007387 */ /* 0x000fe20000100800 */
[----:B------:R-:W-:-:S02]  /*26c0*/  IMAD.MOV R8, RZ, RZ, -R8 ;  /* 0x000000ffff087224 */ /* 0x000fc400078e0a08 */
[C---:B------:R-:W-:Y:S01]  /*26d0*/  VIADD R5, R31.reuse, 0x47 ;  /* 0x000000471f057836 */ /* 0x040fe20000000000 */
[----:B------:R2:W-:Y:S01]  /*26e0*/  STL [R1+0x1c1c], R9 ;  /* 0x001c1c0901007387 */ /* 0x0005e20000100800 */
[C---:B------:R-:W-:Y:S02]  /*26f0*/  IMAD R54, R22.reuse, R10, R54 ;  /* 0x0000000a16367224 */ /* 0x040fe400078e0236 */
[----:B------:R-:W-:Y:S01]  /*2700*/  IMAD R92, R22, R8, R92 ;  /* 0x00000008165c7224 */ /* 0x000fe200078e025c */
[----:B------:R5:W-:Y:S01]  /*2710*/  STL [R1+0x1c20], R5 ;  /* 0x001c200501007387 */ /* 0x000be20000100800 */
[C---:B------:R-:W-:Y:S02]  /*2720*/  VIADD R10, R31.reuse, 0x48 ;  /* 0x000000481f0a7836 */ /* 0x040fe40000000000 */
[C---:B------:R-:W-:Y:S02]  /*2730*/  VIADD R8, R31.reuse, 0x49 ;  /* 0x000000491f087836 */ /* 0x040fe40000000000 */
[C---:B0-----:R-:W-:Y:S01]  /*2740*/  VIADD R4, R31.reuse, 0x4a ;  /* 0x0000004a1f047836 */ /* 0x041fe20000000000 */
[----:B--2---:R-:W-:Y:S01]  /*2750*/  IABS R9, R9 ;  /* 0x0000000900097213 */ /* 0x004fe20000000000 */
[----:B------:R0:W-:Y:S01]  /*2760*/  STL [R1+0x1c24], R10 ;  /* 0x001c240a01007387 */ /* 0x0001e20000100800 */
[----:B------:R-:W-:Y:S01]  /*2770*/  IABS R36, R10 ;  /* 0x0000000a00247213 */ /* 0x000fe20000000000 */
[----:B------:R-:W-:Y:S01]  /*2780*/  VIADD R11, R31, 0x4e ;  /* 0x0000004e1f0b7836 */ /* 0x000fe20000000000 */
[----:B-----5:R-:W-:Y:S01]  /*2790*/  IABS R5, R5 ;  /* 0x0000000500057213 */ /* 0x020fe20000000000 */
[----:B------:R2:W-:Y:S01]  /*27a0*/  STL [R1+0x1c28], R8 ;  /* 0x001c280801007387 */ /* 0x0005e20000100800 */
[----:B------:R-:W-:-:S02]  /*27b0*/  IABS R55, R8 ;  /* 0x0000000800377213 */ /* 0x000fc40000000000 */
[----:B------:R-:W-:Y:S01]  /*27c0*/  IABS R75, R4 ;  /* 0x00000004004b7213 */ /* 0x000fe20000000000 */
[----:B------:R5:W-:Y:S01]  /*27d0*/  STL [R1+0x1c30], R4 ;  /* 0x001c300401007387 */ /* 0x000be20000100800 */
[----:B0-----:R-:W-:-:S04]  /*27e0*/  IMAD.HI.U32 R10, R21, R9, RZ ;  /* 0x00000009150a7227 */ /* 0x001fc800078e00ff */
[----:B--2---:R-:W-:-:S04]  /*27f0*/  IMAD.HI.U32 R8, R21, R5, RZ ;  /* 0x0000000515087227 */ /* 0x004fc800078e00ff */
[----:B------:R-:W-:Y:S02]  /*2800*/  IMAD.MOV R10, RZ, RZ, -R10 ;  /* 0x000000ffff0a7224 */ /* 0x000fe400078e0a0a */
[----:B------:R-:W-:Y:S02]  /*2810*/  IMAD.MOV R8, RZ, RZ, -R8 ;  /* 0x000000ffff087224 */ /* 0x000fe400078e0a08 */
[C---:B------:R-:W-:Y:S02]  /*2820*/  IMAD R9, R22.reuse, R10, R9 ;  /* 0x0000000a16097224 */ /* 0x040fe400078e0209 */
[----:B------:R-:W-:Y:S01]  /*2830*/  IMAD R5, R22, R8, R5 ;  /* 0x0000000816057224 */ /* 0x000fe200078e0205 */
[----:B------:R-:W-:Y:S01]  /*2840*/  IABS R8, R13 ;  /* 0x0000000d00087213 */ /* 0x000fe20000000000 */
[----:B-----5:R-:W-:Y:S01]  /*2850*/  IMAD.HI.U32 R4, R21, R36, RZ ;  /* 0x0000002415047227 */ /* 0x020fe200078e00ff */
[----:B------:R0:W-:Y:S03]  /*2860*/  STL [R1+0x148], R9 ;  /* 0x0001480901007387 */ /* 0x0001e60000100800 */
[----:B------:R-:W-:Y:S01]  /*2870*/  VIADD R10, R31, 0x4c ;  /* 0x0000004c1f0a7836 */ /* 0x000fe20000000000 */
[----:B------:R-:W-:Y:S01]  /*2880*/  STL [R1+0x144], R5 ;  /* 0x0001440501007387 */ /* 0x000fe20000100800 */
[----:B------:R-:W-:-:S03]  /*2890*/  IMAD.HI.U32 R0, R21, R75, RZ ;  /* 0x0000004b15007227 */ /* 0x000fc600078e00ff */
[----:B------:R2:W-:Y:S01]  /*28a0*/  STL [R1+0x1c2c], R12 ;  /* 0x001c2c0c01007387 */ /* 0x0005e20000100800 */
[----:B------:R-:W-:Y:S02]  /*28b0*/  IMAD.MOV R4, RZ, RZ, -R4 ;  /* 0x000000ffff047224 */ /* 0x000fe400078e0a04 */
[----:B------:R-:W-:Y:S01]  /*28c0*/  IMAD.MOV R0, RZ, RZ, -R0 ;  /* 0x000000ffff007224 */ /* 0x000fe200078e0a00 */
[----:B------:R5:W-:Y:S01]  /*28d0*/  STL [R1+0x1c34], R10 ;  /* 0x001c340a01007387 */ /* 0x000be20000100800 */
[----:B0-----:R-:W-:Y:S02]  /*28e0*/  VIADD R9, R31, 0x4f ;  /* 0x0000004f1f097836 */ /* 0x001fe40000000000 */
[C---:B------:R-:W-:Y:S01]  /*28f0*/  IMAD R36, R22.reuse, R4, R36 ;  /* 0x0000000416247224 */ /* 0x040fe200078e0224 */
[----:B------:R-:W-:Y:S01]  /*2900*/  IABS R4, R11 ;  /* 0x0000000b00047213 */ /* 0x000fe20000000000 */
[----:B------:R-:W-:Y:S01]  /*2910*/  IMAD.HI.U32 R2, R21, R55, RZ ;  /* 0x0000003715027227 */ /* 0x000fe200078e00ff */
[----:B--2---:R-:W-:Y:S01]  /*2920*/  IABS R12, R12 ;  /* 0x0000000c000c7213 */ /* 0x004fe20000000000 */
[----:B------:R0:W-:Y:S02]  /*2930*/  STL [R1+0x1c38], R13 ;  /* 0x001c380d01007387 */ /* 0x0001e40000100800 */
[----:B------:R-:W-:Y:S01]  /*2940*/  IMAD R75, R22, R0, R75 ;  /* 0x00000000164b7224 */ /* 0x000fe200078e024b */
[----:B-----5:R-:W-:Y:S01]  /*2950*/  IABS R10, R10 ;  /* 0x0000000a000a7213 */ /* 0x020fe20000000000 */
[----:B------:R2:W-:Y:S01]  /*2960*/  STL [R1+0x1c3c], R11 ;  /* 0x001c3c0b01007387 */ /* 0x0005e20000100800 */
[----:B------:R-:W-:Y:S01]  /*2970*/  IABS R0, R9 ;  /* 0x0000000900007213 */ /* 0x000fe20000000000 */
[----:B------:R-:W-:-:S02]  /*2980*/  IMAD.MOV R2, RZ, RZ, -R2 ;  /* 0x000000ffff027224 */ /* 0x000fc400078e0a02 */
[----:B------:R5:W-:Y:S01]  /*2990*/  STL [R1+0x1c40], R9 ;  /* 0x001c400901007387 */ /* 0x000be20000100800 */
[----:B------:R-:W-:-:S04]  /*29a0*/  IMAD.HI.U32 R5, R21, R4, RZ ;  /* 0x0000000415057227 */ /* 0x000fc800078e00ff */
[----:B0-----:R-:W-:-:S04]  /*29b0*/  IMAD.HI.U32 R13, R21, R12, RZ ;  /* 0x0000000c150d7227 */ /* 0x001fc800078e00ff */
[----:B--2---:R-:W-:-:S04]  /*29c0*/  IMAD.HI.U32 R11, R21, R10, RZ ;  /* 0x0000000a150b7227 */ /* 0x004fc800078e00ff */
[----:B-----5:R-:W-:-:S04]  /*29d0*/  IMAD.HI.U32 R9, R21, R8, RZ ;  /* 0x0000000815097227 */ /* 0x020fc800078e00ff */
[----:B------:R-:W-:Y:S02]  /*29e0*/  IMAD.MOV R13, RZ, RZ, -R13 ;  /* 0x000000ffff0d7224 */ /* 0x000fe400078e0a0d */
[----:B------:R-:W-:Y:S02]  /*29f0*/  IMAD.MOV R11, RZ, RZ, -R11 ;  /* 0x000000ffff0b7224 */ /* 0x000fe400078e0a0b */
[----:B------:R-:W-:Y:S02]  /*2a00*/  IMAD.MOV R9, RZ, RZ, -R9 ;  /* 0x000000ffff097224 */ /* 0x000fe400078e0a09 */
[----:B------:R-:W-:Y:S02]  /*2a10*/  IMAD R55, R22, R2, R55 ;  /* 0x0000000216377224 */ /* 0x000fe400078e0237 */
[----:B------:R-:W-:Y:S02]  /*2a20*/  IMAD.MOV R5, RZ, RZ, -R5 ;  /* 0x000000ffff057224 */ /* 0x000fe400078e0a05 */
[----:B------:R-:W-:-:S04]  /*2a30*/  IMAD.HI.U32 R2, R21, R0, RZ ;  /* 0x0000000015027227 */ /* 0x000fc800078e00ff */
[C---:B------:R-:W-:Y:S02]  /*2a40*/  IMAD R12, R22.reuse, R13, R12 ;  /* 0x0000000d160c7224 */ /* 0x040fe400078e020c */
[C---:B------:R-:W-:Y:S02]  /*2a50*/  IMAD R10, R22.reuse, R11, R10 ;  /* 0x0000000b160a7224 */ /* 0x040fe400078e020a */
[C---:B------:R-:W-:Y:S01]  /*2a60*/  IMAD R8, R22.reuse, R9, R8 ;  /* 0x0000000916087224 */ /* 0x040fe200078e0208 */
[----:B------:R0:W-:Y:S01]  /*2a70*/  STL [R1], R12 ;  /* 0x0000000c01007387 */ /* 0x0001e20000100800 */
[----:B------:R-:W-:Y:S02]  /*2a80*/  IMAD R4, R22, R5, R4 ;  /* 0x0000000516047224 */ /* 0x000fe400078e0204 */
[----:B------:R-:W-:Y:S01]  /*2a90*/  IMAD.MOV R2, RZ, RZ, -R2 ;  /* 0x000000ffff027224 */ /* 0x000fe200078e0a02 */
[----:B------:R2:W-:Y:S01]  /*2aa0*/  STL [R1+0x58], R10 ;  /* 0x0000580a01007387 */ /* 0x0005e20000100800 */
[----:B------:R-:W-:-:S02]  /*2ab0*/  VIADD R9, R31, 0x51 ;  /* 0x000000511f097836 */ /* 0x000fc40000000000 */
[----:B------:R-:W-:Y:S01]  /*2ac0*/  IMAD R0, R22, R2, R0 ;  /* 0x0000000216007224 */ /* 0x000fe200078e0200 */
[----:B------:R5:W-:Y:S01]  /*2ad0*/  STL [R1+0x140], R8 ;  /* 0x0001400801007387 */ /* 0x000be20000100800 */
[C---:B------:R-:W-:Y:S01]  /*2ae0*/  VIADD R5, R31.reuse, 0x53 ;  /* 0x000000531f057836 */ /* 0x040fe20000000000 */
[----:B------:R-:W-:Y:S01]  /*2af0*/  IABS R57, R9 ;  /* 0x0000000900397213 */ /* 0x000fe20000000000 */
[C---:B0-----:R-:W-:Y:S01]  /*2b00*/  VIADD R12, R31.reuse, 0x5f ;  /* 0x0000005f1f0c7836 */ /* 0x041fe20000000000 */
[----:B------:R0:W-:Y:S01]  /*2b10*/  STL [R1+0x13c], R4 ;  /* 0x00013c0401007387 */ /* 0x0001e20000100800 */
[C---:B------:R-:W-:Y:S01]  /*2b20*/  VIADD R13, R31.reuse, 0x66 ;  /* 0x000000661f0d7836 */ /* 0x040fe20000000000 */
[----:B------:R-:W-:Y:S01]  /*2b30*/  IABS R93, R5 ;  /* 0x00000005005d7213 */ /* 0x000fe20000000000 */
[C---:B--2---:R-:W-:Y:S01]  /*2b40*/  VIADD R10, R31.reuse, 0x50 ;  /* 0x000000501f0a7836 */ /* 0x044fe20000000000 */
[----:B------:R2:W-:Y:S01]  /*2b50*/  STL [R1+0x224], R0 ;  /* 0x0002240001007387 */ /* 0x0005e20000100800 */
[----:B-----5:R-:W-:-:S03]  /*2b60*/  VIADD R8, R31, 0x52 ;  /* 0x000000521f087836 */ /* 0x020fc60000000000 */
[----:B------:R-:W-:Y:S01]  /*2b70*/  IABS R35, R10 ;  /* 0x0000000a00237213 */ /* 0x000fe20000000000 */
[----:B------:R-:W-:Y:S01]  /*2b80*/  STL [R1+0x1c44], R10 ;  /* 0x001c440a01007387 */ /* 0x000fe20000100800 */
[----:B0-----:R-:W-:Y:S01]  /*2b90*/  VIADD R4, R31, 0x54 ;  /* 0x000000541f047836 */ /* 0x001fe20000000000 */
[----:B------:R-:W-:Y:S02]  /*2ba0*/  IABS R77, R8 ;  /* 0x00000008004d7213 */ /* 0x000fe40000000000 */
[----:B------:R0:W-:Y:S02]  /*2bb0*/  STL [R1+0x1c48], R9 ;  /* 0x001c480901007387 */ /* 0x0001e40000100800 */
[----:B--2---:R-:W-:Y:S02]  /*2bc0*/  IABS R0, R4 ;  /* 0x0000000400007213 */ /* 0x004fe40000000000 */
[----:B------:R2:W-:Y:S03]  /*2bd0*/  STL [R1+0x1c4c], R8 ;  /* 0x001c4c0801007387 */ /* 0x0005e60000100800 */
[C---:B------:R-:W-:Y:S01]  /*2be0*/  IMAD.HI.U32 R2, R21.reuse, R0, RZ ;  /* 0x0000000015027227 */ /* 0x040fe200078e00ff */
[----:B------:R5:W-:Y:S03]  /*2bf0*/  STL [R1+0x1c54], R5 ;  /* 0x001c540501007387 */ /* 0x000be60000100800 */
[C---:B0-----:R-:W-:Y:S01]  /*2c00*/  IMAD.HI.U32 R9, R21.reuse, R35, RZ ;  /* 0x0000002315097227 */ /* 0x041fe200078e00ff */
[----:B------:R0:W-:Y:S03]  /*2c10*/  STL [R1+0x1c68], R4 ;  /* 0x001c680401007387 */ /* 0x0001e60000100800 */
[----:B--2---:R-:W-:-:S04]  /*2c20*/  IMAD.HI.U32 R8, R21, R57, RZ ;  /* 0x0000003915087227 */ /* 0x004fc800078e00ff */
[----:B------:R-:W-:Y:S02]  /*2c30*/  IMAD.MOV R9, RZ, RZ, -R9 ;  /* 0x000000ffff097224 */ /* 0x000fe400078e0a09 */
[----:B------:R-:W-:Y:S02]  /*2c40*/  IMAD.MOV R2, RZ, RZ, -R2 ;  /* 0x000000ffff027224 */ /* 0x000fe400078e0a02 */
[----:B------:R-:W-:Y:S02]  /*2c50*/  IMAD.MOV R8, RZ, RZ, -R8 ;  /* 0x000000ffff087224 */ /* 0x000fe400078e0a08 */
[----:B-----5:R-:W-:-:S04]  /*2c60*/  IMAD.HI.U32 R5, R21, R77, RZ ;  /* 0x0000004d15057227 */ /* 0x020fc800078e00ff */
[C---:B------:R-:W-:Y:S02]  /*2c70*/  IMAD R35, R22.reuse, R9, R35 ;  /* 0x0000000916237224 */ /* 0x040fe400078e0223 */
[C---:B------:R-:W-:Y:S02]  /*2c80*/  IMAD R0, R22.reuse, R2, R0 ;  /* 0x0000000216007224 */ /* 0x040fe400078e0200 */
[----:B------:R-:W-:Y:S02]  /*2c90*/  IMAD R57, R22, R8, R57 ;  /* 0x0000000816397224 */ /* 0x000fe400078e0239 */
[C---:B------:R-:W-:Y:S01]  /*2ca0*/  VIADD R9, R31.reuse, 0x55 ;  /* 0x000000551f097836 */ /* 0x040fe20000000000 */
[----:B------:R-:W-:Y:S01]  /*2cb0*/  STL [R1+0x5c], R0 ;  /* 0x00005c0001007387 */ /* 0x000fe20000100800 */
[----:B------:R-:W-:Y:S02]  /*2cc0*/  VIADD R8, R31, 0x56 ;  /* 0x000000561f087836 */ /* 0x000fe40000000000 */
[----:B------:R-:W-:Y:S01]  /*2cd0*/  IMAD.MOV R5, RZ, RZ, -R5 ;  /* 0x000000ffff057224 */ /* 0x000fe200078e0a05 */
[----:B------:R-:W-:Y:S01]  /*2ce0*/  STL [R1+0x1c60], R9 ;  /* 0x001c600901007387 */ /* 0x000fe20000100800 */
[----:B0-----:R-:W-:Y:S01]  /*2cf0*/  IMAD.HI.U32 R4, R21, R93, RZ ;  /* 0x0000005d15047227 */ /* 0x001fe200078e00ff */
[----:B------:R-:W-:-:S02]  /*2d00*/  IABS R10, R9 ;  /* 0x00000009000a7213 */ /* 0x000fc40000000000 */
[----:B------:R0:W-:Y:S01]  /*2d10*/  STL [R1+0x1c78], R8 ;  /* 0x001c780801007387 */ /* 0x0001e20000100800 */
[C---:B------:R-:W-:Y:S02]  /*2d20*/  IMAD R77, R22.reuse, R5, R77 ;  /* 0x00000005164d7224 */ /* 0x040fe400078e024d */
[----:B------:R-:W-:Y:S02]  /*2d30*/  IMAD.MOV R4, RZ, RZ, -R4 ;  /* 0x000000ffff047224 */ /* 0x000fe400078e0a04 */
[C---:B------:R-:W-:Y:S02]  /*2d40*/  VIADD R5, R31.reuse, 0x57 ;  /* 0x000000571f057836 */ /* 0x040fe40000000000 */
[----:B------:R-:W-:Y:S02]  /*2d50*/  VIADD R2, R31, 0x59 ;  /* 0x000000591f027836 */ /* 0x000fe40000000000 */
[----:B------:R-:W-:Y:S01]  /*2d60*/  IMAD R93, R22, R4, R93 ;  /* 0x00000004165d7224 */ /* 0x000fe200078e025d */
[----:B0-----:R-:W-:Y:S01]  /*2d70*/  IABS R8, R8 ;  /* 0x0000000800087213 */ /* 0x001fe20000000000 */
[----:B------:R-:W-:Y:S01]  /*2d80*/  IMAD.HI.U32 R11, R21, R10, RZ ;  /* 0x0000000a150b7227 */ /* 0x000fe200078e00ff */
[----:B------:R-:W-:Y:S01]  /*2d90*/  IABS R0, R5 ;  /* 0x0000000500007213 */ /* 0x000fe20000000000 */
[----:B------:R0:W-:Y:S01]  /*2da0*/  STL [R1+0x1c8c], R5 ;  /* 0x001c8c0501007387 */ /* 0x0001e20000100800 */
[----:B------:R-:W-:Y:S01]  /*2db0*/  IABS R60, R2 ;  /* 0x00000002003c7213 */ /* 0x000fe20000000000 */
[----:B------:R-:W-:-:S02]  /*2dc0*/  VIADD R4, R31, 0x58 ;  /* 0x000000581f047836 */ /* 0x000fc40000000000 */
[----:B------:R-:W-:-:S03]  /*2dd0*/  IMAD.HI.U32 R9, R21, R8, RZ ;  /* 0x0000000815097227 */ /* 0x000fc600078e00ff */
[----:B------:R-:W-:Y:S01]  /*2de0*/  IABS R42, R4 ;  /* 0x00000004002a7213 */ /* 0x000fe20000000000 */
[----:B------:R-:W-:Y:S01]  /*2df0*/  IMAD.MOV R11, RZ, RZ, -R11 ;  /* 0x000000ffff0b7224 */ /* 0x000fe200078e0a0b */
[----:B------:R2:W-:Y:S01]  /*2e00*/  STL [R1+0x1c98], R4 ;  /* 0x001c980401007387 */ /* 0x0005e20000100800 */
[----:B------:R-:W-:Y:S02]  /*2e10*/  IMAD.MOV R9, RZ, RZ, -R9 ;  /* 0x000000ffff097224 */ /* 0x000fe400078e0a09 */
[----:B0-----:R-:W-:Y:S01]  /*2e20*/  IMAD.HI.U32 R5, R21, R0, RZ ;  /* 0x0000000015057227 */ /* 0x001fe200078e00ff */
[----:B------:R0:W-:Y:S03]  /*2e30*/  STL [R1+0x1ca0], R2 ;  /* 0x001ca00201007387 */ /* 0x0001e60000100800 */
[C---:B------:R-:W-:Y:S02]  /*2e40*/  IMAD R10, R22.reuse, R11, R10 ;  /* 0x0000000b160a7224 */ /* 0x040fe400078e020a */
[----:B------:R-:W-:-:S02]  /*2e50*/  IMAD R8, R22, R9, R8 ;  /* 0x0000000916087224 */ /* 0x000fc400078e0208 */
[C---:B--2---:R-:W-:Y:S01]  /*2e60*/  IMAD.HI.U32 R4, R21.reuse, R60, RZ ;  /* 0x0000003c15047227 */ /* 0x044fe200078e00ff */
[----:B------:R-:W-:Y:S03]  /*2e70*/  STL [R1+0x1c0], R10 ;  /* 0x0001c00a01007387 */ /* 0x000fe60000100800 */
[----:B------:R-:W-:Y:S01]  /*2e80*/  IMAD.MOV R5, RZ, RZ, -R5 ;  /* 0x000000ffff057224 */ /* 0x000fe200078e0a05 */
[----:B------:R2:W-:Y:S01]  /*2e90*/  STL [R1+0x1bc], R8 ;  /* 0x0001bc0801007387 */ /* 0x0005e20000100800 */
[----:B0-----:R-:W-:-:S04]  /*2ea0*/  IMAD.HI.U32 R2, R21, R42, RZ ;  /* 0x0000002a15027227 */ /* 0x001fc800078e00ff */
[----:B------:R-:W-:Y:S02]  /*2eb0*/  IMAD.MOV R4, RZ, RZ, -R4 ;  /* 0x000000ffff047224 */ /* 0x000fe400078e0a04 */
[C---:B------:R-:W-:Y:S02]  /*2ec0*/  IMAD R0, R22.reuse, R5, R0 ;  /* 0x0000000516007224 */ /* 0x040fe400078e0200 */
[----:B------:R-:W-:Y:S02]  /*2ed0*/  IMAD.MOV R2, RZ, RZ, -R2 ;  /* 0x000000ffff027224 */ /* 0x000fe400078e0a02 */
[C---:B------:R-:W-:Y:S01]  /*2ee0*/  VIADD R9, R31.reuse, 0x5a ;  /* 0x0000005a1f097836 */ /* 0x040fe20000000000 */
[----:B------:R0:W-:Y:S01]  /*2ef0*/  STL [R1+0x1b4], R0 ;  /* 0x0001b40001007387 */ /* 0x0001e20000100800 */
[C---:B--2---:R-:W-:Y:S02]  /*2f00*/  VIADD R8, R31.reuse, 0x5b ;  /* 0x0000005b1f087836 */ /* 0x044fe40000000000 */
[C---:B------:R-:W-:Y:S01]  /*2f10*/  IMAD R60, R22.reuse, R4, R60 ;  /* 0x00000004163c7224 */ /* 0x040fe200078e023c */
[----:B------:R-:W-:Y:S01]  /*2f20*/  STL [R1+0x1ca4], R9 ;  /* 0x001ca40901007387 */ /* 0x000fe20000100800 */
[C---:B------:R-:W-:Y:S01]  /*2f30*/  VIADD R5, R31.reuse, 0x5c ;  /* 0x0000005c1f057836 */ /* 0x040fe20000000000 */
[----:B------:R-:W-:Y:S01]  /*2f40*/  IABS R76, R9 ;  /* 0x00000009004c7213 */ /* 0x000fe20000000000 */
[C---:B------:R-:W-:Y:S01]  /*2f50*/  VIADD R4, R31.reuse, 0x5d ;  /* 0x0000005d1f047836 */ /* 0x040fe20000000000 */
[----:B------:R2:W-:Y:S01]  /*2f60*/  STL [R1+0x1ca8], R8 ;  /* 0x001ca80801007387 */ /* 0x0005e20000100800 */
[----:B------:R-:W-:Y:S01]  /*2f70*/  IMAD R42, R22, R2, R42 ;  /* 0x00000002162a7224 */ /* 0x000fe200078e022a */
[----:B------:R-:W-:Y:S01]  /*2f80*/  IABS R2, R8 ;  /* 0x0000000800027213 */ /* 0x000fe20000000000 */
[----:B0-----:R-:W-:Y:S01]  /*2f90*/  VIADD R0, R31, 0x5e ;  /* 0x0000005e1f007836 */ /* 0x001fe20000000000 */
[----:B------:R-:W-:Y:S01]  /*2fa0*/  STL [R1+0x1cac], R5 ;  /* 0x001cac0501007387 */ /* 0x000fe20000100800 */
[----:B------:R-:W-:-:S03]  /*2fb0*/  IMAD.HI.U32 R11, R21, R76, RZ ;  /* 0x0000004c150b7227 */ /* 0x000fc600078e00ff */
[----:B------:R0:W-:Y:S01]  /*2fc0*/  STL [R1+0x1cb0], R4 ;  /* 0x001cb00401007387 */ /* 0x0001e20000100800 */
[C---:B------:R-:W-:Y:S01]  /*2fd0*/  IMAD.HI.U32 R10, R21.reuse, R2, RZ ;  /* 0x00000002150a7227 */ /* 0x040fe200078e00ff */
[----:B--2---:R-:W-:Y:S02]  /*2fe0*/  IABS R8, R5 ;  /* 0x0000000500087213 */ /* 0x004fe40000000000 */
[----:B------:R2:W-:Y:S01]  /*2ff0*/  STL [R1+0x1cb4], R0 ;  /* 0x001cb40001007387 */ /* 0x0005e20000100800 */
[----:B------:R-:W-:Y:S02]  /*3000*/  IMAD.MOV R10, RZ, RZ, -R10 ;  /* 0x000000ffff0a7224 */ /* 0x000fe400078e0a0a */
[----:B------:R-:W-:Y:S01]  /*3010*/  IMAD.HI.U32 R9, R21, R8, RZ ;  /* 0x0000000815097227 */ /* 0x000fe200078e00ff */
[----:B0-----:R-:W-:-:S03]  /*3020*/  IABS R4, R4 ;  /* 0x0000000400047213 */ /* 0x001fc60000000000 */
[----:B------:R-:W-:Y:S02]  /*3030*/  IMAD R10, R22, R10, R2 ;  /* 0x0000000a160a7224 */ /* 0x000fe400078e0202 */
[----:B------:R-:W-:Y:S01]  /*3040*/  IMAD.MOV R11, RZ, RZ, -R11 ;  /* 0x000000ffff0b7224 */ /* 0x000fe200078e0a0b */
[----:B--2---:R-:W-:Y:S01]  /*3050*/  IABS R0, R0 ;  /* 0x0000000000007213 */ /* 0x004fe20000000000 */
[C---:B------:R-:W-:Y:S01]  /*3060*/  IMAD.HI.U32 R5, R21.reuse, R4, RZ ;  /* 0x0000000415057227 */ /* 0x040fe200078e00ff */
[----:B------:R-:W-:Y:S03]  /*3070*/  STL [R1+0x14], R10 ;  /* 0x0000140a01007387 */ /* 0x000fe60000100800 */
[----:B------:R-:W-:Y:S01]  /*3080*/  IMAD.MOV R5, RZ, RZ, -R5 ;  /* 0x000000ffff057224 */ /* 0x000fe200078e0a05 */
[----:B------:R-:W-:Y:S01]  /*3090*/  STL [R1+0x1cb8], R12 ;  /* 0x001cb80c01007387 */ /* 0x000fe20000100800 */
[----:B------:R-:W-:-:S04]  /*30a0*/  IMAD.HI.U32 R2, R21, R0, RZ ;  /* 0x0000000015027227 */ /* 0x000fc800078e00ff */
[C---:B------:R-:W-:Y:S01]  /*30b0*/  IMAD R5, R22.reuse, R5, R4 ;  /* 0x0000000516057224 */ /* 0x040fe200078e0204 */
[----:B------:R-:W-:Y:S01]  /*30c0*/  IABS R4, R12 ;  /* 0x0000000c00047213 */ /* 0x000fe20000000000 */
[----:B------:R-:W-:Y:S02]  /*30d0*/  IMAD.MOV R2, RZ, RZ, -R2 ;  /* 0x000000ffff027224 */ /* 0x000fe400078e0a02 */
[----:B------:R-:W-:Y:S02]  /*30e0*/  IMAD.MOV R9, RZ, RZ, -R9 ;  /* 0x000000ffff097224 */ /* 0x000fe400078e0a09 */
[C---:B------:R-:W-:Y:S02]  /*30f0*/  IMAD R2, R22.reuse, R2, R0 ;  /* 0x0000000216027224 */ /* 0x040fe400078e0200 */
[----:B------:R-:W-:Y:S02]  /*3100*/  IMAD.MOV.U32 R0, RZ, RZ, R4 ;  /* 0x000000ffff007224 */ /* 0x000fe400078e0004 */
[----:B------:R-:W-:-:S02]  /*3110*/  IMAD R76, R22, R11, R76 ;  /* 0x0000000b164c7224 */ /* 0x000fc400078e024c */
[----:B------:R-:W-:Y:S02]  /*3120*/  IMAD R8, R22, R9, R8 ;  /* 0x0000000916087224 */ /* 0x000fe400078e0208 */
[----:B------:R-:W-:Y:S02]  /*3130*/  VIADD R11, R31, 0x60 ;  /* 0x000000601f0b7836 */ /* 0x000fe40000000000 */
[----:B------:R-:W-:Y:S01]  /*3140*/  IMAD.HI.U32 R4, R21, R0, RZ ;  /* 0x0000000015047227 */ /* 0x000fe200078e00ff */
[----:B------:R0:W-:Y:S02]  /*3150*/  STL [R1+0x68], R8 ;  /* 0x0000680801007387 */ /* 0x0001e40000100800 */
[----:B------:R-:W-:Y:S01]  /*3160*/  IABS R41, R11 ;  /* 0x0000000b00297213 */ /* 0x000fe20000000000 */
[----:B------:R-:W-:Y:S01]  /*3170*/  IMAD.MOV R4, RZ, RZ, -R4 ;  /* 0x000000ffff047224 */ /* 0x000fe200078e0a04 */
[----:B------:R-:W-:Y:S01]  /*3180*/  STL [R1+0x1cc8], R11 ;  /* 0x001cc80b01007387 */ /* 0x000fe20000100800 */
[----:B------:R-:W-:-:S02]  /*3190*/  VIADD R9, R31, 0x62 ;  /* 0x000000621f097836 */ /* 0x000fc40000000000 */
[----:B------:R-:W-:Y:S01]  /*31a0*/  IMAD R0, R22, R4, R0 ;  /* 0x0000000416007224 */ /* 0x000fe200078e0200 */
[----:B------:R2:W-:Y:S01]  /*31b0*/  STL [R1+0x194], R5 ;  /* 0x0001940501007387 */ /* 0x0005e20000100800 */
[C---:B0-----:R-:W-:Y:S01]  /*31c0*/  VIADD R8, R31.reuse, 0x63 ;  /* 0x000000631f087836 */ /* 0x041fe20000000000 */
[----:B------:R-:W-:Y:S02]  /*31d0*/  IABS R79, R9 ;  /* 0x00000009004f7213 */ /* 0x000fe40000000000 */
[----:B------:R0:W-:Y:S01]  /*31e0*/  STL [R1+0x190], R2 ;  /* 0x0001900201007387 */ /* 0x0001e20000100800 */
[----:B--2---:R-:W-:Y:S01]  /*31f0*/  VIADD R5, R31, 0x61 ;  /* 0x000000611f057836 */ /* 0x004fe20000000000 */
[----:B0-----:R-:W-:-:S04]  /*3200*/  IABS R2, R8 ;  /* 0x0000000800027213 */ /* 0x001fc80000000000 */
[----:B------:R0:W-:Y:S01]  /*3210*/  STL [R1+0x1cc0], R5 ;  /* 0x001cc00501007387 */ /* 0x0001e20000100800 */
[----:B------:R-:W-:-:S03]  /*3220*/  IABS R59, R5 ;  /* 0x00000005003b7213 */ /* 0x000fc60000000000 */
[----:B------:R2:W-:Y:S01]  /*3230*/  STL [R1+0x1cd0], R9 ;  /* 0x001cd00901007387 */ /* 0x0005e20000100800 */
[----:B------:R-:W-:-:S03]  /*3240*/  IMAD.HI.U32 R4, R21, R2, RZ ;  /* 0x0000000215047227 */ /* 0x000fc600078e00ff */
[----:B------:R-:W-:Y:S01]  /*3250*/  STL [R1+0x1cd4], R8 ;  /* 0x001cd40801007387 */ /* 0x000fe20000100800 */
[----:B------:R-:W-:Y:S02]  /*3260*/  IMAD.MOV R4, RZ, RZ, -R4 ;  /* 0x000000ffff047224 */ /* 0x000fe400078e0a04 */
[----:B0-----:R-:W-:Y:S01]  /*3270*/  IMAD.HI.U32 R5, R21, R41, RZ ;  /* 0x0000002915057227 */ /* 0x001fe200078e00ff */
[----:B------:R0:W-:Y:S03]  /*3280*/  STL [R1+0x180], R0 ;  /* 0x0001800001007387 */ /* 0x0001e60000100800 */
[----:B------:R-:W-:Y:S02]  /*3290*/  IMAD.MOV R5, RZ, RZ, -R5 ;  /* 0x000000ffff057224 */ /* 0x000fe400078e0a05 */
[----:B--2---:R-:W-:Y:S02]  /*32a0*/  VIADD R9, R31, 0x64 ;  /* 0x000000641f097836 */ /* 0x004fe40000000000 */
[----:B------:R-:W-:-:S02]  /*32b0*/  IMAD R41, R22, R5, R41 ;  /* 0x0000000516297224 */ /* 0x000fc400078e0229 */
[----:B------:R-:W-:Y:S01]  /*32c0*/  IMAD.HI.U32 R5, R21, R79, RZ ;  /* 0x0000004f15057227 */ /* 0x000fe200078e00ff */
[----:B0-----:R-:W-:Y:S01]  /*32d0*/  LOP3.LUT R0, R14, 0x7f, RZ, 0xc0, !PT ;  /* 0x0000007f0e007812 */ /* 0x001fe200078ec0ff */
[----:B------:R-:W-:Y:S01]  /*32e0*/  STL [R1+0x1cd8], R9 ;  /* 0x001cd80901007387 */ /* 0x000fe20000100800 */
[----:B------:R-:W-:Y:S01]  /*32f0*/  IABS R11, R9 ;  /* 0x00000009000b7213 */ /* 0x000fe20000000000 */
[----:B------:R-:W-:Y:S02]  /*3300*/  IMAD.MOV R5, RZ, RZ, -R5 ;  /* 0x000000ffff057224 */ /* 0x000fe400078e0a05 */
[----:B------:R-:W-:Y:S02]  /*3310*/  IMAD R19, R6, 0x200, R0 ;  /* 0x0000020006137824 */ /* 0x000fe400078e0200 */
[----:B------:R-:W-:Y:S02]  /*3320*/  IMAD R2, R22, R4, R2 ;  /* 0x0000000416027224 */ /* 0x000fe400078e0202 */
[C---:B------:R-:W-:Y:S01]  /*3330*/  VIADD R18, R19.reuse, 0x80 ;  /* 0x0000008013127836 */ /* 0x040fe20000000000 */
[----:B------:R-:W-:Y:S01]  /*3340*/  IABS R6, R19 ;  /* 0x0000001300067213 */ /* 0x000fe20000000000 */
[----:B------:R-:W-:Y:S01]  /*3350*/  VIADD R17, R19, 0x100 ;  /* 0x0000010013117836 */ /* 0x000fe20000000000 */
[----:B------:R-:W-:Y:S01]  /*3360*/  STL [R1+0x700], R19 ;  /* 0x0007001301007387 */ /* 0x000fe20000100800 */
[----:B------:R-:W-:-:S03]  /*3370*/  IMAD.HI.U32 R8, R21, R59, RZ ;  /* 0x0000003b15087227 */ /* 0x000fc600078e00ff */
[----:B------:R0:W-:Y:S01]  /*3380*/  STL [R1+0x10], R2 ;  /* 0x0000100201007387 */ /* 0x0001e20000100800 */
[----:B------:R-:W-:Y:S01]  /*3390*/  VIADD R16, R19, 0x180 ;  /* 0x0000018013107836 */ /* 0x000fe20000000000 */
[----:B------:R-:W-:Y:S01]  /*33a0*/  IABS R4, R17 ;  /* 0x0000001100047213 */ /* 0x000fe20000000000 */
[----:B------:R-:W-:Y:S01]  /*33b0*/  IMAD.HI.U32 R10, R7, R6, RZ ;  /* 0x00000006070a7227 */ /* 0x000fe200078e00ff */
[----:B------:R-:W-:Y:S03]  /*33c0*/  STL [R1+0x70c], R18 ;  /* 0x00070c1201007387 */ /* 0x000fe60000100800 */
[C---:B------:R-:W-:Y:S01]  /*33d0*/  IMAD R79, R22.reuse, R5, R79 ;  /* 0x00000005164f7224 */ /* 0x040fe200078e024f */
[----:B------:R-:W-:Y:S01]  /*33e0*/  IABS R5, R18 ;  /* 0x0000001200057213 */ /* 0x000fe20000000000 */
[----:B------:R-:W-:Y:S01]  /*33f0*/  IMAD.MOV R8, RZ, RZ, -R8 ;  /* 0x000000ffff087224 */ /* 0x000fe200078e0a08 */
[----:B0-----:R-:W-:Y:S01]  /*3400*/  IABS R2, R16 ;  /* 0x0000001000027213 */ /* 0x001fe20000000000 */
[----:B------:R-:W-:Y:S01]  /*3410*/  IMAD.MOV R10, RZ, RZ, -R10 ;  /* 0x000000ffff0a7224 */ /* 0x000fe200078e0a0a */
[----:B------:R-:W-:Y:S01]  /*3420*/  STL [R1+0x708], R17 ;  /* 0x0007081101007387 */ /* 0x000fe20000100800 */
[----:B------:R-:W-:-:S02]  /*3430*/  IMAD R59, R22, R8, R59 ;  /* 0x00000008163b7224 */ /* 0x000fc400078e023b */
[----:B------:R-:W-:Y:S01]  /*3440*/  IMAD.HI.U32 R12, R21, R11, RZ ;  /* 0x0000000b150c7227 */ /* 0x000fe200078e00ff */
[----:B------:R-:W-:Y:S03]  /*3450*/  STL [R1+0x704], R16 ;  /* 0x0007041001007387 */ /* 0x000fe60000100800 */
[----:B------:R-:W-:-:S04]  /*3460*/  IMAD.HI.U32 R9, R7, R5, RZ ;  /* 0x0000000507097227 */ /* 0x000fc800078e00ff */
[----:B------:R-:W-:-:S04]  /*3470*/  IMAD.HI.U32 R8, R7, R4, RZ ;  /* 0x0000000407087227 */ /* 0x000fc800078e00ff */
[----:B------:R-:W-:-:S04]  /*3480*/  IMAD.HI.U32 R7, R7, R2, RZ ;  /* 0x0000000207077227 */ /* 0x000fc800078e00ff */
[C---:B------:R-:W-:Y:S02]  /*3490*/  IMAD R6, R3.reuse, R10, R6 ;  /* 0x0000000a03067224 */ /* 0x040fe400078e0206 */
[----:B------:R-:W-:Y:S02]  /*34a0*/  IMAD.MOV R12, RZ, RZ, -R12 ;  /* 0x000000ffff0c7224 */ /* 0x000fe400078e0a0c */
[----:B------:R-:W-:Y:S01]  /*34b0*/  IMAD.MOV R7, RZ, RZ, -R7 ;  /* 0x000000ffff077224 */ /* 0x000fe200078e0a07 */
[----:B------:R-:W-:Y:S01]  /*34c0*/  ISETP.GT.U32.AND P0, PT, R3, R6, PT ;  /* 0x000000060300720c */ /* 0x000fe20003f04070 */
[----:B------:R-:W-:Y:S02]  /*34d0*/  IMAD.MOV R9, RZ, RZ, -R9 ;  /* 0x000000ffff097224 */ /* 0x000fe400078e0a09 */
[----:B------:R-:W-:Y:S02]  /*34e0*/  IMAD R11, R22, R12, R11 ;  /* 0x0000000c160b7224 */ /* 0x000fe400078e020b */
[----:B------:R-:W-:-:S02]  /*34f0*/  IMAD.MOV R8, RZ, RZ, -R8 ;  /* 0x000000ffff087224 */ /* 0x000fc400078e0a08 */
[----:B------:R-:W-:Y:S01]  /*3500*/  IMAD R2, R3, R7, R2 ;  /* 0x0000000703027224 */ /* 0x000fe200078e0202 */
[----:B------:R0:W-:Y:S01]  /*3510*/  STL [R1+0x70], R11 ;  /* 0x0000700b01007387 */ /* 0x0001e20000100800 */
[----:B------:R-:W-:Y:S02]  /*3520*/  VIADD R14, R31, 0x65 ;  /* 0x000000651f0e7836 */ /* 0x000fe40000000000 */
[C---:B------:R-:W-:Y:S01]  /*3530*/  IMAD R5, R3.reuse, R9, R5 ;  /* 0x0000000903057224 */ /* 0x040fe200078e0205 */
[C---:B------:R-:W-:Y:S01]  /*3540*/  ISETP.GT.U32.AND P3, PT, R3.reuse, R2, PT ;  /* 0x000000020300720c */ /* 0x040fe20003f64070 */
[----:B------:R-:W-:Y:S01]  /*3550*/  IMAD R4, R3, R8, R4 ;  /* 0x0000000803047224 */ /* 0x000fe200078e0204 */
[----:B------:R2:W-:Y:S01]  /*3560*/  STL [R1+0x1cbc], R14 ;  /* 0x001cbc0e01007387 */ /* 0x0005e20000100800 */
[C---:B------:R-:W-:Y:S01]  /*3570*/  VIADD R9, R31.reuse, 0x67 ;  /* 0x000000671f097836 */ /* 0x040fe20000000000 */
[----:B------:R-:W-:Y:S01]  /*3580*/  IABS R7, R14 ;  /* 0x0000000e00077213 */ /* 0x000fe20000000000 */
[C---:B------:R-:W-:Y:S01]  /*3590*/  VIADD R10, R31.reuse, 0x69 ;  /* 0x000000691f0a7836 */ /* 0x040fe20000000000 */
[----:B------:R-:W-:Y:S01]  /*35a0*/  STL [R1+0x1cc4], R13 ;  /* 0x001cc40d01007387 */ /* 0x000fe20000100800 */
[----:B0-----:R-:W-:Y:S01]  /*35b0*/  VIADD R11, R31, 0x68 ;  /* 0x000000681f0b7836 */ /* 0x001fe20000000000 */
[C---:B------:R-:W-:Y:S01]  /*35c0*/  ISETP.GT.U32.AND P1, PT, R3.reuse, R5, PT ;  /* 0x000000050300720c */ /* 0x040fe20003f24070 */
[----:B------:R-:W-:Y:S01]  /*35d0*/  @!P0 IMAD.IADD R6, R6, 0x1, -R3 ;  /* 0x0000000106068824 */ /* 0x000fe200078e0a03 */
[----:B------:R0:W-:Y:S01]  /*35e0*/  STL [R1+0x1ccc], R9 ;  /* 0x001ccc0901007387 */ /* 0x0001e20000100800 */
[----:B------:R-:W-:-:S02]  /*35f0*/  ISETP.GT.U32.AND P2, PT, R3, R4, PT ;  /* 0x000000040300720c */ /* 0x000fc40003f44070 */
[----:B------:R-:W-:Y:S01]  /*3600*/  IABS R58, R10 ;  /* 0x0000000a003a7213 */ /* 0x000fe20000000000 */
[----:B------:R5:W-:Y:S01]  /*3610*/  STL [R1+0x1cdc], R11 ;  /* 0x001cdc0b01007387 */ /* 0x000be20000100800 */
[----:B------:R-:W-:Y:S01]  /*3620*/  IABS R8, R13 ;  /* 0x0000000d00087213 */ /* 0x000fe20000000000 */
[----:B------:R-:W-:Y:S01]  /*3630*/  @!P3 IMAD.IADD R2, R2, 0x1, -R3 ;  /* 0x000000010202b824 */ /* 0x000fe200078e0a03 */
[----:B------:R-:W-:Y:S01]  /*3640*/  IABS R39, R11 ;  /* 0x0000000b00277213 */ /* 0x000fe20000000000 */
[----:B------:R1:W-:Y:S01]  /*3650*/  STL [R1+0x1ce0], R10 ;  /* 0x001ce00a01007387 */ /* 0x0003e20000100800 */
[----:B------:R-:W-:Y:S01]  /*3660*/  ISETP.GT.U32.AND P0, PT, R3, R6, PT ;  /* 0x000000060300720c */ /* 0x000fe20003f04070 */
[----:B--2---:R-:W-:Y:S01]  /*3670*/  IMAD.HI.U32 R14, R21, R58, RZ ;  /* 0x0000003a150e7227 */ /* 0x004fe200078e00ff */
[----:B0-----:R-:W-:Y:S02]  /*3680*/  IABS R9, R9 ;  /* 0x0000000900097213 */ /* 0x001fe40000000000 */
[----:B------:R-:W-:Y:S01]  /*3690*/  ISETP.GE.AND P3, PT, R19, RZ, PT ;  /* 0x000000ff1300720c */ /* 0x000fe20003f66270 */
[----:B-----5:R-:W-:Y:S01]  /*36a0*/  IMAD.HI.U32 R11, R21, R8, RZ ;  /* 0x00000008150b7227 */ /* 0x020fe200078e00ff */
[----:B------:R-:W-:-:S03]  /*36b0*/  ISETP.GT.U32.AND P5, PT, R3, R2, PT ;  /* 0x000000020300720c */ /* 0x000fc60003fa4070 */
[----:B-1----:R-:W-:-:S04]  /*36c0*/  IMAD.HI.U32 R10, R21, R7, RZ ;  /* 0x00000007150a7227 */ /* 0x002fc800078e00ff */
[----:B------:R-:W-:Y:S02]  /*36d0*/  IMAD.MOV R10, RZ, RZ, -R10 ;  /* 0x000000ffff0a7224 */ /* 0x000fe400078e0a0a */
[----:B------:R-:W-:-:S04]  /*36e0*/  IMAD.HI.U32 R12, R21, R9, RZ ;  /* 0x00000009150c7227 */ /* 0x000fc800078e00ff */
[----:B------:R-:W-:Y:S02]  /*36f0*/  IMAD R7, R22, R10, R7 ;  /* 0x0000000a16077224 */ /* 0x000fe400078e0207 */
[----:B------:R-:W-:Y:S02]  /*3700*/  IMAD.MOV R11, RZ, RZ, -R11 ;  /* 0x000000ffff0b7224 */ /* 0x000fe400078e0a0b */
[----:B------:R-:W-:Y:S01]  /*3710*/  IMAD.MOV R12, RZ, RZ, -R12 ;  /* 0x000000ffff0c7224 */ /* 0x000fe200078e0a0c */
[----:B------:R0:W-:Y:S01]  /*3720*/  STL [R1+0x118], R7 ;  /* 0x0001180701007387 */ /* 0x0001e20000100800 */
[--C-:B------:R-:W-:Y:S02]  /*3730*/  @!P1 IMAD.IADD R5, R5, 0x1, -R3.reuse ;  /* 0x0000000105059824 */ /* 0x100fe400078e0a03 */
[--C-:B------:R-:W-:Y:S01]  /*3740*/  @!P2 IMAD.IADD R4, R4, 0x1, -R3.reuse ;  /* 0x000000010404a824 */ /* 0x100fe200078e0a03 */
[----:B------:R-:W-:Y:S01]  /*3750*/  ISETP.GE.AND P2, PT, R18, RZ, PT ;  /* 0x000000ff1200720c */ /* 0x000fe20003f46270 */
[----:B------:R-:W-:Y:S01]  /*3760*/  IMAD R8, R22, R11, R8 ;  /* 0x0000000b16087224 */ /* 0x000fe200078e0208 */
[C---:B------:R-:W-:Y:S01]  /*3770*/  ISETP.GT.U32.AND P1, PT, R3.reuse, R5, PT ;  /* 0x000000050300720c */ /* 0x040fe20003f24070 */
[----:B------:R-:W-:Y:S01]  /*3780*/  @!P0 IMAD.IADD R6, R6, 0x1, -R3 ;  /* 0x0000000106068824 */ /* 0x000fe200078e0a03 */
[----:B------:R-:W-:Y:S01]  /*3790*/  ISETP.GT.U32.AND P4, PT, R3, R4, PT ;  /* 0x000000040300720c */ /* 0x000fe20003f84070 */
[----:B------:R-:W1:Y:S01]  /*37a0*/  LDC.64 R18, c[0x0][0x3a8] ;  /* 0x0000ea00ff127b82 */ /* 0x000e620000000a00 */
[----:B0-----:R-:W-:Y:S01]  /*37b0*/  IMAD R7, R22, R12, R9 ;  /* 0x0000000c16077224 */ /* 0x001fe200078e0209 */
[----:B------:R-:W-:Y:S01]  /*37c0*/  PRMT R11, RZ, 0x7610, R11 ;  /* 0x00007610ff0b7816 */ /* 0x000fe2000000000b */
[----:B------:R-:W-:Y:S01]  /*37d0*/  STL [R1+0x108], R8 ;  /* 0x0001080801007387 */ /* 0x000fe20000100800 */
[----:B------:R-:W-:Y:S01]  /*37e0*/  ISETP.GE.AND P0, PT, R17, RZ, PT ;  /* 0x000000ff1100720c */ /* 0x000fe20003f06270 */
[----:B------:R-:W-:Y:S01]  /*37f0*/  @!P3 IMAD.MOV R6, RZ, RZ, -R6 ;  /* 0x000000ffff06b224 */ /* 0x000fe200078e0a06 */
[----:B------:R-:W-:Y:S01]  /*3800*/  ISETP.GE.AND P3, PT, R16, RZ, PT ;  /* 0x000000ff1000720c */ /* 0x000fe20003f66270 */
[----:B------:R0:W-:Y:S01]  /*3810*/  STL [R1+0x104], R7 ;  /* 0x0001040701007387 */ /* 0x0001e20000100800 */
[----:B------:R-:W-:-:S02]  /*3820*/  @!P5 IMAD.IADD R2, R2, 0x1, -R3 ;  /* 0x000000010202d824 */ /* 0x000fc400078e0a03 */
[--C-:B------:R-:W-:Y:S01]  /*3830*/  @!P1 IMAD.IADD R5, R5, 0x1, -R3.reuse ;  /* 0x0000000105059824 */ /* 0x100fe200078e0a03 */
[----:B------:R2:W-:Y:S01]  /*3840*/  STL.S16 [R1+0x3e4], R11 ;  /* 0x0003e40b01007387 */ /* 0x0005e20000100600 */
[----:B------:R-:W-:Y:S02]  /*3850*/  @!P4 IMAD.IADD R4, R4, 0x1, -R3 ;  /* 0x000000010404c824 */ /* 0x000fe400078e0a03 */
[C---:B------:R-:W-:Y:S02]  /*3860*/  VIADD R9, R15.reuse, 0xffffffff ;  /* 0xffffffff0f097836 */ /* 0x040fe40000000000 */
[----:B------:R-:W-:Y:S02]  /*3870*/  VIADD R3, R15, 0xfffffffe ;  /* 0xfffffffe0f037836 */ /* 0x000fe40000000000 */
[----:B------:R-:W-:Y:S01]  /*3880*/  IMAD.HI.U32 R13, R21, R39, RZ ;  /* 0x00000027150d7227 */ /* 0x000fe200078e00ff */
[----:B------:R-:W-:Y:S02]  /*3890*/  ISETP.GE.U32.AND P6, PT, R9, 0x7fffff80, PT ;  /* 0x7fffff800900780c */ /* 0x000fe40003fc6070 */
[----:B------:R-:W-:Y:S01]  /*38a0*/  ISETP.GE.U32.AND P5, PT, R3, 0x7fffff7f, PT ;  /* 0x7fffff7f0300780c */ /* 0x000fe20003fa6070 */
[----:B0-----:R-:W-:Y:S01]  /*38b0*/  VIADD R7, R15, 0xfffffffc ;  /* 0xfffffffc0f077836 */ /* 0x001fe20000000000 */
[----:B------:R-:W-:Y:S01]  /*38c0*/  LOP3.LUT R9, RZ, R24, RZ, 0x33, !PT ;  /* 0x00000018ff097212 */ /* 0x000fe200078e33ff */
[----:B------:R-:W-:-:S02]  /*38d0*/  @!P2 IMAD.MOV R5, RZ, RZ, -R5 ;  /* 0x000000ffff05a224 */ /* 0x000fc400078e0a05 */
[----:B------:R-:W-:Y:S01]  /*38e0*/  @!P0 IMAD.MOV R4, RZ, RZ, -R4 ;  /* 0x000000ffff048224 */ /* 0x000fe200078e0a04 */
[----:B------:R-:W-:Y:S01]  /*38f0*/  ISETP.NE.AND P0, PT, R24, RZ, PT ;  /* 0x000000ff1800720c */ /* 0x000fe20003f05270 */
[----:B------:R-:W-:Y:S01]  /*3900*/  VIADD R8, R15, 0xfffffffd ;  /* 0xfffffffd0f087836 */ /* 0x000fe20000000000 */
[----:B------:R-:W-:Y:S01]  /*3910*/  ISETP.GE.U32.AND P1, PT, R7, 0x7fffff7d, PT ;  /* 0x7fffff7d0700780c */ /* 0x000fe20003f26070 */
[----:B------:R-:W-:Y:S01]  /*3920*/  VIADD R3, R15, 0xffffff85 ;  /* 0xffffff850f037836 */ /* 0x000fe20000000000 */
[C---:B------:R-:W-:Y:S01]  /*3930*/  SEL R6, R9.reuse, R6, !P0 ;  /* 0x0000000609067207 */ /* 0x040fe20004000000 */
[----:B------:R-:W-:Y:S01]  /*3940*/  @!P3 IMAD.MOV R2, RZ, RZ, -R2 ;  /* 0x000000ffff02b224 */ /* 0x000fe200078e0a02 */
[C---:B------:R-:W-:Y:S01]  /*3950*/  SEL R5, R9.reuse, R5, !P0 ;  /* 0x0000000509057207 */ /* 0x040fe20004000000 */
[----:B------:R-:W-:Y:S01]  /*3960*/  IMAD.MOV R13, RZ, RZ, -R13 ;  /* 0x000000ffff0d7224 */ /* 0x000fe200078e0a0d */
[----:B------:R-:W-:Y:S01]  /*3970*/  SEL R7, R9, R4, !P0 ;  /* 0x0000000409077207 */ /* 0x000fe20004000000 */
[----:B------:R-:W-:Y:S01]  /*3980*/  IMAD.MOV R14, RZ, RZ, -R14 ;  /* 0x000000ffff0e7224 */ /* 0x000fe200078e0a0e */
[----:B------:R-:W-:Y:S01]  /*3990*/  ISETP.GE.U32.AND P4, PT, R8, 0x7fffff7e, PT ;  /* 0x7fffff7e0800780c */ /* 0x000fe20003f86070 */
[C---:B------:R-:W-:Y:S01]  /*39a0*/  IMAD R39, R22.reuse, R13, R39 ;  /* 0x0000000d16277224 */ /* 0x040fe200078e0227 */
[----:B------:R-:W-:Y:S01]  /*39b0*/  ISETP.GE.U32.AND P2, PT, R3, 0x7fffff06, PT ;  /* 0x7fffff060300780c */ /* 0x000fe20003f46070 */
[----:B------:R-:W-:Y:S01]  /*39c0*/  IMAD R58, R22, R14, R58 ;  /* 0x0000000e163a7224 */ /* 0x000fe200078e023a */
[----:B------:R-:W-:-:S02]  /*39d0*/  ISETP.NE.U32.AND P3, PT, R0, RZ, PT ;  /* 0x000000ff0000720c */ /* 0x000fc40003f65070 */
[----:B------:R-:W-:Y:S01]  /*39e0*/  SEL R9, R9, R2, !P0 ;  /* 0x0000000209097207 */ /* 0x000fe20004000000 */
[----:B--234-:R-:W-:Y:S10]  /*39f0*/  BRA.U UP0, `(.L_x_5) ;  /* 0x0000000100187547 */ /* 0x01cff4000b800000 */
[----:B------:R-:W-:Y:S01]  /*3a00*/  ELECT P0, URZ, PT ;  /* 0x0000000000ff782f */ /* 0x000fe20003800000 */
[----:B------:R-:W-:Y:S01]  /*3a10*/  IMAD.MOV.U32 R2, RZ, RZ, 0x1 ;  /* 0x00000001ff027424 */ /* 0x000fe200078e00ff */
[----:B------:R-:W-:Y:S01]  /*3a20*/  UMOV UR9, 0x40 ;  /* 0x0000004000097882 */ /* 0x000fe20000000000 */
[----:B------:R-:W-:Y:S01]  /*3a30*/  UVIRTCOUNT.DEALLOC.SMPOOL 0x80 ;  /* 0x000000800000784c */ /* 0x000fe20000000000 */
[----:B------:R-:W-:-:S09]  /*3a40*/  ULEA UR9, UR8, UR9, 0x18 ;  /* 0x0000000908097291 */ /* 0x000fd2000f8ec0ff */
[----:B------:R0:W-:Y:S03]  /*3a50*/  @P0 STS.U8 [UR9], R2 ;  /* 0x00000002ff000988 */ /* 0x0001e60008000009 */
.L_x_5:
[----:B------:R-:W-:Y:S01]  /*3a60*/  STTM.x64 tmem[UR7], RZ ;  /* 0x000000ff000079ed */ /* 0x000fe20008340007 */
[----:B------:R-:W-:Y:S01]  /*3a70*/  STTM.x64 tmem[UR7+0x40], RZ ;  /* 0x000040ff000079ed */ /* 0x000fe20008340007 */
[----:B------:R-:W-:Y:S01]  /*3a80*/  STTM.x64 tmem[UR7+0x80], RZ ;  /* 0x000080ff000079ed */ /* 0x000fe20008340007 */
[----:B------:R-:W-:Y:S01]  /*3a90*/  STTM.x64 tmem[UR7+0xc0], RZ ;  /* 0x0000c0ff000079ed */ /* 0x000fe20008340007 */
[----:B------:R-:W-:Y:S01]  /*3aa0*/  STTM.x64 tmem[UR7+0x100], RZ ;  /* 0x000100ff000079ed */ /* 0x000fe20008340007 */
[----:B------:R-:W-:Y:S01]  /*3ab0*/  STTM.x64 tmem[UR7+0x140], RZ ;  /* 0x000140ff000079ed */ /* 0x000fe20008340007 */
[----:B------:R-:W-:Y:S01]  /*3ac0*/  STTM.x64 tmem[UR7+0x180], RZ ;  /* 0x000180ff000079ed */ /* 0x000fe20008340007 */
[----:B------:R-:W-:Y:S01]  /*3ad0*/  STTM.x64 tmem[UR7+0x1c0], RZ ;  /* 0x0001c0ff000079ed */ /* 0x000fe20008340007 */
[----:B------:R-:W2:Y:S02]  /*3ae0*/  FENCE.VIEW.ASYNC.T ;  /* 0x00000000000073c6 */ /* 0x000ea40000000200 */
[----:B--2---:R-:W-:Y:S01]  /*3af0*/  VOTEU.ALL UP1, P3 ;  /* 0x0000000000ff7886 */ /* 0x004fe20001820000 */
[----:B------:R-:W-:Y:S01]  /*3b00*/  VOTEU.ALL UP2, P3 ;  /* 0x0000000000ff7886 */ /* 0x000fe20001840000 */
[----:B------:R-:W-:Y:S01]  /*3b10*/  IMAD R6, R6, UR12, RZ ;  /* 0x0000000c06067c24 */ /* 0x000fe2000f8e02ff */
[----:B------:R-:W-:Y:S01]  /*3b20*/  STL [R1+0x2664], R81 ;  /* 0x0026645101007387 */ /* 0x000fe20000100800 */
[----:B------:R-:W-:Y:S01]  /*3b30*/  IMAD R5, R5, UR12, RZ ;  /* 0x0000000c05057c24 */ /* 0x000fe2000f8e02ff */
[----:B------:R-:W-:-:S04]  /*3b40*/  @!UP1 UIADD3 UR8, UPT, UPT, -UR10, 0x100000, URZ ;  /* 0x001000000a089890 */ /* 0x000fc8000fffe1ff */
[----:B------:R-:W-:Y:S02]  /*3b50*/  @!UP1 USHF.L.U32 UR9, UR8, 0xb, URZ ;  /* 0x0000000b08099899 */ /* 0x000fe400080006ff */
[----:B------:R-:W-:Y:S01]  /*3b60*/  @!UP1 USHF.L.U32 UR8, UR8, 0x1, URZ ;  /* 0x0000000108089899 */ /* 0x000fe200080006ff */
[----:B------:R-:W-:Y:S01]  /*3b70*/  IMAD R7, R7, UR12, RZ ;  /* 0x0000000c07077c24 */ /* 0x000fe2000f8e02ff */
[----:B------:R-:W-:Y:S01]  /*3b80*/  BAR.SYNC.DEFER_BLOCKING 0x0 ;  /* 0x0000000000007b1d */ /* 0x000fe20000010000 */
[----:B0-----:R-:W-:-:S04]  /*3b90*/  IADD3 R2, P0, PT, R6, UR16, RZ ;  /* 0x0000001006027c10 */ /* 0x001fc8000ff1e0ff */
[----:B------:R-:W-:Y:S02]  /*3ba0*/  LEA.HI.X.SX32 R3, R6, UR17, 0x1, P0 ;  /* 0x0000001106037c11 */ /* 0x000fe400080f0eff */
[----:B------:R-:W-:Y:S01]  /*3bb0*/  PRMT R8, RZ, 0x7610, R8 ;  /* 0x00007610ff087816 */ /* 0x000fe20000000008 */
[----:B------:R-:W-:Y:S01]  /*3bc0*/  STL [R1+0x2660], R80 ;  /* 0x0026605001007387 */ /* 0x000fe20000100800 */
[C---:B------:R-:W-:Y:S02]  /*3bd0*/  IADD3 R4, P0, PT, R5.reuse, UR16, RZ ;  /* 0x0000001005047c10 */ /* 0x040fe4000ff1e0ff */
[----:B------:R-:W-:Y:S01]  /*3be0*/  PRMT R10, RZ, 0x7610, R10 ;  /* 0x00007610ff0a7816 */ /* 0x000fe2000000000a */
[----:B------:R-:W-:Y:S01]  /*3bf0*/  STL [R1+0x2668], R80 ;  /* 0x0026685001007387 */ /* 0x000fe20000100800 */
[----:B------:R-:W-:Y:S01]  /*3c00*/  LEA.HI.X.SX32 R5, R5, UR17, 0x1, P0 ;  /* 0x0000001105057c11 */ /* 0x000fe200080f0eff */
[----:B------:R-:W-:Y:S01]  /*3c10*/  IMAD R9, R9, UR12, RZ ;  /* 0x0000000c09097c24 */ /* 0x000fe2000f8e02ff */
[----:B------:R-:W-:Y:S01]  /*3c20*/  IADD3 R6, P0, PT, R7, UR16, RZ ;  /* 0x0000001007067c10 */ /* 0x000fe2000ff1e0ff */
[----:B------:R-:W-:Y:S01]  /*3c30*/  STL [R1+0x2674], R80 ;  /* 0x0026745001007387 */ /* 0x000fe20000100800 */
[----:B------:R-:W-:Y:S01]  /*3c40*/  PRMT R20, RZ, 0x7610, R20 ;  /* 0x00007610ff147816 */ /* 0x000fe20000000014 */
[----:B-1----:R-:W-:Y:S01]  /*3c50*/  IMAD.SHL.U32 R13, R18, 0x2, RZ ;  /* 0x00000002120d7824 */ /* 0x002fe200078e00ff */
[----:B------:R-:W-:Y:S01]  /*3c60*/  PRMT R16, RZ, 0x7610, R16 ;  /* 0x00007610ff107816 */ /* 0x000fe20000000010 */
[----:B------:R-:W-:Y:S01]  /*3c70*/  STL [R1+0x2678], R80 ;  /* 0x0026785001007387 */ /* 0x000fe20000100800 */
[----:B------:R-:W-:Y:S01]  /*3c80*/  PRMT R17, RZ, 0x7610, R17 ;  /* 0x00007610ff117816 */ /* 0x000fe20000000011 */
[----:B------:R-:W0:Y:S02]  /*3c90*/  LDCU UR12, c[0x0][0x3b0] ;  /* 0x00007600ff0c77ac */ /* 0x000e240008000800 */
[----:B------:R-:W1:Y:S02]  /*3ca0*/  FENCE.VIEW.ASYNC.S ;  /* 0x00000000000073c6 */ /* 0x000e640000000000 */
[----:B-1----:R1:W2:Y:S02]  /*3cb0*/  @!UP2 SYNCS.EXCH.64 URZ, [UR6], UR8 ;  /* 0x0000000806ffa5b2 */ /* 0x0022a40008000100 */
[----:B--2---:R-:W-:Y:S01]  /*3cc0*/  BAR.SYNC.DEFER_BLOCKING 0x0 ;  /* 0x0000000000007b1d */ /* 0x004fe20000010000 */
[----:B------:R-:W-:-:S02]  /*3cd0*/  PRMT R15, RZ, 0x7610, R15 ;  /* 0x00007610ff0f7816 */ /* 0x000fc4000000000f */
[----:B------:R-:W-:Y:S02]  /*3ce0*/  PRMT R14, RZ, 0x7610, R14 ;  /* 0x00007610ff0e7816 */ /* 0x000fe4000000000e */
[----:B------:R-:W-:Y:S01]  /*3cf0*/  PRMT R0, RZ, 0x7610, R0 ;  /* 0x00007610ff007816 */ /* 0x000fe20000000000 */
[----:B------:R-:W2:Y:S01]  /*3d00*/  LDCU UR27, c[0x0][0x3b0] ;  /* 0x00007600ff1b77ac */ /* 0x000ea20008000800 */
[----:B------:R-:W-:Y:S01]  /*3d10*/  STL [R1+0x2680], R80 ;  /* 0x0026805001007387 */ /* 0x000fe20000100800 */
[----:B------:R-:W3:Y:S03]  /*3d20*/  LDCU UR48, c[0x0][0x3b0] ;  /* 0x00007600ff3077ac */ /* 0x000ee60008000800 */
[----:B------:R-:W-:Y:S01]  /*3d30*/  STL [R1+0x2684], R80 ;  /* 0x0026845001007387 */ /* 0x000fe20000100800 */
[----:B------:R-:W4:Y:S03]  /*3d40*/  LDCU UR13, c[0x0][0x3b0] ;  /* 0x00007600ff0d77ac */ /* 0x000f260008000800 */
[----:B------:R-:W-:Y:S01]  /*3d50*/  STL [R1+0x268c], R80 ;  /* 0x00268c5001007387 */ /* 0x000fe20000100800 */
[----:B------:R-:W0:Y:S03]  /*3d60*/  LDCU UR20, c[0x0][0x3b0] ;  /* 0x00007600ff1477ac */ /* 0x000e260008000800 */
[----:B------:R-:W-:Y:S01]  /*3d70*/  STL [R1+0x2690], R80 ;  /* 0x0026905001007387 */ /* 0x000fe20000100800 */
[----:B------:R-:W0:Y:S03]  /*3d80*/  LDCU UR21, c[0x0][0x3b0] ;  /* 0x00007600ff1577ac */ /* 0x000e260008000800 */
[----:B------:R-:W2:Y:S01]  /*3d90*/  @!P6 LDG.E.U8 R8, desc[UR14][R4.64] ;  /* 0x0000000e0408e981 */ /* 0x000ea2000c1e1100 */
[----:B------:R-:W0:Y:S03]  /*3da0*/  LDCU UR22, c[0x0][0x3b0] ;  /* 0x00007600ff1677ac */ /* 0x000e260008000800 */
[----:B------:R-:W-:Y:S01]  /*3db0*/  STL [R1+0x2698], R80 ;  /* 0x0026985001007387 */ /* 0x000fe20000100800 */
        /* <DEDUP_REMOVED lines=47> */
[----:B------:R-:W-:Y:S04]  /*40b0*/  STL [R1+0x1e10], R27 ;  /* 0x001e101b01007387 */ /* 0x000fe80000100800 */
        /* <DEDUP_REMOVED lines=19> */
[----:B------:R-:W-:Y:S04]  /*41f0*/  STL.64 [R1+0x2010], R32 ;  /* 0x0020102001007387 */ /* 0x000fe80000100a00 */
[----:B------:R-:W-:Y:S04]  /*4200*/  STL [R1+0x23a8], R32 ;  /* 0x0023a82001007387 */ /* 0x000fe80000100800 */
[----:B------:R-:W-:Y:S04]  /*4210*/  STL [R1+0x1ddc], R37 ;  /* 0x001ddc2501007387 */ /* 0x000fe80000100800 */
[----:B------:R-:W-:Y:S04]  /*4220*/  STL [R1+0x1dd8], R36 ;  /* 0x001dd82401007387 */ /* 0x000fe80000100800 */
[----:B------:R-:W-:Y:S04]  /*4230*/  STL.64 [R1+0x2018], R36 ;  /* 0x0020182401007387 */ /* 0x000fe80000100a00 */
[----:B------:R-:W-:Y:S04]  /*4240*/  STL [R1+0x23b0], R36 ;  /* 0x0023b02401007387 */ /* 0x000fe80000100800 */
[----:B------:R-:W-:Y:S04]  /*4250*/  STL [R1+0x23ac], R37 ;  /* 0x0023ac2501007387 */ /* 0x000fe80000100800 */
[----:B------:R-:W-:Y:S04]  /*4260*/  STL [R1+0x1dd4], R35 ;  /* 0x001dd42301007387 */ /* 0x000fe80000100800 */
[----:B------:R0:W-:Y:S04]  /*4270*/  STL.64 [R1+0x2020], R34 ;  /* 0x0020202201007387 */ /* 0x0001e80000100a00 */
[----:B------:R-:W-:Y:S04]  /*4280*/  STL [R1+0x23c8], R34 ;  /* 0x0023c82201007387 */ /* 0x000fe80000100800 */
[----:B------:R-:W-:Y:S04]  /*4290*/  STL [R1+0x1dd0], R42 ;  /* 0x001dd02a01007387 */ /* 0x000fe80000100800 */
[----:B------:R-:W-:Y:S01]  /*42a0*/  STL [R1+0x2030], R42 ;  /* 0x0020302a01007387 */ /* 0x000fe20000100800 */
[----:B------:R-:W-:Y:S01]  /*42b0*/  LEA.HI.X.SX32 R7, R7, UR17, 0x1, P0 ;  /* 0x0000001107077c11 */ /* 0x000fe200080f0eff */
[----:B0-----:R-:W0:Y:S02]  /*42c0*/  LDC R35, c[0x0][0x3a0] ;  /* 0x0000e800ff237b82 */ /* 0x001e240000000800 */
        /* <DEDUP_REMOVED lines=116> */
[----:B------:R-:W3:Y:S04]  /*4a10*/  @!P6 LDG.E.U8 R10, desc[UR14][R6.64] ;  /* 0x0000000e060ae981 */ /* 0x000ee8000c1e1100 */
[----:B------:R-:W-:Y:S04]  /*4a20*/  STL [R1+0x1d44], R88 ;  /* 0x001d445801007387 */ /* 0x000fe80000100800 */
[----:B------:R-:W4:Y:S04]  /*4a30*/  @!P6 LDG.E.U8 R11, desc[UR14][R2.64] ;  /* 0x0000000e020be981 */ /* 0x000f28000c1e1100 */
[----:B------:R-:W-:Y:S04]  /*4a40*/  STL [R1+0x1d40], R90 ;  /* 0x001d405a01007387 */ /* 0x000fe80000100800 */
[----:B------:R-:W-:Y:S04]  /*4a50*/  STL [R1+0x1d3c], R91 ;  /* 0x001d3c5b01007387 */ /* 0x000fe80000100800 */
[----:B------:R-:W-:Y:S04]  /*4a60*/  STL [R1+0x1d38], R92 ;  /* 0x001d385c01007387 */ /* 0x000fe80000100800 */
[----:B------:R-:W-:Y:S04]  /*4a70*/  STL [R1+0x1d34], R93 ;  /* 0x001d345d01007387 */ /* 0x000fe80000100800 */
[----:B--2---:R2:W-:Y:S02]  /*4a80*/  STL [R1+0x3e0], R8 ;  /* 0x0003e00801007387 */ /* 0x0045e40000100800 */
[----:B--2---:R-:W-:-:S02]  /*4a90*/  IADD3 R8, P0, PT, R9, UR16, RZ ;  /* 0x0000001009087c10 */ /* 0x004fc4000ff1e0ff */
[----:B------:R-:W-:Y:S02]  /*4aa0*/  SHF.R.S32.HI R12, RZ, 0x1f, R13 ;  /* 0x0000001fff0c7819 */ /* 0x000fe4000001140d */
[----:B------:R-:W-:Y:S02]  /*4ab0*/  PRMT R22, RZ, 0x7610, R22 ;  /* 0x00007610ff167816 */ /* 0x000fe40000000016 */
[----:B------:R-:W-:Y:S01]  /*4ac0*/  PRMT R19, RZ, 0x7610, R19 ;  /* 0x00007610ff137816 */ /* 0x000fe20000000013 */
[----:B------:R-:W-:Y:S01]  /*4ad0*/  IMAD R33, R18, 0xb, RZ ;  /* 0x0000000b12217824 */ /* 0x000fe200078e02ff */
[----:B------:R-:W-:Y:S01]  /*4ae0*/  LEA.HI.X.SX32 R9, R9, UR17, 0x1, P0 ;  /* 0x0000001109097c11 */ /* 0x000fe200080f0eff */
[----:B------:R-:W2:Y:S04]  /*4af0*/  LDCU UR16, c[0x0][0x3b0] ;  /* 0x00007600ff1077ac */ /* 0x000ea80008000800 */
[----:B------:R-:W2:Y:S04]  /*4b00*/  @!P6 LDG.E.U8 R20, desc[UR14][R8.64] ;  /* 0x0000000e0814e981 */ /* 0x000ea8000c1e1100 */
[----:B---3--:R0:W-:Y:S01]  /*4b10*/  STL [R1+0x3dc], R10 ;  /* 0x0003dc0a01007387 */ /* 0x0081e20000100800 */
[----:B------:R-:W-:Y:S01]  /*4b20*/  SHF.R.S32.HI R28, RZ, 0x1f, R33 ;  /* 0x0000001fff1c7819 */ /* 0x000fe20000011421 */
[----:B------:R-:W3:Y:S02]  /*4b30*/  LDCU UR17, c[0x0][0x3b0] ;  /* 0x00007600ff1177ac */ /* 0x000ee40008000800 */
[----:B----4-:R4:W-:Y:S01]  /*4b40*/  @!P6 STL [R1+0x3e4], R11 ;  /* 0x0003e40b0100e387 */ /* 0x0109e20000100800 */
[----:B0-----:R-:W-:Y:S01]  /*4b50*/  VIADD R10, R35, 0xffffff86 ;  /* 0xffffff86230a7836 */ /* 0x001fe20000000000 */
[----:B------:R-:W-:-:S02]  /*4b60*/  IADD3 R23, P6, PT, R13, R4, RZ ;  /* 0x000000040d177210 */ /* 0x000fc40007fde0ff */
[----:B----4-:R-:W-:-:S05]  /*4b70*/  IADD3 R11, P0, PT, R13, R2, RZ ;  /* 0x000000020d0b7210 */ /* 0x010fca0007f1e0ff */
[----:B------:R-:W-:Y:S01]  /*4b80*/  IMAD.X R21, R12, 0x1, R3, P0 ;  /* 0x000000010c157824 */ /* 0x000fe200000e0603 */
[----:B------:R-:W-:Y:S01]  /*4b90*/  ISETP.GE.U32.AND P0, PT, R10, 0x7fffff07, PT ;  /* 0x7fffff070a00780c */ /* 0x000fe20003f06070 */
[----:B------:R0:W-:Y:S01]  /*4ba0*/  STL [R1+0x710], R11 ;  /* 0x0007100b01007387 */ /* 0x0001e20000100800 */
[----:B------:R-:W-:-:S03]  /*4bb0*/  @!P4 IMAD.MOV.U32 R10, RZ, RZ, R11 ;  /* 0x000000ffff0ac224 */ /* 0x000fc600078e000b */
[----:B------:R-:W-:Y:S01]  /*4bc0*/  STL [R1+0x718], R23 ;  /* 0x0007181701007387 */ /* 0x000fe20000100800 */
[----:B------:R-:W-:Y:S02]  /*4bd0*/  IMAD.X R24, R12, 0x1, R5, P6 ;  /* 0x000000010c187824 */ /* 0x000fe400030e0605 */
[----:B0-----:R-:W-:Y:S01]  /*4be0*/  @!P4 IMAD.MOV.U32 R11, RZ, RZ, R21 ;  /* 0x000000ffff0bc224 */ /* 0x001fe200078e0015 */
[----:B------:R-:W-:Y:S04]  /*4bf0*/  STL [R1+0x6fc], R21 ;  /* 0x0006fc1501007387 */ /* 0x000fe80000100800 */
[----:B------:R0:W4:Y:S04]  /*4c00*/  @!P4 LDG.E.U8 R16, desc[UR14][R10.64] ;  /* 0x0000000e0a10c981 */ /* 0x000128000c1e1100 */
[----:B--2---:R2:W-:Y:S01]  /*4c10*/  STL [R1+0x3d0], R20 ;  /* 0x0003d01401007387 */ /* 0x0045e20000100800 */
[----:B0-----:R-:W-:-:S02]  /*4c20*/  @!P4 IMAD.MOV.U32 R10, RZ, RZ, R23 ;  /* 0x000000ffff0ac224 */ /* 0x001fc400078e0017 */
[----:B------:R-:W-:-:S05]  /*4c30*/  @!P4 IMAD.MOV.U32 R11, RZ, RZ, R24 ;  /* 0x000000ffff0bc224 */ /* 0x000fca00078e0018 */
[----:B------:R0:W3:Y:S01]  /*4c40*/  @!P4 LDG.E.U8 R22, desc[UR14][R10.64] ;  /* 0x0000000e0a16c981 */ /* 0x0000e2000c1e1100 */
[----:B--2---:R-:W-:-:S05]  /*4c50*/  IADD3 R20, P6, PT, R13, R6, RZ ;  /* 0x000000060d147210 */ /* 0x004fca0007fde0ff */
[----:B------:R-:W-:Y:S02]  /*4c60*/  IMAD.X R21, R12, 0x1, R7, P6 ;  /* 0x000000010c157824 */ /* 0x000fe400030e0607 */
[----:B0-----:R-:W-:Y:S02]  /*4c70*/  @!P4 IMAD.MOV.U32 R10, RZ, RZ, R20 ;  /* 0x000000ffff0ac224 */ /* 0x001fe400078e0014 */
[----:B------:R-:W-:-:S05]  /*4c80*/  @!P4 IMAD.MOV.U32 R11, RZ, RZ, R21 ;  /* 0x000000ffff0bc224 */ /* 0x000fca00078e0015 */
[----:B------:R0:W2:Y:S04]  /*4c90*/  @!P4 LDG.E.U8 R17, desc[UR14][R10.64] ;  /* 0x0000000e0a11c981 */ /* 0x0000a8000c1e1100 */
[----:B------:R-:W-:Y:S04]  /*4ca0*/  STL [R1+0x714], R24 ;  /* 0x0007141801007387 */ /* 0x000fe80000100800 */
[----:B------:R-:W-:Y:S01]  /*4cb0*/  STL [R1+0x720], R20 ;  /* 0x0007201401007387 */ /* 0x000fe20000100800 */
[----:B------:R-:W-:-:S03]  /*4cc0*/  IMAD R23, R18, 0x3, RZ ;  /* 0x0000000312177824 */ /* 0x000fc600078e02ff */
[----:B----4-:R4:W-:Y:S02]  /*4cd0*/  STL [R1+0x3d8], R16 ;  /* 0x0003d81001007387 */ /* 0x0109e40000100800 */
[----:B----4-:R-:W-:-:S05]  /*4ce0*/  IADD3 R16, P6, PT, R13, R8, RZ ;  /* 0x000000080d107210 */ /* 0x010fca0007fde0ff */
[----:B------:R-:W-:Y:S02]  /*4cf0*/  IMAD.X R12, R12, 0x1, R9, P6 ;  /* 0x000000010c0c7824 */ /* 0x000fe400030e0609 */
[----:B0-----:R-:W-:Y:S02]  /*4d00*/  @!P4 IMAD.MOV.U32 R10, RZ, RZ, R16 ;  /* 0x000000ffff0ac224 */ /* 0x001fe400078e0010 */
[----:B------:R-:W-:Y:S01]  /*4d10*/  @!P4 IMAD.MOV.U32 R11, RZ, RZ, R12 ;  /* 0x000000ffff0bc224 */ /* 0x000fe200078e000c */
[----:B------:R-:W-:Y:S01]  /*4d20*/  STL [R1+0x71c], R21 ;  /* 0x00071c1501007387 */ /* 0x000fe20000100800 */
[----:B------:R-:W-:-:S03]  /*4d30*/  IADD3 R32, P6, PT, R23, R2, RZ ;  /* 0x0000000217207210 */ /* 0x000fc60007fde0ff */
[----:B------:R-:W-:Y:S04]  /*4d40*/  STL [R1+0x728], R16 ;  /* 0x0007281001007387 */ /* 0x000fe80000100800 */
[----:B------:R0:W-:Y:S04]  /*4d50*/  STL [R1+0x724], R12 ;  /* 0x0007240c01007387 */ /* 0x0001e80000100800 */
[----:B------:R4:W3:Y:S04]  /*4d60*/  @!P4 LDG.E.U8 R15, desc[UR14][R10.64] ;  /* 0x0000000e0a0fc981 */ /* 0x0008e8000c1e1100 */
[----:B--2---:R2:W-:Y:S01]  /*4d70*/  STL [R1+0x3cc], R17 ;  /* 0x0003cc1101007387 */ /* 0x0045e20000100800 */
[----:B0-----:R-:W-:-:S03]  /*4d80*/  SHF.R.S32.HI R12, RZ, 0x1f, R18 ;  /* 0x0000001fff0c7819 */ /* 0x001fc60000011412 */
[----:B------:R-:W-:Y:S01]  /*4d90*/  STL [R1+0x730], R32 ;  /* 0x0007302001007387 */ /* 0x000fe20000100800 */
[----:B--2---:R-:W-:-:S03]  /*4da0*/  IADD3 R17, P4, PT, R2, R18, RZ ;  /* 0x0000001202117210 */ /* 0x004fc60007f9e0ff */
[----:B------:R-:W-:Y:S01]  /*4db0*/  STL [R1+0x2414], R32 ;  /* 0x0024142001007387 */ /* 0x000fe20000100800 */
[----:B----4-:R-:W-:-:S03]  /*4dc0*/  VIADD R10, R35, 0xfffffff7 ;  /* 0xfffffff7230a7836 */ /* 0x010fc60000000000 */
[----:B------:R-:W-:Y:S04]  /*4dd0*/  STL [R1+0x6d0], R17 ;  /* 0x0006d01101007387 */ /* 0x000fe80000100800 */
[----:B---3--:R0:W-:Y:S01]  /*4de0*/  STL [R1+0x3d4], R22 ;  /* 0x0003d41601007387 */ /* 0x0081e20000100800 */
[----:B------:R-:W-:Y:S01]  /*4df0*/  PRMT R13, RZ, 0x7610, R13 ;  /* 0x00007610ff0d7816 */ /* 0x000fe2000000000d */
[----:B0-----:R-:W-:Y:S01]  /*4e00*/  IMAD.X R22, R12, 0x1, R3, P4 ;  /* 0x000000010c167824 */ /* 0x001fe200020e0603 */
[----:B------:R-:W-:Y:S01]  /*4e10*/  ISETP.GE.U32.AND P4, PT, R10, 0x7fffff78, PT ;  /* 0x7fffff780a00780c */ /* 0x000fe20003f86070 */
[----:B------:R-:W-:Y:S02]  /*4e20*/  @!P5 IMAD.MOV.U32 R10, RZ, RZ, R17 ;  /* 0x000000ffff0ad224 */ /* 0x000fe400078e0011 */
[----:B------:R-:W-:-:S05]  /*4e30*/  @!P5 IMAD.MOV.U32 R11, RZ, RZ, R22 ;  /* 0x000000ffff0bd224 */ /* 0x000fca00078e0016 */
[----:B------:R0:W2:Y:S01]  /*4e40*/  @!P5 LDG.E.U8 R13, desc[UR14][R10.64] ;  /* 0x0000000e0a0dd981 */ /* 0x0000a2000c1e1100 */
[----:B------:R-:W-:-:S05]  /*4e50*/  SHF.R.S32.HI R16, RZ, 0x1f, R23 ;  /* 0x0000001fff107819 */ /* 0x000fca0000011417 */
[----:B------:R-:W-:Y:S01]  /*4e60*/  IMAD.X R37, R16, 0x1, R3, P6 ;  /* 0x0000000110257824 */ /* 0x000fe200030e0603 */
[----:B------:R-:W-:-:S04]  /*4e70*/  IADD3 R20, P6, PT, R4, R18, RZ ;  /* 0x0000001204147210 */ /* 0x000fc80007fde0ff */
[----:B------:R-:W-:Y:S01]  /*4e80*/  STL [R1+0x72c], R37 ;  /* 0x00072c2501007387 */ /* 0x000fe20000100800 */
[----:B------:R-:W-:-:S03]  /*4e90*/  IMAD.X R21, R12, 0x1, R5, P6 ;  /* 0x000000010c157824 */ /* 0x000fc600030e0605 */
[----:B------:R-:W-:Y:S04]  /*4ea0*/  STL [R1+0x6e8], R20 ;  /* 0x0006e81401007387 */ /* 0x000fe80000100800 */
[----:B------:R-:W-:Y:S04]  /*4eb0*/  STL [R1+0x6cc], R22 ;  /* 0x0006cc1601007387 */ /* 0x000fe80000100800 */
[----:B------:R-:W-:Y:S01]  /*4ec0*/  STL [R1+0x241c], R37 ;  /* 0x00241c2501007387 */ /* 0x000fe20000100800 */
[----:B0-----:R-:W-:Y:S02]  /*4ed0*/  @!P5 IMAD.MOV.U32 R10, RZ, RZ, R20 ;  /* 0x000000ffff0ad224 */ /* 0x001fe400078e0014 */
[----:B------:R-:W-:-:S05]  /*4ee0*/  @!P5 IMAD.MOV.U32 R11, RZ, RZ, R21 ;  /* 0x000000ffff0bd224 */ /* 0x000fca00078e0015 */
[----:B------:R0:W3:Y:S04]  /*4ef0*/  @!P5 LDG.E.U8 R19, desc[UR14][R10.64] ;  /* 0x0000000e0a13d981 */ /* 0x0000e8000c1e1100 */
[----:B------:R4:W-:Y:S04]  /*4f00*/  STL [R1+0x3c8], R15 ;  /* 0x0003c80f01007387 */ /* 0x0009e80000100800 */
[----:B------:R-:W-:Y:S01]  /*4f10*/  STL [R1+0x6d4], R21 ;  /* 0x0006d41501007387 */ /* 0x000fe20000100800 */
[----:B----4-:R-:W-:-:S05]  /*4f20*/  IADD3 R15, P6, PT, R6, R18, RZ ;  /* 0x00000012060f7210 */ /* 0x010fca0007fde0ff */
[----:B------:R-:W-:Y:S01]  /*4f30*/  STL [R1+0x6f0], R15 ;  /* 0x0006f00f01007387 */ /* 0x000fe20000100800 */
[----:B------:R-:W-:Y:S02]  /*4f40*/  IMAD.X R17, R12, 0x1, R7, P6 ;  /* 0x000000010c117824 */ /* 0x000fe400030e0607 */
[----:B0-----:R-:W-:Y:S02]  /*4f50*/  @!P5 IMAD.MOV.U32 R10, RZ, RZ, R15 ;  /* 0x000000ffff0ad224 */ /* 0x001fe400078e000f */
[----:B------:R-:W-:-:S05]  /*4f60*/  @!P5 IMAD.MOV.U32 R11, RZ, RZ, R17 ;  /* 0x000000ffff0bd224 */ /* 0x000fca00078e0011 */
[----:B------:R0:W4:Y:S04]  /*4f70*/  @!P5 LDG.E.U8 R14, desc[UR14][R10.64] ;  /* 0x0000000e0a0ed981 */ /* 0x000128000c1e1100 */
[----:B--2---:R2:W-:Y:S02]  /*4f80*/  STL [R1+0x3c4], R13 ;  /* 0x0003c40d01007387 */ /* 0x0045e40000100800 */
[----:B--2---:R-:W-:-:S05]  /*4f90*/  IADD3 R13, P6, PT, R8, R18, RZ ;  /* 0x00000012080d7210 */ /* 0x004fca0007fde0ff */
[----:B------:R-:W-:Y:S02]  /*4fa0*/  IMAD.X R12, R12, 0x1, R9, P6 ;  /* 0x000000010c0c7824 */ /* 0x000fe400030e0609 */
[----:B0-----:R-:W-:Y:S02]  /*4fb0*/  @!P5 IMAD.MOV.U32 R10, RZ, RZ, R13 ;  /* 0x000000ffff0ad224 */ /* 0x001fe400078e000d */
[----:B------:R-:W-:-:S05]  /*4fc0*/  @!P5 IMAD.MOV.U32 R11, RZ, RZ, R12 ;  /* 0x000000ffff0bd224 */ /* 0x000fca00078e000c */
[----:B------:R0:W2:Y:S01]  /*4fd0*/  @!P5 LDG.E.U8 R0, desc[UR14][R10.64] ;  /* 0x0000000e0a00d981 */ /* 0x0000a2000c1e1100 */
[----:B------:R-:W-:-:S03]  /*4fe0*/  IADD3 R92, P6, PT, R23, R4, RZ ;  /* 0x00000004175c7210 */ /* 0x000fc60007fde0ff */
[----:B------:R-:W-:Y:S02]  /*4ff0*/  STL [R1+0x6ec], R17 ;  /* 0x0006ec1101007387 */ /* 0x000fe40000100800 */
[----:B------:R-:W-:Y:S02]  /*5000*/  IMAD.X R93, R16, 0x1, R5, P6 ;  /* 0x00000001105d7824 */ /* 0x000fe400030e0605 */
[----:B------:R0:W-:Y:S01]  /*5010*/  STL [R1+0x6f8], R13 ;  /* 0x0006f80d01007387 */ /* 0x0001e20000100800 */
[----:B------:R-:W-:-:S03]  /*5020*/  IADD3 R90, P5, PT, R23, R6, RZ ;  /* 0x00000006175a7210 */ /* 0x000fc60007fbe0ff */
[----:B------:R-:W-:Y:S04]  /*5030*/  STL [R1+0x6f4], R12 ;  /* 0x0006f40c01007387 */ /* 0x000fe80000100800 */
[----:B------:R-:W-:Y:S04]  /*5040*/  STL [R1+0x738], R92 ;  /* 0x0007385c01007387 */ /* 0x000fe80000100800 */
[----:B------:R-:W-:Y:S01]  /*5050*/  STL [R1+0x2424], R92 ;  /* 0x0024245c01007387 */ /* 0x000fe20000100800 */
[----:B0-----:R-:W-:-:S03]  /*5060*/  IMAD.SHL.U32 R13, R18, 0x8, RZ ;  /* 0x00000008120d7824 */ /* 0x001fc600078e00ff */
[----:B------:R-:W-:Y:S04]  /*5070*/  STL [R1+0x242c], R23 ;  /* 0x00242c1701007387 */ /* 0x000fe80000100800 */
[----:B------:R0:W-:Y:S04]  /*5080*/  STL [R1+0x26f4], R35 ;  /* 0x0026f42301007387 */ /* 0x0001e80000100800 */
[----:B------:R-:W-:Y:S04]  /*5090*/  STL [R1+0x734], R93 ;  /* 0x0007345d01007387 */ /* 0x000fe80000100800 */
[----:B------:R-:W-:Y:S04]  /*50a0*/  STL [R1+0x2434], R93 ;  /* 0x0024345d01007387 */ /* 0x000fe80000100800 */
[----:B------:R-:W-:Y:S01]  /*50b0*/  STL [R1+0xb40], R90 ;  /* 0x000b405a01007387 */ /* 0x000fe20000100800 */
[----:B------:R-:W-:-:S03]  /*50c0*/  SHF.R.S32.HI R11, RZ, 0x1f, R13 ;  /* 0x0000001fff0b7819 */ /* 0x000fc6000001140d */
[----:B------:R-:W-:Y:S04]  /*50d0*/  STL [R1+0x243c], R90 ;  /* 0x00243c5a01007387 */ /* 0x000fe80000100800 */
[----:B------:R-:W-:Y:S01]  /*50e0*/  STL [R1+0x2444], R16 ;  /* 0x0024441001007387 */ /* 0x000fe20000100800 */
[----:B------:R-:W-:Y:S02]  /*50f0*/  IMAD.X R91, R16, 0x1, R7, P5 ;  /* 0x00000001105b7824 */ /* 0x000fe400028e0607 */
[C---:B------:R-:W-:Y:S02]  /*5100*/  VIADD R15, R35.reuse, 0xffffff87 ;  /* 0xffffff87230f7836 */ /* 0x040fe40000000000 */
[----:B------:R-:W-:Y:S01]  /*5110*/  VIADD R24, R35, 0xffffffef ;  /* 0xffffffef23187836 */ /* 0x000fe20000000000 */
[----:B0-----:R-:W-:Y:S01]  /*5120*/  IADD3 R35, P5, PT, R13, R4, RZ ;  /* 0x000000040d237210 */ /* 0x001fe20007fbe0ff */
[----:B------:R-:W-:-:S02]  /*5130*/  IMAD R10, R18, 0x9, RZ ;  /* 0x00000009120a7824 */ /* 0x000fc400078e02ff */
[----:B------:R-:W-:Y:S01]  /*5140*/  IMAD R12, R18, 0xa, RZ ;  /* 0x0000000a120c7824 */ /* 0x000fe200078e02ff */
[----:B--2---:R0:W-:Y:S02]  /*5150*/  STL [R1+0x3b8], R0 ;  /* 0x0003b80001007387 */ /* 0x0041e40000100800 */
[----:B0-----:R-:W-:-:S05]  /*5160*/  IADD3 R0, P6, PT, R13, R2, RZ ;  /* 0x000000020d007210 */ /* 0x001fca0007fde0ff */
[----:B------:R0:W-:Y:S01]  /*5170*/  STL [R1+0xbd0], R0 ;  /* 0x000bd00001007387 */ /* 0x0001e20000100800 */
[----:B------:R-:W-:-:S03]  /*5180*/  IMAD.X R16, R11, 0x1, R3, P6 ;  /* 0x000000010b107824 */ /* 0x000fc600030e0603 */
[----:B---3--:R-:W-:Y:S04]  /*5190*/  STL [R1+0x3c0], R19 ;  /* 0x0003c01301007387 */ /* 0x008fe80000100800 */
[----:B------:R-:W-:Y:S01]  /*51a0*/  STL [R1+0xb3c], R91 ;  /* 0x000b3c5b01007387 */ /* 0x000fe20000100800 */
[----:B0-----:R-:W-:-:S03]  /*51b0*/  IADD3 R0, P6, PT, R13, R6, RZ ;  /* 0x000000060d007210 */ /* 0x001fc60007fde0ff */
[----:B------:R-:W-:Y:S04]  /*51c0*/  STL [R1+0x244c], R91 ;  /* 0x00244c5b01007387 */ /* 0x000fe80000100800 */
[----:B----4-:R-:W-:Y:S04]  /*51d0*/  STL [R1+0x3bc], R14 ;  /* 0x0003bc0e01007387 */ /* 0x010fe80000100800 */
[----:B------:R0:W-:Y:S04]  /*51e0*/  STL [R1+0xbcc], R16 ;  /* 0x000bcc1001007387 */ /* 0x0001e80000100800 */
[----:B------:R-:W-:Y:S04]  /*51f0*/  STL [R1+0xbd8], R35 ;  /* 0x000bd82301007387 */ /* 0x000fe80000100800 */
[----:B------:R2:W-:Y:S01]  /*5200*/  STL [R1+0xbe0], R0 ;  /* 0x000be00001007387 */ /* 0x0005e20000100800 */
[----:B0-----:R-:W-:-:S03]  /*5210*/  IMAD.X R16, R11, 0x1, R7, P6 ;  /* 0x000000010b107824 */ /* 0x001fc600030e0607 */
[----:B------:R-:W-:Y:S01]  /*5220*/  STL [R1+0x26f8], R35 ;  /* 0x0026f82301007387 */ /* 0x000fe20000100800 */
[----:B--2---:R-:W-:Y:S01]  /*5230*/  IMAD.X R0, R11, 0x1, R5, P5 ;  /* 0x000000010b007824 */ /* 0x004fe200028e0605 */
[----:B------:R-:W-:Y:S02]  /*5240*/  IADD3 R13, P5, PT, R13, R8, RZ ;  /* 0x000000080d0d7210 */ /* 0x000fe40007fbe0ff */
[----:B------:R-:W-:Y:S02]  /*5250*/  SHF.R.S32.HI R14, RZ, 0x1f, R10 ;  /* 0x0000001fff0e7819 */ /* 0x000fe4000001140a */
[----:B------:R0:W-:Y:S04]  /*5260*/  STL [R1+0xbd4], R0 ;  /* 0x000bd40001007387 */ /* 0x0001e80000100800 */
[----:B------:R-:W-:Y:S01]  /*5270*/  STL [R1+0xbe8], R13 ;  /* 0x000be80d01007387 */ /* 0x000fe20000100800 */
[----:B0-----:R-:W-:-:S03]  /*5280*/  IADD3 R0, P6, PT, R10, R2, RZ ;  /* 0x000000020a007210 */ /* 0x001fc60007fde0ff */
[----:B------:R0:W-:Y:S04]  /*5290*/  STL [R1+0xbdc], R16 ;  /* 0x000bdc1001007387 */ /* 0x0001e80000100800 */
[----:B------:R2:W-:Y:S01]  /*52a0*/  STL [R1+0xbf0], R0 ;  /* 0x000bf00001007387 */ /* 0x0005e20000100800 */
[----:B0-----:R-:W-:Y:S01]  /*52b0*/  IMAD.X R16, R11, 0x1, R9, P5 ;  /* 0x000000010b107824 */ /* 0x001fe200028e0609 */
[----:B------:R-:W-:Y:S01]  /*52c0*/  IADD3 R11, P5, PT, R10, R4, RZ ;  /* 0x000000040a0b7210 */ /* 0x000fe20007fbe0ff */
[----:B--2---:R-:W-:-:S03]  /*52d0*/  IMAD.X R0, R14, 0x1, R3, P6 ;  /* 0x000000010e007824 */ /* 0x004fc600030e0603 */
[----:B------:R0:W-:Y:S04]  /*52e0*/  STL [R1+0xbe4], R16 ;  /* 0x000be41001007387 */ /* 0x0001e80000100800 */
[----:B------:R-:W-:Y:S04]  /*52f0*/  STL [R1+0xbf8], R11 ;  /* 0x000bf80b01007387 */ /* 0x000fe80000100800 */
[----:B------:R2:W-:Y:S01]  /*5300*/  STL [R1+0xbec], R0 ;  /* 0x000bec0001007387 */ /* 0x0005e20000100800 */
[----:B0-----:R-:W-:Y:S01]  /*5310*/  IADD3 R16, P6, PT, R10, R6, RZ ;  /* 0x000000060a107210 */ /* 0x001fe20007fde0ff */
[----:B--2---:R-:W-:Y:S01]  /*5320*/  IMAD.X R0, R14, 0x1, R5, P5 ;  /* 0x000000010e007824 */ /* 0x004fe200028e0605 */
[----:B------:R-:W-:-:S03]  /*5330*/  IADD3 R10, P5, PT, R10, R8, RZ ;  /* 0x000000080a0a7210 */ /* 0x000fc60007fbe0ff */
[----:B------:R0:W-:Y:S01]  /*5340*/  STL [R1+0xc00], R16 ;  /* 0x000c001001007387 */ /* 0x0001e20000100800 */
[----:B------:R-:W-:-:S03]  /*5350*/  SHF.R.S32.HI R11, RZ, 0x1f, R12 ;  /* 0x0000001fff0b7819 */ /* 0x000fc6000001140c */
[----:B------:R2:W-:Y:S01]  /*5360*/  STL [R1+0xbf4], R0 ;  /* 0x000bf40001007387 */ /* 0x0005e20000100800 */
[C---:B0-----:R-:W-:Y:S02]  /*5370*/  IMAD.X R16, R14.reuse, 0x1, R7, P6 ;  /* 0x000000010e107824 */ /* 0x041fe400030e0607 */
[----:B------:R-:W-:Y:S01]  /*5380*/  IMAD.X R14, R14, 0x1, R9, P5 ;  /* 0x000000010e0e7824 */ /* 0x000fe200028e0609 */
[C---:B--2---:R-:W-:Y:S01]  /*5390*/  IADD3 R0, P6, PT, R12.reuse, R2, RZ ;  /* 0x000000020c007210 */ /* 0x044fe20007fde0ff */
[----:B------:R-:W-:Y:S04]  /*53a0*/  STL [R1+0xc08], R10 ;  /* 0x000c080a01007387 */ /* 0x000fe80000100800 */
[----:B------:R0:W-:Y:S04]  /*53b0*/  STL [R1+0xbfc], R16 ;  /* 0x000bfc1001007387 */ /* 0x0001e80000100800 */
[----:B------:R2:W-:Y:S04]  /*53c0*/  STL [R1+0xc10], R0 ;  /* 0x000c100001007387 */ /* 0x0005e80000100800 */
[----:B------:R3:W-:Y:S01]  /*53d0*/  STL [R1+0xc04], R14 ;  /* 0x000c040e01007387 */ /* 0x0007e20000100800 */
[----:B0-----:R-:W-:Y:S01]  /*53e0*/  IADD3 R16, P5, PT, R12, R4, RZ ;  /* 0x000000040c107210 */ /* 0x001fe20007fbe0ff */
[----:B--2---:R-:W-:-:S04]  /*53f0*/  IMAD.X R0, R11, 0x1, R3, P6 ;  /* 0x000000010b007824 */ /* 0x004fc800030e0603 */
[----:B------:R-:W-:Y:S01]  /*5400*/  STL [R1+0xc18], R16 ;  /* 0x000c181001007387 */ /* 0x000fe20000100800 */
[----:B---3--:R-:W-:-:S03]  /*5410*/  IADD3 R14, P6, PT, R12, R6, RZ ;  /* 0x000000060c0e7210 */ /* 0x008fc60007fde0ff */
[----:B------:R0:W-:Y:S04]  /*5420*/  STL [R1+0xc0c], R0 ;  /* 0x000c0c0001007387 */ /* 0x0001e80000100800 */
[----:B------:R2:W-:Y:S01]  /*5430*/  STL [R1+0xc20], R14 ;  /* 0x000c200e01007387 */ /* 0x0005e20000100800 */
[C---:B0-----:R-:W-:Y:S01]  /*5440*/  IMAD.X R0, R11.reuse, 0x1, R5, P5 ;  /* 0x000000010b007824 */ /* 0x041fe200028e0605 */
[----:B--2---:R-:W-:Y:S01]  /*5450*/  IADD3 R14, P5, PT, R12, R8, RZ ;  /* 0x000000080c0e7210 */ /* 0x004fe20007fbe0ff */
[----:B------:R-:W-:-:S03]  /*5460*/  IMAD.X R12, R11, 0x1, R7, P6 ;  /* 0x000000010b0c7824 */ /* 0x000fc600030e0607 */
[----:B------:R0:W-:Y:S01]  /*5470*/  STL [R1+0xc14], R0 ;  /* 0x000c140001007387 */ /* 0x0001e20000100800 */
[----:B------:R-:W-:-:S03]  /*5480*/  IMAD.SHL.U32 R13, R18, 0x10, RZ ;  /* 0x00000010120d7824 */ /* 0x000fc600078e00ff */
[----:B------:R2:W-:Y:S01]  /*5490*/  STL [R1+0xc28], R14 ;  /* 0x000c280e01007387 */ /* 0x0005e20000100800 */
[----:B0-----:R-:W-:-:S03]  /*54a0*/  IADD3 R0, P6, PT, R33, R2, RZ ;  /* 0x0000000221007210 */ /* 0x001fc60007fde0ff */
[----:B------:R-:W-:Y:S01]  /*54b0*/  STL [R1+0x2454], R33 ;  /* 0x0024542101007387 */ /* 0x000fe20000100800 */
[----:B--2---:R-:W-:-:S03]  /*54c0*/  IMAD.X R14, R11, 0x1, R9, P5 ;  /* 0x000000010b0e7824 */ /* 0x004fc600028e0609 */
[----:B------:R0:W-:Y:S01]  /*54d0*/  STL [R1+0xc1c], R12 ;  /* 0x000c1c0c01007387 */ /* 0x0001e20000100800 */
[----:B------:R-:W-:Y:S01]  /*54e0*/  IADD3 R11, P5, PT, R13, R2, RZ ;  /* 0x000000020d0b7210 */ /* 0x000fe20007fbe0ff */
[----:B------:R-:W-:Y:S02]  /*54f0*/  IMAD.X R19, R28, 0x1, R3, P6 ;  /* 0x000000011c137824 */ /* 0x000fe400030e0603 */
[----:B------:R-:W-:Y:S04]  /*5500*/  STL [R1+0xc30], R0 ;  /* 0x000c300001007387 */ /* 0x000fe80000100800 */
[----:B------:R2:W-:Y:S01]  /*5510*/  STL [R1+0xc24], R14 ;  /* 0x000c240e01007387 */ /* 0x0005e20000100800 */
[----:B0-----:R-:W-:-:S03]  /*5520*/  SHF.R.S32.HI R12, RZ, 0x1f, R13 ;  /* 0x0000001fff0c7819 */ /* 0x001fc6000001140d */
[----:B------:R0:W-:Y:S01]  /*5530*/  STL [R1+0x245c], R0 ;  /* 0x00245c0001007387 */ /* 0x0001e20000100800 */
[----:B--2---:R-:W-:-:S03]  /*5540*/  IADD3 R14, P6, PT, R13, R4, RZ ;  /* 0x000000040d0e7210 */ /* 0x004fc60007fde0ff */
[----:B------:R-:W-:Y:S01]  /*5550*/  STL [R1+0xcd0], R11 ;  /* 0x000cd00b01007387 */ /* 0x000fe20000100800 */
[----:B0-----:R-:W-:-:S03]  /*5560*/  IMAD.X R0, R12, 0x1, R3, P5 ;  /* 0x000000010c007824 */ /* 0x001fc600028e0603 */
[----:B------:R-:W-:Y:S04]  /*5570*/  STL [R1+0x2464], R28 ;  /* 0x0024641c01007387 */ /* 0x000fe80000100800 */
[----:B------:R0:W-:Y:S04]  /*5580*/  STL [R1+0xcd8], R14 ;  /* 0x000cd80e01007387 */ /* 0x0001e80000100800 */
[----:B------:R-:W-:Y:S04]  /*5590*/  STL [R1+0xc2c], R19 ;  /* 0x000c2c1301007387 */ /* 0x000fe80000100800 */
[----:B------:R-:W-:Y:S04]  /*55a0*/  STL [R1+0x2468], R19 ;  /* 0x0024681301007387 */ /* 0x000fe80000100800 */
[----:B------:R2:W-:Y:S04]  /*55b0*/  STL [R1+0xccc], R0 ;  /* 0x000ccc0001007387 */ /* 0x0005e80000100800 */
        /* <DEDUP_REMOVED lines=33> */
[----:B------:R-:W-:Y:S01]  /*57d0*/  STL [R1+0x25d0], R19 ;  /* 0x0025d01301007387 */ /* 0x000fe20000100800 */
[----:B------:R-:W-:-:S03]  /*57e0*/  IADD3 R16, P5, PT, R13, R6, RZ ;  /* 0x000000060d107210 */ /* 0x000fc60007fbe0ff */
[----:B------:R-:W-:Y:S01]  /*57f0*/  STL [R1+0x25d4], R19 ;  /* 0x0025d41301007387 */ /* 0x000fe20000100800 */
[----:B0-----:R-:W-:-:S03]  /*5800*/  IMAD.X R14, R12, 0x1, R5, P6 ;  /* 0x000000010c0e7824 */ /* 0x001fc600030e0605 */
[----:B------:R-:W-:Y:S04]  /*5810*/  STL [R1+0x25dc], R19 ;  /* 0x0025dc1301007387 */ /* 0x000fe80000100800 */
[----:B------:R-:W-:Y:S01]  /*5820*/  STL [R1+0x25e0], R19 ;  /* 0x0025e01301007387 */ /* 0x000fe20000100800 */
[----:B------:R-:W-:-:S03]  /*5830*/  IMAD R10, R18, 0x11, RZ ;  /* 0x00000011120a7824 */ /* 0x000fc600078e02ff */
[----:B------:R-:W-:Y:S01]  /*5840*/  STL [R1+0x25e8], R19 ;  /* 0x0025e81301007387 */ /* 0x000fe20000100800 */
[----:B--2---:R-:W-:-:S03]  /*5850*/  IADD3 R0, P6, PT, R13, R8, RZ ;  /* 0x000000080d007210 */ /* 0x004fc60007fde0ff */
[----:B------:R-:W-:Y:S04]  /*5860*/  STL [R1+0x25ec], R19 ;  /* 0x0025ec1301007387 */ /* 0x000fe80000100800 */
[----:B------:R-:W-:Y:S04]  /*5870*/  STL [R1+0x25f4], R19 ;  /* 0x0025f41301007387 */ /* 0x000fe80000100800 */
[----:B------:R-:W-:Y:S04]  /*5880*/  STL [R1+0x2608], R19 ;  /* 0x0026081301007387 */ /* 0x000fe80000100800 */
[----:B------:R-:W-:Y:S04]  /*5890*/  STL [R1+0x2630], R19 ;  /* 0x0026301301007387 */ /* 0x000fe80000100800 */
[----:B------:R-:W-:Y:S04]  /*58a0*/  STL [R1+0xce0], R16 ;  /* 0x000ce01001007387 */ /* 0x000fe80000100800 */
[----:B------:R0:W-:Y:S01]  /*58b0*/  STL [R1+0xcd4], R14 ;  /* 0x000cd40e01007387 */ /* 0x0001e20000100800 */
[----:B------:R-:W-:-:S03]  /*58c0*/  SHF.R.S32.HI R13, RZ, 0x1f, R10 ;  /* 0x0000001fff0d7819 */ /* 0x000fc6000001140a */
        /* <DEDUP_REMOVED lines=8> */
[----:B------:R-:W-:-:S04]  /*5950*/  IMAD R11, R18, 0x12, RZ ;  /* 0x00000012120b7824 */ /* 0x000fc800078e02ff */
[----:B------:R0:W-:Y:S01]  /*5960*/  STL [R1+0xcf8], R14 ;  /* 0x000cf80e01007387 */ /* 0x0001e20000100800 */
[----:B--2---:R-:W-:Y:S01]  /*5970*/  IMAD.X R0, R13, 0x1, R3, P5 ;  /* 0x000000010d007824 */ /* 0x004fe200028e0603 */
[----:B------:R-:W-:-:S04]  /*5980*/  IADD3 R16, P5, PT, R10, R6, RZ ;  /* 0x000000060a107210 */ /* 0x000fc80007fbe0ff */
[----:B------:R2:W-:Y:S01]  /*5990*/  STL [R1+0xcec], R0 ;  /* 0x000cec0001007387 */ /* 0x0005e20000100800 */
[----:B0-----:R-:W-:-:S03]  /*59a0*/  IMAD.X R14, R13, 0x1, R5, P6 ;  /* 0x000000010d0e7824 */ /* 0x001fc600030e0605 */
[----:B------:R-:W-:Y:S01]  /*59b0*/  STL [R1+0xd00], R16 ;  /* 0x000d001001007387 */ /* 0x000fe20000100800 */
[----:B--2---:R-:W-:-:S03]  /*59c0*/  IADD3 R0, P6, PT, R10, R8, RZ ;  /* 0x000000080a007210 */ /* 0x004fc60007fde0ff */
        /* <DEDUP_REMOVED lines=10> */
[----:B------:R-:W-:-:S02]  /*5a70*/  IMAD R12, R18, 0x18, RZ ;  /* 0x00000018120c7824 */ /* 0x000fc400078e02ff */
[----:B--2---:R-:W-:Y:S02]  /*5a80*/  IMAD.X R0, R10, 0x1, R3, P5 ;  /* 0x000000010a007824 */ /* 0x004fe400028e0603 */
[----:B------:R0:W-:Y:S01]  /*5a90*/  STL [R1+0xd18], R14 ;  /* 0x000d180e01007387 */ /* 0x0001e20000100800 */
[----:B------:R-:W-:-:S03]  /*5aa0*/  IADD3 R16, P5, PT, R11, R6, RZ ;  /* 0x000000060b107210 */ /* 0x000fc60007fbe0ff */
[----:B------:R2:W-:Y:S01]  /*5ab0*/  STL [R1+0xd0c], R0 ;  /* 0x000d0c0001007387 */ /* 0x0005e20000100800 */
[----:B0-----:R-:W-:-:S03]  /*5ac0*/  IMAD.X R14, R10, 0x1, R5, P6 ;  /* 0x000000010a0e7824 */ /* 0x001fc600030e0605 */
[----:B------:R0:W-:Y:S01]  /*5ad0*/  STL [R1+0xd20], R16 ;  /* 0x000d201001007387 */ /* 0x0001e20000100800 */
[----:B--2---:R-:W-:-:S03]  /*5ae0*/  IADD3 R0, P6, PT, R11, R8, RZ ;  /* 0x000000080b007210 */ /* 0x004fc60007fde0ff */
[----:B------:R2:W-:Y:S01]  /*5af0*/  STL [R1+0xd14], R14 ;  /* 0x000d140e01007387 */ /* 0x0005e20000100800 */
[----:B------:R-:W-:-:S03]  /*5b00*/  SHF.R.S32.HI R11, RZ, 0x1f, R12 ;  /* 0x0000001fff0b7819 */ /* 0x000fc6000001140c */
[----:B------:R3:W-:Y:S01]  /*5b10*/  STL [R1+0xd28], R0 ;  /* 0x000d280001007387 */ /* 0x0007e20000100800 */
[----:B0-----:R-:W-:Y:S01]  /*5b20*/  IMAD.X R16, R10, 0x1, R7, P5 ;  /* 0x000000010a107824 */ /* 0x001fe200028e0607 */
[----:B--2---:R-:W-:-:S04]  /*5b30*/  IADD3 R14, P5, PT, R12, R2, RZ ;  /* 0x000000020c0e7210 */ /* 0x004fc80007fbe0ff */
[----:B------:R0:W-:Y:S01]  /*5b40*/  STL [R1+0xd1c], R16 ;  /* 0x000d1c1001007387 */ /* 0x0001e20000100800 */
[----:B---3--:R-:W-:Y:S01]  /*5b50*/  IMAD.X R0, R10, 0x1, R9, P6 ;  /* 0x000000010a007824 */ /* 0x008fe200030e0609 */
[----:B------:R-:W-:Y:S02]  /*5b60*/  IADD3 R10, P6, PT, R12, R4, RZ ;  /* 0x000000040c0a7210 */ /* 0x000fe40007fde0ff */
[----:B------:R-:W-:Y:S04]  /*5b70*/  STL [R1+0x1ab0], R14 ;  /* 0x001ab00e01007387 */ /* 0x000fe80000100800 */
[----:B------:R2:W-:Y:S01]  /*5b80*/  STL [R1+0xd24], R0 ;  /* 0x000d240001007387 */ /* 0x0005e20000100800 */
[----:B0-----:R-:W-:-:S03]  /*5b90*/  IMAD.X R16, R11, 0x1, R5, P6 ;  /* 0x000000010b107824 */ /* 0x001fc600030e0605 */
[----:B------:R0:W-:Y:S01]  /*5ba0*/  STL [R1+0x1ab8], R10 ;  /* 0x001ab80a01007387 */ /* 0x0001e20000100800 */
[----:B--2---:R-:W-:Y:S01]  /*5bb0*/  IMAD.X R0, R11, 0x1, R3, P5 ;  /* 0x000000010b007824 */ /* 0x004fe200028e0603 */
[----:B0-----:R-:W-:-:S04]  /*5bc0*/  IADD3 R10, P5, PT, R12, R6, RZ ;  /* 0x000000060c0a7210 */ /* 0x001fc80007fbe0ff */
[----:B------:R0:W-:Y:S01]  /*5bd0*/  STL [R1+0x1aac], R0 ;  /* 0x001aac0001007387 */ /* 0x0001e20000100800 */
[----:B------:R-:W-:-:S03]  /*5be0*/  IMAD R13, R18, 0x19, RZ ;  /* 0x00000019120d7824 */ /* 0x000fc600078e02ff */
[----:B------:R2:W-:Y:S01]  /*5bf0*/  STL [R1+0x1ac0], R10 ;  /* 0x001ac00a01007387 */ /* 0x0005e20000100800 */
[----:B0-----:R-:W-:-:S03]  /*5c00*/  IADD3 R0, P6, PT, R12, R8, RZ ;  /* 0x000000080c007210 */ /* 0x001fc60007fde0ff */
[----:B------:R0:W-:Y:S04]  /*5c10*/  STL [R1+0x1ab4], R16 ;  /* 0x001ab41001007387 */ /* 0x0001e80000100800 */
[----:B------:R3:W-:Y:S01]  /*5c20*/  STL [R1+0x1ac4], R0 ;  /* 0x001ac40001007387 */ /* 0x0007e20000100800 */
[----:B--2---:R-:W-:Y:S01]  /*5c30*/  SHF.R.S32.HI R10, RZ, 0x1f, R13 ;  /* 0x0000001fff0a7819 */ /* 0x004fe2000001140d */
[----:B0-----:R-:W-:Y:S01]  /*5c40*/  IMAD.X R16, R11, 0x1, R7, P5 ;  /* 0x000000010b107824 */ /* 0x001fe200028e0607 */
[----:B------:R-:W-:Y:S01]  /*5c50*/  IADD3 R12, P5, PT, R13, R2, RZ ;  /* 0x000000020d0c7210 */ /* 0x000fe20007fbe0ff */
[----:B---3--:R-:W-:-:S03]  /*5c60*/  IMAD.X R0, R11, 0x1, R9, P6 ;  /* 0x000000010b007824 */ /* 0x008fc600030e0609 */
[----:B------:R0:W-:Y:S01]  /*5c70*/  STL [R1+0x1abc], R16 ;  /* 0x001abc1001007387 */ /* 0x0001e20000100800 */
[----:B------:R-:W-:-:S03]  /*5c80*/  IADD3 R11, P6, PT, R13, R4, RZ ;  /* 0x000000040d0b7210 */ /* 0x000fc60007fde0ff */
        /* <DEDUP_REMOVED lines=25> */
[----:B------:R-:W-:-:S03]  /*5e20*/  IMAD.SHL.U32 R12, R18, 0x20, RZ ;  /* 0x00000020120c7824 */ /* 0x000fc600078e00ff */
[----:B------:R2:W-:Y:S01]  /*5e30*/  STL [R1+0x1a80], R10 ;  /* 0x001a800a01007387 */ /* 0x0005e20000100800 */
[----:B0-----:R-:W-:-:S03]  /*5e40*/  IADD3 R0, P6, PT, R14, R8, RZ ;  /* 0x000000080e007210 */ /* 0x001fc60007fde0ff */
[----:B------:R0:W-:Y:S04]  /*5e50*/  STL [R1+0x1a74], R16 ;  /* 0x001a741001007387 */ /* 0x0001e80000100800 */
[----:B------:R3:W-:Y:S01]  /*5e60*/  STL [R1+0x1a84], R0 ;  /* 0x001a840001007387 */ /* 0x0007e20000100800 */
[----:B--2---:R-:W-:Y:S01]  /*5e70*/  SHF.R.S32.HI R10, RZ, 0x1f, R12 ;  /* 0x0000001fff0a7819 */ /* 0x004fe2000001140c */
[C---:B0-----:R-:W-:Y:S01]  /*5e80*/  IMAD.X R16, R11.reuse, 0x1, R7, P5 ;  /* 0x000000010b107824 */ /* 0x041fe200028e0607 */
        /* <DEDUP_REMOVED lines=146> */
[----:B------:R-:W-:Y:S01]  /*67b0*/  STL [R1+0x197c], R16 ;  /* 0x00197c1001007387 */ /* 0x000fe20000100800 */
[----:B------:R-:W-:-:S03]  /*67c0*/  IADD3 R41, P6, PT, R14, R4, RZ ;  /* 0x000000040e297210 */ /* 0x000fc60007fde0ff */
[----:B------:R-:W-:Y:S04]  /*67d0*/  STL [R1+0x1988], R13 ;  /* 0x0019880d01007387 */ /* 0x000fe80000100800 */
[----:B------:R0:W-:Y:S04]  /*67e0*/  STL [R1+0xfac], R0 ;  /* 0x000fac0001007387 */ /* 0x0001e80000100800 */
[----:B------:R-:W-:Y:S01]  /*67f0*/  STL [R1+0x1958], R41 ;  /* 0x0019582901007387 */ /* 0x000fe20000100800 */
[----:B0-----:R-:W-:Y:S01]  /*6800*/  IMAD.X R0, R10, 0x1, R3, P5 ;  /* 0x000000010a007824 */ /* 0x001fe200028e0603 */
[----:B------:R-:W-:-:S04]  /*6810*/  IADD3 R89, P5, PT, R14, R6, RZ ;  /* 0x000000060e597210 */ /* 0x000fc80007fbe0ff */
[----:B------:R0:W-:Y:S01]  /*6820*/  STL [R1+0x1950], R0 ;  /* 0x0019500001007387 */ /* 0x0001e20000100800 */
[----:B------:R-:W-:-:S03]  /*6830*/  IMAD R12, R18, 0x38, RZ ;  /* 0x00000038120c7824 */ /* 0x000fc600078e02ff */
[----:B------:R-:W-:Y:S01]  /*6840*/  STL [R1+0x246c], R41 ;  /* 0x00246c2901007387 */ /* 0x000fe20000100800 */
[----:B------:R-:W-:-:S03]  /*6850*/  IMAD.X R28, R10, 0x1, R5, P6 ;  /* 0x000000010a1c7824 */ /* 0x000fc600030e0605 */
[----:B------:R-:W-:Y:S04]  /*6860*/  STL [R1+0x2474], R41 ;  /* 0x0024742901007387 */ /* 0x000fe80000100800 */
[----:B------:R-:W-:Y:S01]  /*6870*/  STL [R1+0x2480], R41 ;  /* 0x0024802901007387 */ /* 0x000fe20000100800 */
[----:B------:R-:W-:-:S03]  /*6880*/  IADD3 R85, P6, PT, R14, R8, RZ ;  /* 0x000000080e557210 */ /* 0x000fc60007fde0ff */
[----:B------:R-:W-:Y:S01]  /*6890*/  STL [R1+0x248c], R41 ;  /* 0x00248c2901007387 */ /* 0x000fe20000100800 */
[----:B0-----:R-:W-:-:S03]  /*68a0*/  IMAD.X R0, R10, 0x1, R7, P5 ;  /* 0x000000010a007824 */ /* 0x001fc600028e0607 */
[----:B------:R-:W-:Y:S01]  /*68b0*/  STL [R1+0x2498], R41 ;  /* 0x0024982901007387 */ /* 0x000fe20000100800 */
[----:B------:R-:W-:-:S03]  /*68c0*/  IADD3 R14, P5, PT, R12, R2, RZ ;  /* 0x000000020c0e7210 */ /* 0x000fc60007fbe0ff */
[----:B------:R-:W-:Y:S04]  /*68d0*/  STL [R1+0x24a4], R41 ;  /* 0x0024a42901007387 */ /* 0x000fe80000100800 */
[----:B------:R-:W-:Y:S04]  /*68e0*/  STL [R1+0x24c0], R41 ;  /* 0x0024c02901007387 */ /* 0x000fe80000100800 */
[----:B------:R-:W-:Y:S01]  /*68f0*/  STL [R1+0x1960], R89 ;  /* 0x0019605901007387 */ /* 0x000fe20000100800 */
[----:B------:R-:W-:-:S03]  /*6900*/  SHF.R.S32.HI R11, RZ, 0x1f, R12 ;  /* 0x0000001fff0b7819 */ /* 0x000fc6000001140c */
[----:B------:R-:W-:Y:S01]  /*6910*/  STL [R1+0x24ac], R89 ;  /* 0x0024ac5901007387 */ /* 0x000fe20000100800 */
[----:B------:R-:W-:-:S03]  /*6920*/  IMAD.X R33, R10, 0x1, R9, P6 ;  /* 0x000000010a217824 */ /* 0x000fc600030e0609 */
[----:B------:R-:W-:Y:S01]  /*6930*/  STL [R1+0x1954], R28 ;  /* 0x0019541c01007387 */ /* 0x000fe20000100800 */
[----:B------:R-:W-:-:S03]  /*6940*/  IADD3 R10, P6, PT, R12, R4, RZ ;  /* 0x000000040c0a7210 */ /* 0x000fc60007fde0ff */
[----:B------:R-:W-:Y:S04]  /*6950*/  STL [R1+0x24b0], R28 ;  /* 0x0024b01c01007387 */ /* 0x000fe80000100800 */
[----:B------:R-:W-:Y:S04]  /*6960*/  STL [R1+0x1964], R85 ;  /* 0x0019645501007387 */ /* 0x000fe80000100800 */
[----:B------:R-:W-:Y:S04]  /*6970*/  STL [R1+0x24b4], R85 ;  /* 0x0024b45501007387 */ /* 0x000fe80000100800 */
[----:B------:R-:W-:Y:S04]  /*6980*/  STL [R1+0x1968], R14 ;  /* 0x0019680e01007387 */ /* 0x000fe80000100800 */
[----:B------:R-:W-:Y:S04]  /*6990*/  STL [R1+0x195c], R0 ;  /* 0x00195c0001007387 */ /* 0x000fe80000100800 */
[----:B------:R0:W-:Y:S01]  /*69a0*/  STL [R1+0x24b8], R0 ;  /* 0x0024b80001007387 */ /* 0x0001e20000100800 */
[----:B------:R-:W-:-:S03]  /*69b0*/  IMAD.X R16, R11, 0x1, R5, P6 ;  /* 0x000000010b107824 */ /* 0x000fc600030e0605 */
[----:B------:R2:W-:Y:S01]  /*69c0*/  STL [R1+0x105c], R10 ;  /* 0x00105c0a01007387 */ /* 0x0005e20000100800 */
[----:B0-----:R-:W-:-:S03]  /*69d0*/  IMAD.X R0, R11, 0x1, R3, P5 ;  /* 0x000000010b007824 */ /* 0x001fc600028e0603 */
[----:B------:R-:W-:Y:S01]  /*69e0*/  STL [R1+0xfb0], R33 ;  /* 0x000fb02101007387 */ /* 0x000fe20000100800 */
[----:B--2---:R-:W-:-:S03]  /*69f0*/  IADD3 R10, P5, PT, R12, R6, RZ ;  /* 0x000000060c0a7210 */ /* 0x004fc60007fbe0ff */
[----:B------:R-:W-:Y:S01]  /*6a00*/  STL [R1+0x24c4], R33 ;  /* 0x0024c42101007387 */ /* 0x000fe20000100800 */
[----:B------:R-:W-:-:S03]  /*6a10*/  IMAD R13, R18, 0x39, RZ ;  /* 0x00000039120d7824 */ /* 0x000fc600078e02ff */
[----:B------:R0:W-:Y:S04]  /*6a20*/  STL [R1+0x1054], R0 ;  /* 0x0010540001007387 */ /* 0x0001e80000100800 */
        /* <DEDUP_REMOVED lines=20> */
[----:B------:R-:W-:Y:S01]  /*6b70*/  STL [R1+0x1078], R16 ;  /* 0x0010781001007387 */ /* 0x000fe20000100800 */
[----:B------:R-:W-:Y:S01]  /*6b80*/  IMAD.X R13, R10, 0x1, R7, P5 ;  /* 0x000000010a0d7824 */ /* 0x000fe200028e0607 */
[----:B------:R-:W-:Y:S02]  /*6b90*/  IADD3 R82, P5, PT, R14, R2, RZ ;  /* 0x000000020e527210 */ /* 0x000fe40007fbe0ff */
[----:B------:R0:W-:Y:S01]  /*6ba0*/  STL [R1+0x108c], R0 ;  /* 0x00108c0001007387 */ /* 0x0001e20000100800 */
[----:B--2---:R-:W-:-:S03]  /*6bb0*/  SHF.R.S32.HI R11, RZ, 0x1f, R14 ;  /* 0x0000001fff0b7819 */ /* 0x004fc6000001140e */
[----:B------:R-:W-:Y:S01]  /*6bc0*/  STL [R1+0x1080], R13 ;  /* 0x0010800d01007387 */ /* 0x000fe20000100800 */
[----:B0-----:R-:W-:Y:S01]  /*6bd0*/  IMAD.X R0, R10, 0x1, R9, P6 ;  /* 0x000000010a007824 */ /* 0x001fe200030e0609 */
[----:B------:R-:W-:Y:S01]  /*6be0*/  IADD3 R79, P6, PT, R14, R4, RZ ;  /* 0x000000040e4f7210 */ /* 0x000fe20007fde0ff */
[----:B------:R-:W-:-:S03]  /*6bf0*/  IMAD.X R91, R11, 0x1, R3, P5 ;  /* 0x000000010b5b7824 */ /* 0x000fc600028e0603 */
[----:B------:R0:W-:Y:S01]  /*6c00*/  STL [R1+0x1088], R0 ;  /* 0x0010880001007387 */ /* 0x0001e20000100800 */
[----:B------:R-:W-:-:S03]  /*6c10*/  IADD3 R77, P5, PT, R14, R6, RZ ;  /* 0x000000060e4d7210 */ /* 0x000fc60007fbe0ff */
[----:B------:R-:W-:Y:S01]  /*6c20*/  STL [R1+0x1094], R82 ;  /* 0x0010945201007387 */ /* 0x000fe20000100800 */
[----:B------:R-:W-:-:S03]  /*6c30*/  IMAD.SHL.U32 R12, R18, 0x40, RZ ;  /* 0x00000040120c7824 */ /* 0x000fc600078e00ff */
[----:B------:R-:W-:Y:S01]  /*6c40*/  STL [R1+0x24c8], R82 ;  /* 0x0024c85201007387 */ /* 0x000fe20000100800 */
[----:B------:R-:W-:-:S03]  /*6c50*/  IMAD.X R16, R11, 0x1, R5, P6 ;  /* 0x000000010b107824 */ /* 0x000fc600030e0605 */
[----:B------:R-:W-:Y:S01]  /*6c60*/  STL [R1+0x24ec], R82 ;  /* 0x0024ec5201007387 */ /* 0x000fe20000100800 */
[----:B------:R-:W-:-:S03]  /*6c70*/  IADD3 R76, P6, PT, R14, R8, RZ ;  /* 0x000000080e4c7210 */ /* 0x000fc60007fde0ff */
[----:B------:R-:W-:Y:S01]  /*6c80*/  STL [R1+0x109c], R79 ;  /* 0x00109c4f01007387 */ /* 0x000fe20000100800 */
[----:B------:R-:W-:-:S03]  /*6c90*/  IMAD.X R90, R11, 0x1, R7, P5 ;  /* 0x000000010b5a7824 */ /* 0x000fc600028e0607 */
[----:B------:R-:W-:Y:S01]  /*6ca0*/  STL [R1+0x24cc], R79 ;  /* 0x0024cc4f01007387 */ /* 0x000fe20000100800 */
[----:B0-----:R-:W-:-:S03]  /*6cb0*/  IADD3 R0, P5, PT, R12, R2, RZ ;  /* 0x000000020c007210 */ /* 0x001fc60007fbe0ff */
        /* <DEDUP_REMOVED lines=8> */
[----:B------:R0:W-:Y:S04]  /*6d40*/  STL [R1+0x24dc], R16 ;  /* 0x0024dc1001007387 */ /* 0x0001e80000100800 */
[----:B------:R-:W-:Y:S04]  /*6d50*/  STL [R1+0x10ac], R76 ;  /* 0x0010ac4c01007387 */ /* 0x000fe80000100800 */
[----:B------:R-:W-:Y:S04]  /*6d60*/  STL [R1+0x24e0], R76 ;  /* 0x0024e04c01007387 */ /* 0x000fe80000100800 */
[----:B------:R2:W-:Y:S04]  /*6d70*/  STL [R1+0x1154], R0 ;  /* 0x0011540001007387 */ /* 0x0005e80000100800 */
[----:B------:R-:W-:Y:S01]  /*6d80*/  STL [R1+0x10a0], R90 ;  /* 0x0010a05a01007387 */ /* 0x000fe20000100800 */
[----:B0-----:R-:W-:-:S03]  /*6d90*/  IMAD.X R16, R10, 0x1, R5, P6 ;  /* 0x000000010a107824 */ /* 0x001fc600030e0605 */
[----:B------:R-:W-:Y:S01]  /*6da0*/  STL [R1+0x24e4], R90 ;  /* 0x0024e45a01007387 */ /* 0x000fe20000100800 */
[----:B--2---:R-:W-:-:S03]  /*6db0*/  IMAD.X R0, R10, 0x1, R3, P5 ;  /* 0x000000010a007824 */ /* 0x004fc600028e0603 */
[----:B------:R0:W-:Y:S01]  /*6dc0*/  STL [R1+0x115c], R11 ;  /* 0x00115c0b01007387 */ /* 0x0001e20000100800 */
[----:B------:R-:W-:-:S03]  /*6dd0*/  IMAD R13, R18, 0x41, RZ ;  /* 0x00000041120d7824 */ /* 0x000fc600078e02ff */
[----:B------:R-:W-:Y:S04]  /*6de0*/  STL [R1+0x10a8], R93 ;  /* 0x0010a85d01007387 */ /* 0x000fe80000100800 */
[----:B------:R-:W-:Y:S01]  /*6df0*/  STL [R1+0x24f0], R93 ;  /* 0x0024f05d01007387 */ /* 0x000fe20000100800 */
[----:B0-----:R-:W-:-:S03]  /*6e00*/  IADD3 R11, P5, PT, R12, R6, RZ ;  /* 0x000000060c0b7210 */ /* 0x001fc60007fbe0ff */
[----:B------:R0:W-:Y:S04]  /*6e10*/  STL [R1+0x1150], R0 ;  /* 0x0011500001007387 */ /* 0x0001e80000100800 */
        /* <DEDUP_REMOVED lines=32> */
[----:B------:R-:W-:-:S03]  /*7020*/  IMAD R12, R18, 0x48, RZ ;  /* 0x00000048120c7824 */ /* 0x000fc600078e02ff */
        /* <DEDUP_REMOVED lines=19> */
[----:B------:R0:W-:Y:S04]  /*7160*/  STL [R1+0x1254], R0 ;  /* 0x0012540001007387 */ /* 0x0001e80000100800 */
[----:B------:R-:W-:Y:S01]  /*7170*/  STL [R1+0x11a0], R37 ;  /* 0x0011a02501007387 */ /* 0x000fe20000100800 */
[----:B------:R-:W-:-:S03]  /*7180*/  IMAD.X R16, R11, 0x1, R5, P6 ;  /* 0x000000010b107824 */ /* 0x000fc600030e0605 */
[----:B------:R-:W-:Y:S01]  /*7190*/  STL [R1+0x2510], R37 ;  /* 0x0025102501007387 */ /* 0x000fe20000100800 */
[----:B0-----:R-:W-:-:S03]  /*71a0*/  IMAD.X R0, R11, 0x1, R3, P5 ;  /* 0x000000010b007824 */ /* 0x001fc600028e0603 */
        /* <DEDUP_REMOVED lines=140> */
[----:B------:R-:W-:Y:S01]  /*7a70*/  STL [R1+0x1460], R16 ;  /* 0x0014601001007387 */ /* 0x000fe20000100800 */
[----:B------:R-:W-:-:S03]  /*7a80*/  IADD3 R57, P6, PT, R13, R4, RZ ;  /* 0x000000040d397210 */ /* 0x000fc60007fde0ff */
[----:B------:R-:W-:Y:S04]  /*7a90*/  STL [R1+0x1474], R12 ;  /* 0x0014740c01007387 */ /* 0x000fe80000100800 */
[----:B------:R0:W-:Y:S04]  /*7aa0*/  STL [R1+0x1468], R0 ;  /* 0x0014680001007387 */ /* 0x0001e80000100800 */
[----:B------:R-:W-:Y:S01]  /*7ab0*/  STL [R1+0x147c], R57 ;  /* 0x00147c3901007387 */ /* 0x000fe20000100800 */
[----:B0-----:R-:W-:-:S05]  /*7ac0*/  IMAD.X R0, R10, 0x1, R3, P5 ;  /* 0x000000010a007824 */ /* 0x001fca00028e0603 */
[----:B------:R0:W-:Y:S04]  /*7ad0*/  STL [R1+0x1470], R0 ;  /* 0x0014700001007387 */ /* 0x0001e80000100800 */
[----:B------:R-:W-:Y:S04]  /*7ae0*/  STL [R1+0x2578], R57 ;  /* 0x0025783901007387 */ /* 0x000fe80000100800 */
[----:B------:R-:W-:Y:S04]  /*7af0*/  STL [R1+0x2584], R57 ;  /* 0x0025843901007387 */ /* 0x000fe80000100800 */
[----:B------:R-:W-:Y:S04]  /*7b00*/  STL [R1+0x2590], R57 ;  /* 0x0025903901007387 */ /* 0x000fe80000100800 */
[----:B------:R-:W-:Y:S01]  /*7b10*/  STL [R1+0x259c], R57 ;  /* 0x00259c3901007387 */ /* 0x000fe20000100800 */
[----:B------:R-:W-:-:S03]  /*7b20*/  IADD3 R48, P5, PT, R13, R6, RZ ;  /* 0x000000060d307210 */ /* 0x000fc60007fbe0ff */
[----:B------:R-:W-:Y:S04]  /*7b30*/  STL [R1+0x25a8], R57 ;  /* 0x0025a83901007387 */ /* 0x000fe80000100800 */
[----:B------:R-:W-:Y:S01]  /*7b40*/  STL [R1+0x25b4], R57 ;  /* 0x0025b43901007387 */ /* 0x000fe20000100800 */
[----:B------:R-:W-:-:S03]  /*7b50*/  IMAD.X R49, R10, 0x1, R5, P6 ;  /* 0x000000010a317824 */ /* 0x000fc600030e0605 */
[----:B------:R-:W-:Y:S01]  /*7b60*/  STL [R1+0x25c0], R57 ;  /* 0x0025c03901007387 */ /* 0x000fe20000100800 */
[----:B------:R-:W-:-:S03]  /*7b70*/  IMAD R14, R18, 0x5a, RZ ;  /* 0x0000005a120e7824 */ /* 0x000fc600078e02ff */
[----:B------:R-:W-:Y:S01]  /*7b80*/  STL [R1+0x25cc], R57 ;  /* 0x0025cc3901007387 */ /* 0x000fe20000100800 */
[----:B------:R-:W-:-:S03]  /*7b90*/  IADD3 R51, P6, PT, R13, R8, RZ ;  /* 0x000000080d337210 */ /* 0x000fc60007fde0ff */
[----:B------:R-:W-:Y:S04]  /*7ba0*/  STL [R1+0x25d8], R57 ;  /* 0x0025d83901007387 */ /* 0x000fe80000100800 */
[----:B------:R-:W-:Y:S01]  /*7bb0*/  STL [R1+0x25e4], R57 ;  /* 0x0025e43901007387 */ /* 0x000fe20000100800 */
[----:B------:R-:W-:-:S03]  /*7bc0*/  IMAD.X R52, R10, 0x1, R7, P5 ;  /* 0x000000010a347824 */ /* 0x000fc600028e0607 */
[----:B------:R-:W-:Y:S04]  /*7bd0*/  STL [R1+0x25f0], R57 ;  /* 0x0025f03901007387 */ /* 0x000fe80000100800 */
[----:B------:R-:W-:Y:S01]  /*7be0*/  STL [R1+0x260c], R57 ;  /* 0x00260c3901007387 */ /* 0x000fe20000100800 */
[----:B------:R-:W-:-:S03]  /*7bf0*/  IADD3 R34, P5, PT, R14, R2, RZ ;  /* 0x000000020e227210 */ /* 0x000fc60007fbe0ff */
[----:B------:R-:W-:Y:S04]  /*7c00*/  STL [R1+0x1484], R48 ;  /* 0x0014843001007387 */ /* 0x000fe80000100800 */
[----:B------:R-:W-:Y:S01]  /*7c10*/  STL [R1+0x25f8], R48 ;  /* 0x0025f83001007387 */ /* 0x000fe20000100800 */
[----:B------:R-:W-:-:S03]  /*7c20*/  SHF.R.S32.HI R11, RZ, 0x1f, R14 ;  /* 0x0000001fff0b7819 */ /* 0x000fc6000001140e */
[----:B------:R-:W-:Y:S01]  /*7c30*/  STL [R1+0x1478], R49 ;  /* 0x0014783101007387 */ /* 0x000fe20000100800 */
[----:B------:R-:W-:-:S03]  /*7c40*/  IMAD.X R55, R10, 0x1, R9, P6 ;  /* 0x000000010a377824 */ /* 0x000fc600030e0609 */
[----:B------:R-:W-:Y:S04]  /*7c50*/  STL [R1+0x25fc], R49 ;  /* 0x0025fc3101007387 */ /* 0x000fe80000100800 */
        /* <DEDUP_REMOVED lines=8> */
[----:B------:R-:W-:Y:S01]  /*7ce0*/  STL [R1+0x2610], R34 ;  /* 0x0026102201007387 */ /* 0x000fe20000100800 */
[----:B------:R-:W-:-:S03]  /*7cf0*/  IMAD R12, R18, 0x60, RZ ;  /* 0x00000060120c7824 */ /* 0x000fc600078e02ff */
[----:B------:R-:W-:Y:S01]  /*7d00*/  STL [R1+0x1488], R55 ;  /* 0x0014883701007387 */ /* 0x000fe20000100800 */
[----:B------:R-:W-:-:S03]  /*7d10*/  IMAD.X R45, R11, 0x1, R5, P6 ;  /* 0x000000010b2d7824 */ /* 0x000fc600030e0605 */
[----:B------:R-:W-:Y:S04]  /*7d20*/  STL [R1+0x2614], R55 ;  /* 0x0026143701007387 */ /* 0x000fe80000100800 */
        /* <DEDUP_REMOVED lines=8> */
[----:B------:R-:W-:Y:S04]  /*7db0*/  STL [R1+0x261c], R47 ;  /* 0x00261c2f01007387 */ /* 0x000fe80000100800 */
[----:B------:R-:W-:Y:S04]  /*7dc0*/  STL [R1+0x14a4], R39 ;  /* 0x0014a42701007387 */ /* 0x000fe80000100800 */
[----:B------:R-:W-:Y:S01]  /*7dd0*/  STL [R1+0x2620], R39 ;  /* 0x0026202701007387 */ /* 0x000fe20000100800 */
[----:B------:R-:W-:-:S03]  /*7de0*/  IMAD.X R42, R11, 0x1, R9, P6 ;  /* 0x000000010b2a7824 */ /* 0x000fc600030e0609 */
[----:B------:R-:W-:Y:S01]  /*7df0*/  STL [R1+0x1498], R45 ;  /* 0x0014982d01007387 */ /* 0x000fe20000100800 */
[----:B------:R-:W-:-:S03]  /*7e00*/  IADD3 R78, P6, PT, R12, R4, RZ ;  /* 0x000000040c4e7210 */ /* 0x000fc60007fde0ff */
[----:B------:R-:W-:Y:S04]  /*7e10*/  STL [R1+0x2624], R45 ;  /* 0x0026242d01007387 */ /* 0x000fe80000100800 */
[----:B------:R-:W-:Y:S04]  /*7e20*/  STL [R1+0x14ac], R36 ;  /* 0x0014ac2401007387 */ /* 0x000fe80000100800 */
[----:B------:R-:W-:Y:S04]  /*7e30*/  STL [R1+0x2628], R36 ;  /* 0x0026282401007387 */ /* 0x000fe80000100800 */
[----:B------:R0:W-:Y:S04]  /*7e40*/  STL [R1+0x1554], R0 ;  /* 0x0015540001007387 */ /* 0x0001e80000100800 */
[----:B------:R-:W-:Y:S04]  /*7e50*/  STL [R1+0x14a0], R44 ;  /* 0x0014a02c01007387 */ /* 0x000fe80000100800 */
[----:B------:R-:W-:Y:S01]  /*7e60*/  STL [R1+0x262c], R44 ;  /* 0x00262c2c01007387 */ /* 0x000fe20000100800 */
[----:B0-----:R-:W-:-:S03]  /*7e70*/  IMAD.X R0, R10, 0x1, R3, P5 ;  /* 0x000000010a007824 */ /* 0x001fc600028e0603 */
[----:B------:R-:W-:Y:S04]  /*7e80*/  STL [R1+0x14a8], R42 ;  /* 0x0014a82a01007387 */ /* 0x000fe80000100800 */
[----:B------:R-:W-:Y:S04]  /*7e90*/  STL [R1+0x155c], R78 ;  /* 0x00155c4e01007387 */ /* 0x000fe80000100800 */
[----:B------:R0:W-:Y:S04]  /*7ea0*/  STL [R1+0x1550], R0 ;  /* 0x0015500001007387 */ /* 0x0001e80000100800 */
        /* <DEDUP_REMOVED lines=8> */
[----:B------:R-:W-:Y:S04]  /*7f30*/  STL [R1+0x26b8], R78 ;  /* 0x0026b84e01007387 */ /* 0x000fe80000100800 */
[----:B------:R-:W-:Y:S04]  /*7f40*/  STL [R1+0x26c4], R78 ;  /* 0x0026c44e01007387 */ /* 0x000fe80000100800 */
[----:B------:R-:W-:Y:S04]  /*7f50*/  STL [R1+0x26d0], R78 ;  /* 0x0026d04e01007387 */ /* 0x000fe80000100800 */
[----:B------:R-:W-:Y:S01]  /*7f60*/  STL [R1+0x26dc], R78 ;  /* 0x0026dc4e01007387 */ /* 0x000fe20000100800 */
[----:B------:R-:W-:-:S03]  /*7f70*/  IMAD R13, R18, 0x61, RZ ;  /* 0x00000061120d7824 */ /* 0x000fc600078e02ff */
[----:B------:R-:W-:Y:S01]  /*7f80*/  STL [R1+0x26e8], R78 ;  /* 0x0026e84e01007387 */ /* 0x000fe20000100800 */
[----:B------:R-:W-:-:S03]  /*7f90*/  IADD3 R81, P6, PT, R12, R8, RZ ;  /* 0x000000080c517210 */ /* 0x000fc60007fde0ff */
[----:B------:R-:W-:Y:S04]  /*7fa0*/  STL [R1+0x2634], R42 ;  /* 0x0026342a01007387 */ /* 0x000fe80000100800 */
[----:B------:R0:W-:Y:S04]  /*7fb0*/  STL [R1+0x1564], R11 ;  /* 0x0015640b01007387 */ /* 0x0001e80000100800 */
[----:B------:R2:W-:Y:S04]  /*7fc0*/  STL [R1+0x1558], R0 ;  /* 0x0015580001007387 */ /* 0x0005e80000100800 */
[----:B------:R-:W-:Y:S01]  /*7fd0*/  STL [R1+0x156c], R81 ;  /* 0x00156c5101007387 */ /* 0x000fe20000100800 */
[----:B0-----:R-:W-:Y:S01]  /*7fe0*/  SHF.R.S32.HI R11, RZ, 0x1f, R13 ;  /* 0x0000001fff0b7819 */ /* 0x001fe2000001140d */
[----:B--2---:R-:W-:Y:S01]  /*7ff0*/  IMAD.X R0, R10, 0x1, R7, P5 ;  /* 0x000000010a007824 */ /* 0x004fe200028e0607 */
[----:B------:R-:W-:-:S04]  /*8000*/  IADD3 R54, P5, PT, R13, R2, RZ ;  /* 0x000000020d367210 */ /* 0x000fc80007fbe0ff */
[----:B------:R0:W-:Y:S01]  /*8010*/  STL [R1+0x1560], R0 ;  /* 0x0015600001007387 */ /* 0x0001e20000100800 */
[----:B------:R-:W-:Y:S01]  /*8020*/  IMAD.X R60, R11, 0x1, R3, P5 ;  /* 0x000000010b3c7824 */ /* 0x000fe200028e0603 */
[C---:B------:R-:W-:Y:S01]  /*8030*/  IADD3 R59, P5, PT, R13.reuse, R6, RZ ;  /* 0x000000060d3b7210 */ /* 0x040fe20007fbe0ff */
[----:B------:R-:W-:Y:S02]  /*8040*/  IMAD R14, R18, 0x62, RZ ;  /* 0x00000062120e7824 */ /* 0x000fe400078e02ff */
[----:B0-----:R-:W-:Y:S01]  /*8050*/  IMAD.X R0, R10, 0x1, R9, P6 ;  /* 0x000000010a007824 */ /* 0x001fe200030e0609 */
[----:B------:R-:W-:Y:S01]  /*8060*/  IADD3 R70, P6, PT, R13, R4, RZ ;  /* 0x000000040d467210 */ /* 0x000fe20007fde0ff */
[----:B------:R-:W-:-:S04]  /*8070*/  IMAD.X R64, R11, 0x1, R7, P5 ;  /* 0x000000010b407824 */ /* 0x000fc800028e0607 */
[----:B------:R-:W-:Y:S01]  /*8080*/  IMAD.X R58, R11, 0x1, R5, P6 ;  /* 0x000000010b3a7824 */ /* 0x000fe200030e0605 */
[----:B------:R-:W-:Y:S02]  /*8090*/  IADD3 R62, P6, PT, R13, R8, RZ ;  /* 0x000000080d3e7210 */ /* 0x000fe40007fde0ff */
[----:B------:R-:W-:Y:S02]  /*80a0*/  SHF.R.S32.HI R10, RZ, 0x1f, R14 ;  /* 0x0000001fff0a7819 */ /* 0x000fe4000001140e */
[C---:B------:R-:W-:Y:S01]  /*80b0*/  IADD3 R27, P5, PT, R14.reuse, R2, RZ ;  /* 0x000000020e1b7210 */ /* 0x040fe20007fbe0ff */
[----:B------:R-:W-:Y:S01]  /*80c0*/  IMAD.X R68, R11, 0x1, R9, P6 ;  /* 0x000000010b447824 */ /* 0x000fe200030e0609 */
[----:B------:R-:W-:Y:S01]  /*80d0*/  IADD3 R87, P6, PT, R14, R4, RZ ;  /* 0x000000040e577210 */ /* 0x000fe20007fde0ff */
[----:B------:R0:W-:Y:S02]  /*80e0*/  STL [R1+0x1568], R0 ;  /* 0x0015680001007387 */ /* 0x0001e40000100800 */
[----:B------:R-:W-:Y:S01]  /*80f0*/  IMAD.X R29, R10, 0x1, R3, P5 ;  /* 0x000000010a1d7824 */ /* 0x000fe200028e0603 */
[----:B------:R-:W-:Y:S01]  /*8100*/  IADD3 R84, P5, PT, R14, R6, RZ ;  /* 0x000000060e547210 */ /* 0x000fe20007fbe0ff */
[----:B------:R-:W-:Y:S01]  /*8110*/  STL [R1+0x1574], R54 ;  /* 0x0015743601007387 */ /* 0x000fe20000100800 */
[----:B------:R-:W-:-:S03]  /*8120*/  IMAD R12, R18, 0x68, RZ ;  /* 0x00000068120c7824 */ /* 0x000fc600078e02ff */
[----:B------:R-:W-:Y:S01]  /*8130*/  STL [R1+0x263c], R54 ;  /* 0x00263c3601007387 */ /* 0x000fe20000100800 */
[----:B------:R-:W-:Y:S01]  /*8140*/  IMAD.X R88, R10, 0x1, R5, P6 ;  /* 0x000000010a587824 */ /* 0x000fe200030e0605 */
[----:B------:R-:W-:Y:S02]  /*8150*/  IADD3 R69, P6, PT, R14, R8, RZ ;  /* 0x000000080e457210 */ /* 0x000fe40007fde0ff */
[----:B------:R-:W-:Y:S01]  /*8160*/  STL [R1+0x157c], R70 ;  /* 0x00157c4601007387 */ /* 0x000fe20000100800 */
[----:B------:R-:W-:-:S03]  /*8170*/  IMAD.X R86, R10, 0x1, R7, P5 ;  /* 0x000000010a567824 */ /* 0x000fc600028e0607 */
[----:B------:R-:W-:Y:S01]  /*8180*/  STL [R1+0x2640], R70 ;  /* 0x0026404601007387 */ /* 0x000fe20000100800 */
[----:B------:R-:W-:-:S03]  /*8190*/  SHF.R.S32.HI R11, RZ, 0x1f, R12 ;  /* 0x0000001fff0b7819 */ /* 0x000fc6000001140c */
[----:B------:R-:W-:Y:S01]  /*81a0*/  STL [R1+0x1570], R60 ;  /* 0x0015703c01007387 */ /* 0x000fe20000100800 */
[----:B0-----:R-:W-:-:S03]  /*81b0*/  IADD3 R0, P5, PT, R12, R2, RZ ;  /* 0x000000020c007210 */ /* 0x001fc60007fbe0ff */
[----:B------:R-:W-:Y:S01]  /*81c0*/  STL [R1+0x2644], R60 ;  /* 0x0026443c01007387 */ /* 0x000fe20000100800 */
[----:B------:R-:W-:-:S03]  /*81d0*/  IMAD.X R83, R10, 0x1, R9, P6 ;  /* 0x000000010a537824 */ /* 0x000fc600030e0609 */
[----:B------:R-:W-:Y:S01]  /*81e0*/  STL [R1+0x1584], R59 ;  /* 0x0015843b01007387 */ /* 0x000fe20000100800 */
[----:B------:R-:W-:-:S03]  /*81f0*/  IADD3 R67, P6, PT, R12, R4, RZ ;  /* 0x000000040c437210 */ /* 0x000fc60007fde0ff */
[----:B------:R-:W-:Y:S04]  /*8200*/  STL [R1+0x264c], R59 ;  /* 0x00264c3b01007387 */ /* 0x000fe80000100800 */
[----:B------:R-:W-:Y:S04]  /*8210*/  STL [R1+0x1578], R58 ;  /* 0x0015783a01007387 */ /* 0x000fe80000100800 */
[----:B------:R0:W-:Y:S04]  /*8220*/  STL [R1+0x2654], R58 ;  /* 0x0026543a01007387 */ /* 0x0001e80000100800 */
[----:B------:R-:W-:Y:S01]  /*8230*/  STL [R1+0x158c], R62 ;  /* 0x00158c3e01007387 */ /* 0x000fe20000100800 */
[----:B------:R-:W-:-:S03]  /*8240*/  IMAD R13, R18, 0x69, RZ ;  /* 0x00000069120d7824 */ /* 0x000fc600078e02ff */
[----:B------:R2:W-:Y:S01]  /*8250*/  STL [R1+0x265c], R62 ;  /* 0x00265c3e01007387 */ /* 0x0005e20000100800 */
[C---:B0-----:R-:W-:Y:S01]  /*8260*/  IMAD.X R58, R11.reuse, 0x1, R5, P6 ;  /* 0x000000010b3a7824 */ /* 0x041fe200030e0605 */
[C---:B------:R-:W-:Y:S01]  /*8270*/  IADD3 R70, P6, PT, R12.reuse, R8, RZ ;  /* 0x000000080c467210 */ /* 0x040fe20007fde0ff */
[----:B--2---:R-:W-:Y:S01]  /*8280*/  IMAD.X R62, R11, 0x1, R3, P5 ;  /* 0x000000010b3e7824 */ /* 0x004fe200028e0603 */
[----:B------:R-:W-:Y:S02]  /*8290*/  IADD3 R61, P5, PT, R12, R6, RZ ;  /* 0x000000060c3d7210 */ /* 0x000fe40007fbe0ff */
[----:B------:R-:W-:-:S03]  /*82a0*/  SHF.R.S32.HI R10, RZ, 0x1f, R13 ;  /* 0x0000001fff0a7819 */ /* 0x000fc6000001140d */
[----:B------:R-:W-:Y:S01]  /*82b0*/  IMAD.X R59, R11, 0x1, R7, P5 ;  /* 0x000000010b3b7824 */ /* 0x000fe200028e0607 */
[----:B------:R-:W-:Y:S01]  /*82c0*/  IADD3 R66, P5, PT, R13, R2, RZ ;  /* 0x000000020d427210 */ /* 0x000fe20007fbe0ff */
[----:B------:R-:W-:Y:S01]  /*82d0*/  IMAD.X R60, R11, 0x1, R9, P6 ;  /* 0x000000010b3c7824 */ /* 0x000fe200030e0609 */
[C---:B------:R-:W-:Y:S01]  /*82e0*/  IADD3 R75, P6, PT, R13.reuse, R4, RZ ;  /* 0x000000040d4b7210 */ /* 0x040fe20007fde0ff */
[----:B------:R-:W-:Y:S02]  /*82f0*/  IMAD R14, R18, 0x6a, RZ ;  /* 0x0000006a120e7824 */ /* 0x000fe400078e02ff */
[C---:B------:R-:W-:Y:S01]  /*8300*/  IMAD.X R71, R10.reuse, 0x1, R3, P5 ;  /* 0x000000010a477824 */ /* 0x040fe200028e0603 */
[C---:B------:R-:W-:Y:S01]  /*8310*/  IADD3 R72, P5, PT, R13.reuse, R6, RZ ;  /* 0x000000060d487210 */ /* 0x040fe20007fbe0ff */
[C---:B------:R-:W-:Y:S01]  /*8320*/  IMAD.X R32, R10.reuse, 0x1, R5, P6 ;  /* 0x000000010a207824 */ /* 0x040fe200030e0605 */
[----:B------:R-:W-:Y:S01]  /*8330*/  IADD3 R73, P6, PT, R13, R8, RZ ;  /* 0x000000080d497210 */ /* 0x000fe20007fde0ff */
[----:B------:R-:W-:Y:S01]  /*8340*/  STL [R1+0x1580], R64 ;  /* 0x0015804001007387 */ /* 0x000fe20000100800 */
[----:B------:R-:W-:Y:S01]  /*8350*/  SHF.R.S32.HI R11, RZ, 0x1f, R14 ;  /* 0x0000001fff0b7819 */ /* 0x000fe2000001140e */
[----:B------:R-:W-:Y:S01]  /*8360*/  IMAD.X R37, R10, 0x1, R7, P5 ;  /* 0x000000010a257824 */ /* 0x000fe200028e0607 */
[----:B------:R-:W-:Y:S01]  /*8370*/  IADD3 R30, P5, PT, R14, R2, RZ ;  /* 0x000000020e1e7210 */ /* 0x000fe20007fbe0ff */
[----:B------:R-:W-:Y:S01]  /*8380*/  STL [R1+0x1594], R27 ;  /* 0x0015941b01007387 */ /* 0x000fe20000100800 */
[----:B------:R-:W-:Y:S01]  /*8390*/  IMAD.X R92, R10, 0x1, R9, P6 ;  /* 0x000000010a5c7824 */ /* 0x000fe200030e0609 */
[----:B------:R-:W-:-:S02]  /*83a0*/  IADD3 R63, P6, PT, R14, R4, RZ ;  /* 0x000000040e3f7210 */ /* 0x000fc40007fde0ff */
[----:B------:R-:W-:Y:S01]  /*83b0*/  STL [R1+0x1588], R68 ;  /* 0x0015884401007387 */ /* 0x000fe20000100800 */
[----:B------:R-:W-:-:S03]  /*83c0*/  IMAD.X R25, R11, 0x1, R3, P5 ;  /* 0x000000010b197824 */ /* 0x000fc600028e0603 */
[----:B------:R-:W-:Y:S01]  /*83d0*/  STL [R1+0x159c], R87 ;  /* 0x00159c5701007387 */ /* 0x000fe20000100800 */
[----:B------:R-:W-:-:S03]  /*83e0*/  IADD3 R53, P5, PT, R14, R6, RZ ;  /* 0x000000060e357210 */ /* 0x000fc60007fbe0ff */
[----:B------:R-:W-:Y:S01]  /*83f0*/  STL [R1+0x1590], R29 ;  /* 0x0015901d01007387 */ /* 0x000fe20000100800 */
[----:B------:R-:W-:-:S03]  /*8400*/  IMAD R12, R18, 0x70, RZ ;  /* 0x00000070120c7824 */ /* 0x000fc600078e02ff */
[----:B------:R-:W-:Y:S01]  /*8410*/  STL [R1+0x15a4], R84 ;  /* 0x0015a45401007387 */ /* 0x000fe20000100800 */
[----:B------:R-:W-:-:S03]  /*8420*/  IMAD.X R65, R11, 0x1, R5, P6 ;  /* 0x000000010b417824 */ /* 0x000fc600030e0605 */
[----:B------:R-:W-:Y:S01]  /*8430*/  STL [R1+0x1598], R88 ;  /* 0x0015985801007387 */ /* 0x000fe20000100800 */
[----:B------:R-:W-:-:S03]  /*8440*/  IADD3 R38, P6, PT, R14, R8, RZ ;  /* 0x000000080e267210 */ /* 0x000fc60007fde0ff */
[----:B------:R-:W-:Y:S04]  /*8450*/  STL [R1+0x15ac], R69 ;  /* 0x0015ac4501007387 */ /* 0x000fe80000100800 */
[----:B------:R0:W-:Y:S01]  /*8460*/  STL [R1+0x1654], R0 ;  /* 0x0016540001007387 */ /* 0x0001e20000100800 */
[----:B------:R-:W-:-:S03]  /*8470*/  IMAD.X R56, R11, 0x1, R7, P5 ;  /* 0x000000010b387824 */ /* 0x000fc600028e0607 */
[----:B------:R-:W-:Y:S01]  /*8480*/  STL [R1+0x15a0], R86 ;  /* 0x0015a05601007387 */ /* 0x000fe20000100800 */
[----:B------:R-:W-:-:S03]  /*8490*/  SHF.R.S32.HI R10, RZ, 0x1f, R12 ;  /* 0x0000001fff0a7819 */ /* 0x000fc6000001140c */
[----:B------:R-:W-:Y:S01]  /*84a0*/  STL [R1+0x15a8], R83 ;  /* 0x0015a85301007387 */ /* 0x000fe20000100800 */
[----:B------:R-:W-:-:S03]  /*84b0*/  IADD3 R55, P5, PT, R12, R2, RZ ;  /* 0x000000020c377210 */ /* 0x000fc60007fbe0ff */
[----:B------:R-:W-:Y:S01]  /*84c0*/  STL [R1+0x165c], R67 ;  /* 0x00165c4301007387 */ /* 0x000fe20000100800 */
[----:B------:R-:W-:-:S03]  /*84d0*/  IMAD.X R50, R11, 0x1, R9, P6 ;  /* 0x000000010b327824 */ /* 0x000fc600030e0609 */
[----:B------:R-:W-:Y:S01]  /*84e0*/  STL [R1+0x1650], R62 ;  /* 0x0016503e01007387 */ /* 0x000fe20000100800 */
[----:B------:R-:W-:-:S03]  /*84f0*/  IADD3 R19, P6, PT, R12, R4, RZ ;  /* 0x000000040c137210 */ /* 0x000fc60007fde0ff */
[----:B------:R-:W-:Y:S04]  /*8500*/  STL [R1+0x1664], R61 ;  /* 0x0016643d01007387 */ /* 0x000fe80000100800 */
        /* <DEDUP_REMOVED lines=82> */
[----:B------:R-:W-:Y:S04]  /*8a30*/  STL [R1+0x1858], R34 ;  /* 0x0018582201007387 */ /* 0x000fe80000100800 */
[----:B------:R-:W-:Y:S01]  /*8a40*/  STL [R1+0x186c], R48 ;  /* 0x00186c3001007387 */ /* 0x000fe20000100800 */
[----:B------:R-:W-:-:S03]  /*8a50*/  IMAD.X R33, R11, 0x1, R5, P6 ;  /* 0x000000010b217824 */ /* 0x000fc600030e0605 */
[----:B------:R-:W2:Y:S01]  /*8a60*/  LDL R10, [R1+0xbd0] ;  /* 0x000bd000010a7983 */ /* 0x000ea20000100800 */
[----:B------:R-:W-:-:S03]  /*8a70*/  IADD3 R89, P6, PT, R13, R8, RZ ;  /* 0x000000080d597210 */ /* 0x000fc60007fde0ff */
[----:B------:R-:W-:Y:S04]  /*8a80*/  STL [R1+0x1860], R52 ;  /* 0x0018603401007387 */ /* 0x000fe80000100800 */
[----:B------:R-:W-:Y:S01]  /*8a90*/  STL [R1+0x1874], R79 ;  /* 0x0018744f01007387 */ /* 0x000fe20000100800 */
[----:B0-----:R-:W-:-:S03]  /*8aa0*/  IMAD.X R0, R11, 0x1, R7, P5 ;  /* 0x000000010b007824 */ /* 0x001fc600028e0607 */
[----:B------:R-:W-:Y:S04]  /*8ab0*/  STL [R1+0x1868], R49 ;  /* 0x0018683101007387 */ /* 0x000fe80000100800 */
[----:B------:R-:W-:Y:S04]  /*8ac0*/  STL [R1+0x2378], R18 ;  /* 0x0023781201007387 */ /* 0x000fe80000100800 */
[----:B------:R-:W-:Y:S04]  /*8ad0*/  STL [R1+0x187c], R41 ;  /* 0x00187c2901007387 */ /* 0x000fe80000100800 */
[----:B------:R-:W-:Y:S04]  /*8ae0*/  STL [R1+0x1870], R91 ;  /* 0x0018705b01007387 */ /* 0x000fe80000100800 */
[----:B------:R-:W-:Y:S01]  /*8af0*/  STL [R1+0x1884], R85 ;  /* 0x0018845501007387 */ /* 0x000fe20000100800 */
[----:B------:R-:W-:-:S03]  /*8b00*/  IMAD.X R28, R11, 0x1, R9, P6 ;  /* 0x000000010b1c7824 */ /* 0x000fc600030e0609 */
[----:B------:R-:W-:Y:S04]  /*8b10*/  STL [R1+0x1878], R33 ;  /* 0x0018782101007387 */ /* 0x000fe80000100800 */
[----:B------:R-:W-:Y:S04]  /*8b20*/  STL [R1+0x188c], R89 ;  /* 0x00188c5901007387 */ /* 0x000fe80000100800 */
[----:B------:R-:W-:Y:S04]  /*8b30*/  STL [R1+0x237c], R2 ;  /* 0x00237c0201007387 */ /* 0x000fe80000100800 */
[----:B------:R-:W-:Y:S04]  /*8b40*/  STL [R1+0x1880], R0 ;  /* 0x0018800001007387 */ /* 0x000fe80000100800 */
[----:B------:R-:W2:Y:S01]  /*8b50*/  LDL R11, [R1+0xbcc] ;  /* 0x000bcc00010b7983 */ /* 0x000ea20000100800 */
[----:B------:R-:W-:Y:S01]  /*8b60*/  PRMT R35, RZ, 0x7610, R35 ;  /* 0x00007610ff237816 */ /* 0x000fe20000000023 */
[----:B------:R-:W-:-:S05]  /*8b70*/  IMAD R20, R18, 0x7a, RZ ;  /* 0x0000007a12147824 */ /* 0x000fca00078e02ff */
[----:B------:R-:W-:Y:S02]  /*8b80*/  SHF.R.S32.HI R12, RZ, 0x1f, R20 ;  /* 0x0000001fff0c7819 */ /* 0x000fe40000011414 */
[----:B------:R-:W-:Y:S01]  /*8b90*/  IADD3 R22, P5, PT, R20, R2, RZ ;  /* 0x0000000214167210 */ /* 0x000fe20007fbe0ff */
[----:B--2---:R-:W2:Y:S04]  /*8ba0*/  @!P4 LDG.E.U8 R35, desc[UR14][R10.64] ;  /* 0x0000000e0a23c981 */ /* 0x004ea8000c1e1100 */
[----:B------:R-:W-:Y:S01]  /*8bb0*/  IMAD.X R21, R12, 0x1, R3, P5 ;  /* 0x000000010c157824 */ /* 0x000fe200028e0603 */
[----:B------:R-:W-:Y:S04]  /*8bc0*/  STL [R1+0x1894], R22 ;  /* 0x0018941601007387 */ /* 0x000fe80000100800 */
[----:B------:R-:W-:Y:S04]  /*8bd0*/  STL [R1+0x1888], R28 ;  /* 0x0018881c01007387 */ /* 0x000fe80000100800 */
[----:B------:R-:W-:Y:S04]  /*8be0*/  STL [R1+0x2380], R3 ;  /* 0x0023800301007387 */ /* 0x000fe80000100800 */
[----:B------:R-:W-:Y:S04]  /*8bf0*/  STL [R1+0x1890], R21 ;  /* 0x0018901501007387 */ /* 0x000fe80000100800 */
[----:B--2---:R0:W-:Y:S04]  /*8c00*/  STL [R1+0x3b4], R35 ;  /* 0x0003b42301007387 */ /* 0x0041e80000100800 */
[----:B0-----:R-:W2:Y:S04]  /*8c10*/  LDL.LU R35, [R1+0x26f8] ;  /* 0x0026f80001237983 */ /* 0x001ea80000300800 */
[----:B------:R-:W3:Y:S01]  /*8c20*/  LDL R11, [R1+0xbd4] ;  /* 0x000bd400010b7983 */ /* 0x000ee20000100800 */
[----:B------:R-:W-:Y:S01]  /*8c30*/  PRMT R80, RZ, 0x7610, R80 ;  /* 0x00007610ff507816 */ /* 0x000fe20000000050 */
[----:B--2---:R-:W-:-:S02]  /*8c40*/  @!P4 IMAD.MOV.U32 R10, RZ, RZ, R35 ;  /* 0x000000ffff0ac224 */ /* 0x004fc400078e0023 */
[----:B------:R-:W2:Y:S04]  /*8c50*/  LDL.LU R35, [R1+0x26f4] ;  /* 0x0026f40001237983 */ /* 0x000ea80000300800 */
[----:B---3--:R-:W3:Y:S04]  /*8c60*/  @!P4 LDG.E.U8 R80, desc[UR14][R10.64] ;  /* 0x0000000e0a50c981 */ /* 0x008ee8000c1e1100 */
[----:B---3--:R0:W-:Y:S04]  /*8c70*/  STL [R1+0x3b0], R80 ;  /* 0x0003b05001007387 */ /* 0x0081e80000100800 */
[----:B0-----:R-:W3:Y:S04]  /*8c80*/  LDL.LU R80, [R1+0x26f0] ;  /* 0x0026f00001507983 */ /* 0x001ee80000300800 */
[----:B------:R-:W4:Y:S04]  /*8c90*/  LDL R10, [R1+0xbdc] ;  /* 0x000bdc00010a7983 */ /* 0x000f280000100800 */
[----:B------:R-:W4:Y:S01]  /*8ca0*/  LDL R11, [R1+0xbe0] ;  /* 0x000be000010b7983 */ /* 0x000f220000100800 */
[----:B------:R-:W-:-:S02]  /*8cb0*/  PRMT R13, RZ, 0x7610, R13 ;  /* 0x00007610ff0d7816 */ /* 0x000fc4000000000d */
[----:B----4-:R-:W-:-:S04]  /*8cc0*/  @!P4 LOP3.LUT R11, R11, R10, RZ, 0x3c, !PT ;  /* 0x0000000a0b0bc212 */ /* 0x010fc800078e3cff */
[----:B------:R-:W-:-:S04]  /*8cd0*/  @!P4 LOP3.LUT R10, R11, R10, RZ, 0x3c, !PT ;  /* 0x0000000a0b0ac212 */ /* 0x000fc800078e3cff */
[----:B------:R-:W-:-:S05]  /*8ce0*/  @!P4 LOP3.LUT R11, R11, R10, RZ, 0x3c, !PT ;  /* 0x0000000a0b0bc212 */ /* 0x000fca00078e3cff */
[----:B------:R0:W4:Y:S04]  /*8cf0*/  @!P4 LDG.E.U8 R13, desc[UR14][R10.64] ;  /* 0x0000000e0a0dc981 */ /* 0x000128000c1e1100 */
[----:B------:R-:W0:Y:S04]  /*8d00*/  LDL R10, [R1+0xbe4] ;  /* 0x000be400010a7983 */ /* 0x000e280000100800 */
[----:B------:R-:W0:Y:S01]  /*8d10*/  LDL R11, [R1+0xbe8] ;  /* 0x000be800010b7983 */ /* 0x000e220000100800 */
[----:B---3--:R-:W-:Y:S02]  /*8d20*/  PRMT R80, RZ, 0x7610, R80 ;  /* 0x00007610ff507816 */ /* 0x008fe40000000050 */
[----:B0-----:R-:W-:-:S04]  /*8d30*/  @!P4 LOP3.LUT R11, R11, R10, RZ, 0x3c, !PT ;  /* 0x0000000a0b0bc212 */ /* 0x001fc800078e3cff */
[----:B------:R-:W-:-:S04]  /*8d40*/  @!P4 LOP3.LUT R10, R11, R10, RZ, 0x3c, !PT ;  /* 0x0000000a0b0ac212 */ /* 0x000fc800078e3cff */
[----:B------:R-:W-:-:S05]  /*8d50*/  @!P4 LOP3.LUT R11, R11, R10, RZ, 0x3c, !PT ;  /* 0x0000000a0b0bc212 */ /* 0x000fca00078e3cff */
[----:B------:R-:W3:Y:S04]  /*8d60*/  @!P4 LDG.E.U8 R80, desc[UR14][R10.64] ;  /* 0x0000000e0a50c981 */ /* 0x000ee8000c1e1100 */
[----:B----4-:R-:W-:Y:S01]  /*8d70*/  STL [R1+0x3ac], R13 ;  /* 0x0003ac0d01007387 */ /* 0x010fe20000100800 */
[----:B------:R-:W-:-:S03]  /*8d80*/  ISETP.GE.U32.AND P5, PT, R24, 0x7fffff70, PT ;  /* 0x7fffff701800780c */ /* 0x000fc60003fa6070 */
        /* <DEDUP_REMOVED lines=8> */
[----:B------:R-:W4:Y:S04]  /*8e10*/  @!P5 LDG.E.U8 R78, desc[UR14][R10.64] ;  /* 0x0000000e0a4ed981 */ /* 0x000f28000c1e1100 */
[----:B----4-:R0:W-:Y:S04]  /*8e20*/  STL [R1+0x3a4], R78 ;  /* 0x0003a44e01007387 */ /* 0x0101e80000100800 */
[----:B0-----:R-:W4:Y:S04]  /*8e30*/  LDL.LU R78, [R1+0x26e8] ;  /* 0x0026e800014e7983 */ /* 0x001f280000300800 */
[----:B------:R-:W2:Y:S04]  /*8e40*/  LDL R10, [R1+0xcd4] ;  /* 0x000cd400010a7983 */ /* 0x000ea80000100800 */
[----:B------:R-:W2:Y:S01]  /*8e50*/  LDL R11, [R1+0xcd8] ;  /* 0x000cd800010b7983 */ /* 0x000ea20000100800 */
[----:B---3--:R-:W-:-:S02]  /*8e60*/  PRMT R80, RZ, 0x7610, R80 ;  /* 0x00007610ff507816 */ /* 0x008fc40000000050 */
[----:B--2---:R-:W-:-:S04]  /*8e70*/  @!P5 LOP3.LUT R11, R11, R10, RZ, 0x3c, !PT ;  /* 0x0000000a0b0bd212 */ /* 0x004fc800078e3cff */
[----:B------:R-:W-:-:S04]  /*8e80*/  @!P5 LOP3.LUT R10, R11, R10, RZ, 0x3c, !PT ;  /* 0x0000000a0b0ad212 */ /* 0x000fc800078e3cff */
[----:B------:R-:W-:-:S05]  /*8e90*/  @!P5 LOP3.LUT R11, R11, R10, RZ, 0x3c, !PT ;  /* 0x0000000a0b0bd212 */ /* 0x000fca00078e3cff */
[----:B------:R-:W2:Y:S04]  /*8ea0*/  @!P5 LDG.E.U8 R80, desc[UR14][R10.64] ;  /* 0x0000000e0a50d981 */ /* 0x000ea8000c1e1100 */
[----:B--2---:R0:W-:Y:S04]  /*8eb0*/  STL [R1+0x3a0], R80 ;  /* 0x0003a05001007387 */ /* 0x0041e80000100800 */
[----:B0-----:R-:W2:Y:S04]  /*8ec0*/  LDL.LU R80, [R1+0x26e4] ;  /* 0x0026e40001507983 */ /* 0x001ea80000300800 */
[----:B------:R-:W3:Y:S04]  /*8ed0*/  LDL R10, [R1+0xcdc] ;  /* 0x000cdc00010a7983 */ /* 0x000ee80000100800 */
[----:B------:R-:W3:Y:S01]  /*8ee0*/  LDL R11, [R1+0xce0] ;  /* 0x000ce000010b7983 */ /* 0x000ee20000100800 */
[----:B------:R-:W-:-:S05]  /*8ef0*/  VIADD R13, R35, 0xffffffe7 ;  /* 0xffffffe7230d7836 */ /* 0x000fca0000000000 */
[----:B------:R-:W-:Y:S02]  /*8f00*/  ISETP.GE.U32.AND P4, PT, R13, 0x7fffff68, PT ;  /* 0x7fffff680d00780c */ /* 0x000fe40003f86070 */
[----:B------:R-:W-:Y:S02]  /*8f10*/  PRMT R13, RZ, 0x7610, R13 ;  /* 0x00007610ff0d7816 */ /* 0x000fe4000000000d */
[----:B---3--:R-:W-:-:S04]  /*8f20*/  @!P5 LOP3.LUT R11, R11, R10, RZ, 0x3c, !PT ;  /* 0x0000000a0b0bd212 */ /* 0x008fc800078e3cff */
[----:B------:R-:W-:-:S04]  /*8f30*/  @!P5 LOP3.LUT R10, R11, R10, RZ, 0x3c, !PT ;  /* 0x0000000a0b0ad212 */ /* 0x000fc800078e3cff */
[----:B------:R-:W-:-:S05]  /*8f40*/  @!P5 LOP3.LUT R11, R11, R10, RZ, 0x3c, !PT ;  /* 0x0000000a0b0bd212 */ /* 0x000fca00078e3cff */
[----:B------:R0:W3:Y:S04]  /*8f50*/  @!P5 LDG.E.U8 R13, desc[UR14][R10.64] ;  /* 0x0000000e0a0dd981 */ /* 0x0000e8000c1e1100 */
[----:B------:R-:W0:Y:S04]  /*8f60*/  LDL R10, [R1+0xce4] ;  /* 0x000ce400010a7983 */ /* 0x000e280000100800 */
[----:B------:R-:W0:Y:S01]  /*8f70*/  LDL R11, [R1+0xce8] ;  /* 0x000ce800010b7983 */ /* 0x000e220000100800 */
[----:B--2---:R-:W-:Y:S02]  /*8f80*/  PRMT R80, RZ, 0x7610, R80 ;  /* 0x00007610ff507816 */ /* 0x004fe40000000050 */
[----:B0-----:R-:W-:-:S04]  /*8f90*/  @!P5 LOP3.LUT R11, R11, R10, RZ, 0x3c, !PT ;  /* 0x0000000a0b0bd212 */ /* 0x001fc800078e3cff */
[----:B------:R-:W-:-:S04]  /*8fa0*/  @!P5 LOP3.LUT R10, R11, R10, RZ, 0x3c, !PT ;  /* 0x0000000a0b0ad212 */ /* 0x000fc800078e3cff */
[----:B------:R-:W-:-:S05]  /*8fb0*/  @!P5 LOP3.LUT R11, R11, R10, RZ, 0x3c, !PT ;  /* 0x0000000a0b0bd212 */ /* 0x000fca00078e3cff */
[----:B------:R-:W2:Y:S04]  /*8fc0*/  @!P5 LDG.E.U8 R80, desc[UR14][R10.64] ;  /* 0x0000000e0a50d981 */ /* 0x000ea8000c1e1100 */
[----:B---3--:R-:W-:Y:S04]  /*8fd0*/  STL [R1+0x39c], R13 ;  /* 0x00039c0d01007387 */ /* 0x008fe80000100800 */
[----:B--2---:R0:W-:Y:S04]  /*8fe0*/  STL [R1+0x398], R80 ;  /* 0x0003985001007387 */ /* 0x0041e80000100800 */
[----:B0-----:R-:W2:Y:S04]  /*8ff0*/  LDL.LU R80, [R1+0x26e0] ;  /* 0x0026e00001507983 */ /* 0x001ea80000300800 */
[----:B------:R-:W3:Y:S04]  /*9000*/  LDL R10, [R1+0x1aac] ;  /* 0x001aac00010a7983 */ /* 0x000ee80000100800 */
[----:B------:R-:W3:Y:S01]  /*9010*/  LDL R11, [R1+0x1ab0] ;  /* 0x001ab000010b7983 */ /* 0x000ee20000100800 */
[----:B----4-:R-:W-:-:S02]  /*9020*/  PRMT R78, RZ, 0x7610, R78 ;  /* 0x00007610ff4e7816 */ /* 0x010fc4000000004e */
[----:B---3--:R-:W-:-:S04]  /*9030*/  @!P4 LOP3.LUT R11, R11, R10, RZ, 0x3c, !PT ;  /* 0x0000000a0b0bc212 */ /* 0x008fc800078e3cff */
[----:B------:R-:W-:-:S04]  /*9040*/  @!P4 LOP3.LUT R10, R11, R10, RZ, 0x3c, !PT ;  /* 0x0000000a0b0ac212 */ /* 0x000fc800078e3cff */
[----:B------:R-:W-:-:S05]  /*9050*/  @!P4 LOP3.LUT R11, R11, R10, RZ, 0x3c, !PT ;  /* 0x0000000a0b0bc212 */ /* 0x000fca00078e3cff */
[----:B------:R-:W3:Y:S04]  /*9060*/  @!P4 LDG.E.U8 R78, desc[UR14][R10.64] ;  /* 0x0000000e0a4ec981 */ /* 0x000ee8000c1e1100 */
[----:B---3--:R0:W-:Y:S04]  /*9070*/  STL [R1+0x394], R78 ;  /* 0x0003944e01007387 */ /* 0x0081e80000100800 */
[----:B0-----:R-:W3:Y:S04]  /*9080*/  LDL.LU R78, [R1+0x26dc] ;  /* 0x0026dc00014e7983 */ /* 0x001ee80000300800 */
[----:B------:R-:W4:Y:S04]  /*9090*/  LDL R10, [R1+0x1ab4] ;  /* 0x001ab400010a7983 */ /* 0x000f280000100800 */
[----:B------:R-:W4:Y:S01]  /*90a0*/  LDL R11, [R1+0x1ab8] ;  /* 0x001ab800010b7983 */ /* 0x000f220000100800 */
[----:B--2---:R-:W-:-:S02]  /*90b0*/  PRMT R80, RZ, 0x7610, R80 ;  /* 0x00007610ff507816 */ /* 0x004fc40000000050 */
[----:B----4-:R-:W-:-:S04]  /*90c0*/  @!P4 LOP3.LUT R11, R11, R10, RZ, 0x3c, !PT ;  /* 0x0000000a0b0bc212 */ /* 0x010fc800078e3cff */
[----:B------:R-:W-:-:S04]  /*90d0*/  @!P4 LOP3.LUT R10, R11, R10, RZ, 0x3c, !PT ;  /* 0x0000000a0b0ac212 */ /* 0x000fc800078e3cff */
[----:B------:R-:W-:-:S05]  /*90e0*/  @!P4 LOP3.LUT R11, R11, R10, RZ, 0x3c, !PT ;  /* 0x0000000a0b0bc212 */ /* 0x000fca00078e3cff */
[----:B------:R-:W2:Y:S04]  /*90f0*/  @!P4 LDG.E.U8 R80, desc[UR14][R10.64] ;  /* 0x0000000e0a50c981 */ /* 0x000ea8000c1e1100 */
[----:B--2---:R0:W-:Y:S04]  /*9100*/  STL [R1+0x390], R80 ;  /* 0x0003905001007387 */ /* 0x0041e80000100800 */
[----:B0-----:R-:W2:Y:S04]  /*9110*/  LDL.LU R80, [R1+0x26d8] ;  /* 0x0026d80001507983 */ /* 0x001ea80000300800 */
[----:B------:R-:W4:Y:S04]  /*9120*/  LDL R10, [R1+0x1abc] ;  /* 0x001abc00010a7983 */ /* 0x000f280000100800 */
[----:B------:R-:W4:Y:S01]  /*9130*/  LDL R11, [R1+0x1ac0] ;  /* 0x001ac000010b7983 */ /* 0x000f220000100800 */
[----:B------:R-:W-:-:S05]  /*9140*/  VIADD R13, R35, 0xffffffdf ;  /* 0xffffffdf230d7836 */ /* 0x000fca0000000000 */
[----:B------:R-:W-:Y:S02]  /*9150*/  ISETP.GE.U32.AND P5, PT, R13, 0x7fffff60, PT ;  /* 0x7fffff600d00780c */ /* 0x000fe40003fa6070 */
[----:B------:R-:W-:Y:S02]  /*9160*/  PRMT R13, RZ, 0x7610, R13 ;  /* 0x00007610ff0d7816 */ /* 0x000fe4000000000d */
[----:B----4-:R-:W-:-:S04]  /*9170*/  @!P4 LOP3.LUT R11, R11, R10, RZ, 0x3c, !PT ;  /* 0x0000000a0b0bc212 */ /* 0x010fc800078e3cff */
[----:B------:R-:W-:-:S04]  /*9180*/  @!P4 LOP3.LUT R10, R11, R10, RZ, 0x3c, !PT ;  /* 0x0000000a0b0ac212 */ /* 0x000fc800078e3cff */
[----:B------:R-:W-:-:S05]  /*9190*/  @!P4 LOP3.LUT R11, R11, R10, RZ, 0x3c, !PT ;  /* 0x0000000a0b0bc212 */ /* 0x000fca00078e3cff */
[----:B------:R0:W4:Y:S04]  /*91a0*/  @!P4 LDG.E.U8 R13, desc[UR14][R10.64] ;  /* 0x0000000e0a0dc981 */ /* 0x000128000c1e1100 */
[----:B------:R-:W0:Y:S04]  /*91b0*/  LDL R10, [R1+0x1a8c] ;  /* 0x001a8c00010a7983 */ /* 0x000e280000100800 */
[----:B------:R-:W0:Y:S01]  /*91c0*/  LDL R11, [R1+0x1ac4] ;  /* 0x001ac400010b7983 */ /* 0x000e220000100800 */
[----:B--2---:R-:W-:Y:S02]  /*91d0*/  PRMT R80, RZ, 0x7610, R80 ;  /* 0x00007610ff507816 */ /* 0x004fe40000000050 */
[----:B0-----:R-:W-:-:S04]  /*91e0*/  @!P4 LOP3.LUT R11, R11, R10, RZ, 0x3c, !PT ;  /* 0x0000000a0b0bc212 */ /* 0x001fc800078e3cff */
[----:B------:R-:W-:-:S04]  /*91f0*/  @!P4 LOP3.LUT R10, R11, R10, RZ, 0x3c, !PT ;  /* 0x0000000a0b0ac212 */ /* 0x000fc800078e3cff */
[----:B------:R-:W-:-:S05]  /*9200*/  @!P4 LOP3.LUT R11, R11, R10, RZ, 0x3c, !PT ;  /* 0x0000000a0b0bc212 */ /* 0x000fca00078e3cff */
[----:B------:R-:W2:Y:S04]  /*9210*/  @!P4 LDG.E.U8 R80, desc[UR14][R10.64] ;  /* 0x0000000e0a50c981 */ /* 0x000ea8000c1e1100 */
[----:B----4-:R-:W-:Y:S04]  /*9220*/  STL [R1+0x38c], R13 ;  /* 0x00038c0d01007387 */ /* 0x010fe80000100800 */
[----:B--2---:R0:W-:Y:S04]  /*9230*/  STL [R1+0x388], R80 ;  /* 0x0003885001007387 */ /* 0x0041e80000100800 */
[----:B0-----:R-:W2:Y:S04]  /*9240*/  LDL.LU R80, [R1+0x26d4] ;  /* 0x0026d40001507983 */ /* 0x001ea80000300800 */
[----:B------:R-:W4:Y:S04]  /*9250*/  LDL R10, [R1+0x1a50] ;  /* 0x001a5000010a7983 */ /* 0x000f280000100800 */
[----:B------:R-:W4:Y:S01]  /*9260*/  LDL R11, [R1+0x1a88] ;  /* 0x001a8800010b7983 */ /* 0x000f220000100800 */
[----:B---3--:R-:W-:-:S02]  /*9270*/  PRMT R78, RZ, 0x7610, R78 ;  /* 0x00007610ff4e7816 */ /* 0x008fc4000000004e */
[----:B----4-:R-:W-:-:S04]  /*9280*/  @!P5 LOP3.LUT R11, R11, R10, RZ, 0x3c, !PT ;  /* 0x0000000a0b0bd212 */ /* 0x010fc800078e3cff */
        /* <DEDUP_REMOVED lines=301> */
[----:B------:R-:W4:Y:S01]  /*a560*/  LDL R11, [R1+0x1558] ;  /* 0x00155800010b7983 */ /* 0x000f220000100800 */
[----:B--2---:R-:W-:Y:S01]  /*a570*/  PRMT R80, RZ, 0x7610, R80 ;  /* 0x00007610ff507816 */ /* 0x004fe20000000050 */
[----:B---3--:R-:W-:-:S02]  /*a580*/  @!P5 IMAD.MOV.U32 R10, RZ, RZ, R78 ;  /* 0x000000ffff0ad224 */ /* 0x008fc400078e004e */
[----:B------:R-:W2:Y:S04]  /*a590*/  LDL.LU R78, [R1+0x266c] ;  /* 0x00266c00014e7983 */ /* 0x000ea80000300800 */
[----:B----4-:R-:W3:Y:S04]  /*a5a0*/  @!P5 LDG.E.U8 R80, desc[UR14][R10.64] ;  /* 0x0000000e0a50d981 */ /* 0x010ee8000c1e1100 */
[----:B---3--:R0:W-:Y:S04]  /*a5b0*/  STL [R1+0x300], R80 ;  /* 0x0003005001007387 */ /* 0x0081e80000100800 */
[----:B0-----:R-:W3:Y:S04]  /*a5c0*/  LDL.LU R80, [R1+0x2668] ;  /* 0x0026680001507983 */ /* 0x001ee80000300800 */
        /* <DEDUP_REMOVED lines=9> */
[----:B------:R-:W2:Y:S01]  /*a660*/  LDL R11, [R1+0x1568] ;  /* 0x00156800010b7983 */ /* 0x000ea20000100800 */
[----:B---3--:R-:W-:Y:S01]  /*a670*/  PRMT R80, RZ, 0x7610, R80 ;  /* 0x00007610ff507816 */ /* 0x008fe20000000050 */
[----:B0-----:R-:W-:-:S05]  /*a680*/  @!P5 IMAD.MOV.U32 R10, RZ, RZ, R81 ;  /* 0x000000ffff0ad224 */ /* 0x001fca00078e0051 */
[----:B--2---:R-:W2:Y:S04]  /*a690*/  @!P5 LDG.E.U8 R80, desc[UR14][R10.64] ;  /* 0x0000000e0a50d981 */ /* 0x004ea8000c1e1100 */
[----:B----4-:R-:W-:Y:S04]  /*a6a0*/  STL [R1+0x2fc], R13 ;  /* 0x0002fc0d01007387 */ /* 0x010fe80000100800 */
[----:B------:R-:W3:Y:S04]  /*a6b0*/  LDL.LU R81, [R1+0x2664] ;  /* 0x0026640001517983 */ /* 0x000ee80000300800 */
[----:B--2---:R0:W-:Y:S04]  /*a6c0*/  STL [R1+0x2f8], R80 ;  /* 0x0002f85001007387 */ /* 0x0041e80000100800 */
[----:B0-----:R-:W2:Y:S04]  /*a6d0*/  LDL.LU R80, [R1+0x2660] ;  /* 0x0026600001507983 */ /* 0x001ea80000300800 */
[----:B------:R-:W4:Y:S01]  /*a6e0*/  LDL R11, [R1+0x1654] ;  /* 0x00165400010b7983 */ /* 0x000f220000100800 */
[----:B------:R-:W-:Y:S01]  /*a6f0*/  PRMT R78, RZ, 0x7610, R78 ;  /* 0x00007610ff4e7816 */ /* 0x000fe2000000004e */
[----:B------:R-:W-:-:S02]  /*a700*/  VIADD R13, R35, 0xffffff8f ;  /* 0xffffff8f230d7836 */ /* 0x000fc40000000000 */
[----:B----4-:R-:W-:Y:S02]  /*a710*/  @!P4 IMAD.MOV.U32 R10, RZ, RZ, R11 ;  /* 0x000000ffff0ac224 */ /* 0x010fe400078e000b */
[----:B------:R-:W-:Y:S01]  /*a720*/  @!P4 IMAD.MOV.U32 R11, RZ, RZ, R62 ;  /* 0x000000ffff0bc224 */ /* 0x000fe200078e003e */
[----:B------:R-:W-:Y:S01]  /*a730*/  ISETP.GE.U32.AND P5, PT, R13, 0x7fffff10, PT ;  /* 0x7fffff100d00780c */ /* 0x000fe20003fa6070 */
[----:B------:R-:W4:Y:S04]  /*a740*/  LDL.LU R62, [R1+0x265c] ;  /* 0x00265c00013e7983 */ /* 0x000f280000300800 */
[----:B------:R0:W2:Y:S01]  /*a750*/  @!P4 LDG.E.U8 R78, desc[UR14][R10.64] ;  /* 0x0000000e0a4ec981 */ /* 0x0000a2000c1e1100 */
[----:B------:R-:W-:Y:S01]  /*a760*/  PRMT R13, RZ, 0x7610, R13 ;  /* 0x00007610ff0d7816 */ /* 0x000fe2000000000d */
[----:B0-----:R-:W-:-:S02]  /*a770*/  @!P4 IMAD.MOV.U32 R10, RZ, RZ, R67 ;  /* 0x000000ffff0ac224 */ /* 0x001fc400078e0043 */
[----:B------:R-:W-:-:S05]  /*a780*/  @!P4 IMAD.MOV.U32 R11, RZ, RZ, R58 ;  /* 0x000000ffff0bc224 */ /* 0x000fca00078e003a */
[----:B------:R0:W4:Y:S04]  /*a790*/  @!P4 LDG.E.U8 R13, desc[UR14][R10.64] ;  /* 0x0000000e0a0dc981 */ /* 0x000128000c1e1100 */
[----:B--2---:R2:W-:Y:S04]  /*a7a0*/  STL [R1+0x2f4], R78 ;  /* 0x0002f44e01007387 */ /* 0x0045e80000100800 */
[----:B--2---:R-:W2:Y:S04]  /*a7b0*/  LDL.LU R78, [R1+0x2658] ;  /* 0x00265800014e7983 */ /* 0x004ea80000300800 */
[----:B------:R-:W2:Y:S01]  /*a7c0*/  LDL.LU R58, [R1+0x2654] ;  /* 0x00265400013a7983 */ /* 0x000ea20000300800 */
[----:B---3--:R-:W-:-:S03]  /*a7d0*/  PRMT R81, RZ, 0x7610, R81 ;  /* 0x00007610ff517816 */ /* 0x008fc60000000051 */
[----:B------:R-:W3:Y:S01]  /*a7e0*/  LDL.LU R67, [R1+0x2650] ;  /* 0x0026500001437983 */ /* 0x000ee20000300800 */
[----:B0-----:R-:W-:Y:S02]  /*a7f0*/  @!P4 IMAD.MOV.U32 R10, RZ, RZ, R61 ;  /* 0x000000ffff0ac224 */ /* 0x001fe400078e003d */
[----:B------:R-:W-:Y:S02]  /*a800*/  @!P4 IMAD.MOV.U32 R11, RZ, RZ, R59 ;  /* 0x000000ffff0bc224 */ /* 0x000fe400078e003b */
[----:B------:R-:W3:Y:S01]  /*a810*/  LDL.LU R59, [R1+0x264c] ;  /* 0x00264c00013b7983 */ /* 0x000ee20000300800 */
[----:B------:R-:W-:-:S03]  /*a820*/  PRMT R80, RZ, 0x7610, R80 ;  /* 0x00007610ff507816 */ /* 0x000fc60000000050 */
[----:B------:R-:W3:Y:S04]  /*a830*/  LDL.LU R61, [R1+0x2648] ;  /* 0x00264800013d7983 */ /* 0x000ee80000300800 */
[----:B------:R0:W3:Y:S04]  /*a840*/  @!P4 LDG.E.U8 R81, desc[UR14][R10.64] ;  /* 0x0000000e0a51c981 */ /* 0x0000e8000c1e1100 */
[----:B----4-:R-:W-:Y:S01]  /*a850*/  STL [R1+0x2f0], R13 ;  /* 0x0002f00d01007387 */ /* 0x010fe20000100800 */
[----:B0-----:R-:W-:Y:S02]  /*a860*/  @!P4 IMAD.MOV.U32 R10, RZ, RZ, R70 ;  /* 0x000000ffff0ac224 */ /* 0x001fe400078e0046 */
[----:B------:R-:W-:-:S02]  /*a870*/  @!P4 IMAD.MOV.U32 R11, RZ, RZ, R60 ;  /* 0x000000ffff0bc224 */ /* 0x000fc400078e003c */
[----:B------:R-:W4:Y:S04]  /*a880*/  LDL.LU R60, [R1+0x2644] ;  /* 0x00264400013c7983 */ /* 0x000f280000300800 */
[----:B------:R0:W4:Y:S04]  /*a890*/  @!P4 LDG.E.U8 R80, desc[UR14][R10.64] ;  /* 0x0000000e0a50c981 */ /* 0x000128000c1e1100 */
[----:B------:R-:W4:Y:S01]  /*a8a0*/  LDL.LU R70, [R1+0x2640] ;  /* 0x0026400001467983 */ /* 0x000f220000300800 */
[----:B0-----:R-:W-:Y:S02]  /*a8b0*/  @!P5 IMAD.MOV.U32 R10, RZ, RZ, R55 ;  /* 0x000000ffff0ad224 */ /* 0x001fe400078e0037 */
[----:B------:R-:W-:-:S02]  /*a8c0*/  @!P5 IMAD.MOV.U32 R11, RZ, RZ, R54 ;  /* 0x000000ffff0bd224 */ /* 0x000fc400078e0036 */
[----:B------:R-:W4:Y:S04]  /*a8d0*/  LDL.LU R54, [R1+0x263c] ;  /* 0x00263c0001367983 */ /* 0x000f280000300800 */
[----:B------:R-:W4:Y:S01]  /*a8e0*/  LDL.LU R55, [R1+0x2638] ;  /* 0x0026380001377983 */ /* 0x000f220000300800 */
[----:B--2---:R-:W-:-:S06]  /*a8f0*/  PRMT R78, RZ, 0x7610, R78 ;  /* 0x00007610ff4e7816 */ /* 0x004fcc000000004e */
[----:B------:R0:W2:Y:S02]  /*a900*/  @!P5 LDG.E.U8 R78, desc[UR14][R10.64] ;  /* 0x0000000e0a4ed981 */ /* 0x0000a4000c1e1100 */
[----:B0-----:R-:W-:Y:S02]  /*a910*/  @!P5 IMAD.MOV.U32 R11, RZ, RZ, R42 ;  /* 0x000000ffff0bd224 */ /* 0x001fe400078e002a */
[----:B------:R-:W-:Y:S01]  /*a920*/  @!P5 IMAD.MOV.U32 R10, RZ, RZ, R19 ;  /* 0x000000ffff0ad224 */ /* 0x000fe200078e0013 */
[----:B------:R-:W2:Y:S04]  /*a930*/  LDL.LU R42, [R1+0x2634] ;  /* 0x00263400012a7983 */ /* 0x000ea80000300800 */
[----:B------:R-:W2:Y:S01]  /*a940*/  LDL.LU R19, [R1+0x2630] ;  /* 0x0026300001137983 */ /* 0x000ea20000300800 */
[----:B---3--:R-:W-:-:S02]  /*a950*/  PRMT R67, RZ, 0x7610, R67 ;  /* 0x00007610ff437816 */ /* 0x008fc40000000043 */
[----:B------:R-:W-:Y:S02]  /*a960*/  ISETP.GE.U32.AND P6, PT, R15, 0x7fffff08, PT ;  /* 0x7fffff080f00780c */ /* 0x000fe40003fc6070 */
[----:B------:R-:W-:Y:S02]  /*a970*/  PRMT R61, RZ, 0x7610, R61 ;  /* 0x00007610ff3d7816 */ /* 0x000fe4000000003d */
[----:B------:R0:W3:Y:S01]  /*a980*/  @!P5 LDG.E.U8 R67, desc[UR14][R10.64] ;  /* 0x0000000e0a43d981 */ /* 0x0000e2000c1e1100 */
[----:B------:R-:W-:Y:S01]  /*a990*/  PRMT R15, RZ, 0x7610, R15 ;  /* 0x00007610ff0f7816 */ /* 0x000fe2000000000f */
[----:B0-----:R-:W-:Y:S02]  /*a9a0*/  @!P5 IMAD.MOV.U32 R10, RZ, RZ, R36 ;  /* 0x000000ffff0ad224 */ /* 0x001fe400078e0024 */
[----:B------:R-:W-:Y:S02]  /*a9b0*/  @!P5 IMAD.MOV.U32 R11, RZ, RZ, R44 ;  /* 0x000000ffff0bd224 */ /* 0x000fe400078e002c */
[----:B------:R-:W3:Y:S04]  /*a9c0*/  LDL.LU R44, [R1+0x262c] ;  /* 0x00262c00012c7983 */ /* 0x000ee80000300800 */
[----:B------:R0:W3:Y:S04]  /*a9d0*/  @!P5 LDG.E.U8 R61, desc[UR14][R10.64] ;  /* 0x0000000e0a3dd981 */ /* 0x0000e8000c1e1100 */
[----:B------:R-:W3:Y:S01]  /*a9e0*/  LDL.LU R36, [R1+0x2628] ;  /* 0x0026280001247983 */ /* 0x000ee20000300800 */
[----:B0-----:R-:W-:-:S02]  /*a9f0*/  @!P5 IMAD.MOV.U32 R10, RZ, RZ, R39 ;  /* 0x000000ffff0ad224 */ /* 0x001fc400078e0027 */
[----:B------:R-:W-:Y:S01]  /*aa00*/  @!P5 IMAD.MOV.U32 R11, RZ, RZ, R45 ;  /* 0x000000ffff0bd224 */ /* 0x000fe200078e002d */
[----:B----4-:R-:W-:Y:S01]  /*aa10*/  PRMT R55, RZ, 0x7610, R55 ;  /* 0x00007610ff377816 */ /* 0x010fe20000000037 */
[----:B------:R-:W4:Y:S04]  /*aa20*/  LDL.LU R45, [R1+0x2624] ;  /* 0x00262400012d7983 */ /* 0x000f280000300800 */
[----:B------:R0:W3:Y:S04]  /*aa30*/  @!P5 LDG.E.U8 R15, desc[UR14][R10.64] ;  /* 0x0000000e0a0fd981 */ /* 0x0000e8000c1e1100 */
[----:B------:R-:W3:Y:S01]  /*aa40*/  LDL.LU R39, [R1+0x2620] ;  /* 0x0026200001277983 */ /* 0x000ee20000300800 */
[----:B0-----:R-:W-:-:S02]  /*aa50*/  @!P6 IMAD.MOV.U32 R10, RZ, RZ, R46 ;  /* 0x000000ffff0ae224 */ /* 0x001fc400078e002e */
[----:B------:R-:W-:Y:S02]  /*aa60*/  @!P6 IMAD.MOV.U32 R11, RZ, RZ, R47 ;  /* 0x000000ffff0be224 */ /* 0x000fe400078e002f */
[----:B------:R-:W3:Y:S04]  /*aa70*/  LDL.LU R47, [R1+0x261c] ;  /* 0x00261c00012f7983 */ /* 0x000ee80000300800 */
[----:B------:R0:W3:Y:S04]  /*aa80*/  @!P6 LDG.E.U8 R55, desc[UR14][R10.64] ;  /* 0x0000000e0a37e981 */ /* 0x0000e8000c1e1100 */
[----:B------:R-:W4:Y:S01]  /*aa90*/  LDL.LU R46, [R1+0x2618] ;  /* 0x00261800012e7983 */ /* 0x000f220000300800 */
[----:B0-----:R-:W-:-:S02]  /*aaa0*/  @!P6 IMAD.MOV.U32 R10, RZ, RZ, R57 ;  /* 0x000000ffff0ae224 */ /* 0x001fc400078e0039 */
[----:B------:R-:W-:Y:S01]  /*aab0*/  @!P6 IMAD.MOV.U32 R11, RZ, RZ, R34 ;  /* 0x000000ffff0be224 */ /* 0x000fe200078e0022 */
[----:B--2---:R-:W-:-:S06]  /*aac0*/  PRMT R19, RZ, 0x7610, R19 ;  /* 0x00007610ff137816 */ /* 0x004fcc0000000013 */
[----:B------:R-:W2:Y:S04]  /*aad0*/  @!P6 LDG.E.U8 R19, desc[UR14][R10.64] ;  /* 0x0000000e0a13e981 */ /* 0x000ea8000c1e1100 */
[----:B---3--:R0:W-:Y:S04]  /*aae0*/  STL [R1+0x18], R55 ;  /* 0x0000183701007387 */ /* 0x0081e80000100800 */
[----:B0-----:R-:W3:Y:S04]  /*aaf0*/  LDL.LU R55, [R1+0x2614] ;  /* 0x0026140001377983 */ /* 0x001ee80000300800 */
[----:B------:R-:W3:Y:S04]  /*ab00*/  LDL.LU R34, [R1+0x2610] ;  /* 0x0026100001227983 */ /* 0x000ee80000300800 */
[----:B------:R-:W3:Y:S04]  /*ab10*/  LDL.LU R57, [R1+0x260c] ;  /* 0x00260c0001397983 */ /* 0x000ee80000300800 */
[----:B--2---:R0:W-:Y:S04]  /*ab20*/  STL [R1+0xc], R19 ;  /* 0x00000c1301007387 */ /* 0x0041e80000100800 */
[----:B0-----:R-:W2:Y:S01]  /*ab30*/  LDL.LU R19, [R1+0x2608] ;  /* 0x0026080001137983 */ /* 0x001ea20000300800 */
[----:B------:R-:W-:-:S05]  /*ab40*/  VIADD R13, R35, 0xffffff8d ;  /* 0xffffff8d230d7836 */ /* 0x000fca0000000000 */
[----:B------:R-:W-:Y:S01]  /*ab50*/  ISETP.GE.U32.AND P4, PT, R13, 0x7fffff0e, PT ;  /* 0x7fffff0e0d00780c */ /* 0x000fe20003f86070 */
[----:B------:R-:W-:Y:S02]  /*ab60*/  VIADD R13, R35, 0xfffffff6 ;  /* 0xfffffff6230d7836 */ /* 0x000fe40000000000 */
[----:B------:R-:W-:-:S03]  /*ab70*/  @!P6 IMAD.MOV.U32 R10, RZ, RZ, R51 ;  /* 0x000000ffff0ae224 */ /* 0x000fc600078e0033 */
[----:B------:R-:W-:Y:S01]  /*ab80*/  ISETP.GE.U32.AND P5, PT, R13, 0x7fffff77, PT ;  /* 0x7fffff770d00780c */ /* 0x000fe20003fa6070 */
[----:B------:R-:W-:Y:S01]  /*ab90*/  @!P6 IMAD.MOV.U32 R11, RZ, RZ, R52 ;  /* 0x000000ffff0be224 */ /* 0x000fe200078e0034 */
[----:B------:R-:W-:Y:S01]  /*aba0*/  PRMT R13, RZ, 0x7610, R13 ;  /* 0x00007610ff0d7816 */ /* 0x000fe2000000000d */
[----:B------:R-:W3:Y:S04]  /*abb0*/  LDL.LU R52, [R1+0x2604] ;  /* 0x0026040001347983 */ /* 0x000ee80000300800 */
[----:B------:R-:W3:Y:S04]  /*abc0*/  LDL.LU R51, [R1+0x2600] ;  /* 0x0026000001337983 */ /* 0x000ee80000300800 */
[----:B------:R0:W3:Y:S02]  /*abd0*/  @!P6 LDG.E.U8 R13, desc[UR14][R10.64] ;  /* 0x0000000e0a0de981 */ /* 0x0000e4000c1e1100 */
[----:B0-----:R-:W-:-:S02]  /*abe0*/  @!P6 IMAD.MOV.U32 R10, RZ, RZ, R48 ;  /* 0x000000ffff0ae224 */ /* 0x001fc400078e0030 */
[----:B------:R-:W-:Y:S01]  /*abf0*/  @!P6 IMAD.MOV.U32 R11, RZ, RZ, R49 ;  /* 0x000000ffff0be224 */ /* 0x000fe200078e0031 */
[----:B--2---:R-:W-:-:S06]  /*ac00*/  PRMT R19, RZ, 0x7610, R19 ;  /* 0x00007610ff137816 */ /* 0x004fcc0000000013 */
[----:B------:R-:W2:Y:S04]  /*ac10*/  @!P6 LDG.E.U8 R19, desc[UR14][R10.64] ;  /* 0x0000000e0a13e981 */ /* 0x000ea8000c1e1100 */
[----:B---3--:R-:W-:Y:S04]  /*ac20*/  STL [R1+0x8], R13 ;  /* 0x0000080d01007387 */ /* 0x008fe80000100800 */
[----:B------:R-:W3:Y:S04]  /*ac30*/  LDL.LU R49, [R1+0x25fc] ;  /* 0x0025fc0001317983 */ /* 0x000ee80000300800 */
[----:B------:R-:W3:Y:S04]  /*ac40*/  LDL.LU R48, [R1+0x25f8] ;  /* 0x0025f80001307983 */ /* 0x000ee80000300800 */
[----:B--2---:R0:W-:Y:S04]  /*ac50*/  STL [R1+0x4], R19 ;  /* 0x0000041301007387 */ /* 0x0041e80000100800 */
[----:B0-----:R-:W2:Y:S04]  /*ac60*/  LDL.LU R19, [R1+0x25f4] ;  /* 0x0025f40001137983 */ /* 0x001ea80000300800 */
[----:B------:R-:W2:Y:S04]  /*ac70*/  LDL R10, [R1+0xbec] ;  /* 0x000bec00010a7983 */ /* 0x000ea80000100800 */
[----:B------:R-:W2:Y:S01]  /*ac80*/  LDL R11, [R1+0xbf0] ;  /* 0x000bf000010b7983 */ /* 0x000ea20000100800 */
[----:B------:R-:W-:-:S02]  /*ac90*/  PRMT R57, RZ, 0x7610, R57 ;  /* 0x00007610ff397816 */ /* 0x000fc40000000039 */
[----:B--2---:R-:W-:-:S04]  /*aca0*/  @!P5 LOP3.LUT R11, R11, R10, RZ, 0x3c, !PT ;  /* 0x0000000a0b0bd212 */ /* 0x004fc800078e3cff */
[----:B------:R-:W-:-:S04]  /*acb0*/  @!P5 LOP3.LUT R10, R11, R10, RZ, 0x3c, !PT ;  /* 0x0000000a0b0ad212 */ /* 0x000fc800078e3cff */
[----:B------:R-:W-:-:S05]  /*acc0*/  @!P5 LOP3.LUT R11, R11, R10, RZ, 0x3c, !PT ;  /* 0x0000000a0b0bd212 */ /* 0x000fca00078e3cff */
[----:B------:R-:W2:Y:S04]  /*acd0*/  @!P5 LDG.E.U8 R57, desc[UR14][R10.64] ;  /* 0x0000000e0a39d981 */ /* 0x000ea8000c1e1100 */
        /* <DEDUP_REMOVED lines=13> */
[----:B------:R-:W-:-:S05]  /*adb0*/  VIADD R13, R35, 0xffffffee ;  /* 0xffffffee230d7836 */ /* 0x000fca0000000000 */
[----:B------:R-:W-:Y:S02]  /*adc0*/  ISETP.GE.U32.AND P6, PT, R13, 0x7fffff6f, PT ;  /* 0x7fffff6f0d00780c */ /* 0x000fe40003fc6070 */
[----:B------:R-:W-:Y:S02]  /*add0*/  PRMT R13, RZ, 0x7610, R13 ;  /* 0x00007610ff0d7816 */ /* 0x000fe4000000000d */
[----:B--2---:R-:W-:-:S04]  /*ade0*/  @!P5 LOP3.LUT R11, R11, R10, RZ, 0x3c, !PT ;  /* 0x0000000a0b0bd212 */ /* 0x004fc800078e3cff */
[----:B------:R-:W-:-:S04]  /*adf0*/  @!P5 LOP3.LUT R10, R11, R10, RZ, 0x3c, !PT ;  /* 0x0000000a0b0ad212 */ /* 0x000fc800078e3cff */
[----:B------:R-:W-:-:S05]  /*ae00*/  @!P5 LOP3.LUT R11, R11, R10, RZ, 0x3c, !PT ;  /* 0x0000000a0b0bd212 */ /* 0x000fca00078e3cff */
[----:B------:R0:W2:Y:S04]  /*ae10*/  @!P5 LDG.E.U8 R13, desc[UR14][R10.64] ;  /* 0x0000000e0a0dd981 */ /* 0x0000a8000c1e1100 */
[----:B------:R-:W0:Y:S04]  /*ae20*/  LDL R10, [R1+0xc04] ;  /* 0x000c0400010a7983 */ /* 0x000e280000100800 */
[----:B------:R-:W0:Y:S01]  /*ae30*/  LDL R11, [R1+0xc08] ;  /* 0x000c0800010b7983 */ /* 0x000e220000100800 */
[----:B------:R-:W-:Y:S02]  /*ae40*/  PRMT R19, RZ, 0x7610, R19 ;  /* 0x00007610ff137816 */ /* 0x000fe40000000013 */
[----:B0-----:R-:W-:-:S04]  /*ae50*/  @!P5 LOP3.LUT R11, R11, R10, RZ, 0x3c, !PT ;  /* 0x0000000a0b0bd212 */ /* 0x001fc800078e3cff */
[----:B------:R-:W-:-:S04]  /*ae60*/  @!P5 LOP3.LUT R10, R11, R10, RZ, 0x3c, !PT ;  /* 0x0000000a0b0ad212 */ /* 0x000fc800078e3cff */
[----:B------:R-:W-:-:S05]  /*ae70*/  @!P5 LOP3.LUT R11, R11, R10, RZ, 0x3c, !PT ;  /* 0x0000000a0b0bd212 */ /* 0x000fca00078e3cff */
[----:B------:R-:W3:Y:S04]  /*ae80*/  @!P5 LDG.E.U8 R19, desc[UR14][R10.64] ;  /* 0x0000000e0a13d981 */ /* 0x000ee8000c1e1100 */
[----:B--2---:R-:W-:Y:S04]  /*ae90*/  STL [R1+0x178], R13 ;  /* 0x0001780d01007387 */ /* 0x004fe80000100800 */
[----:B---3--:R0:W-:Y:S04]  /*aea0*/  STL [R1+0x174], R19 ;  /* 0x0001741301007387 */ /* 0x0081e80000100800 */
[----:B0-----:R-:W2:Y:S04]  /*aeb0*/  LDL.LU R19, [R1+0x25e8] ;  /* 0x0025e80001137983 */ /* 0x001ea80000300800 */
[----:B------:R-:W3:Y:S04]  /*aec0*/  LDL R10, [R1+0xcec] ;  /* 0x000cec00010a7983 */ /* 0x000ee80000100800 */
[----:B------:R-:W3:Y:S01]  /*aed0*/  LDL R11, [R1+0xcf0] ;  /* 0x000cf000010b7983 */ /* 0x000ee20000100800 */
[----:B------:R-:W-:-:S02]  /*aee0*/  PRMT R57, RZ, 0x7610, R57 ;  /* 0x00007610ff397816 */ /* 0x000fc40000000039 */
[----:B---3--:R-:W-:-:S04]  /*aef0*/  @!P6 LOP3.LUT R11, R11, R10, RZ, 0x3c, !PT ;  /* 0x0000000a0b0be212 */ /* 0x008fc800078e3cff */
[----:B------:R-:W-:-:S04]  /*af00*/  @!P6 LOP3.LUT R10, R11, R10, RZ, 0x3c, !PT ;  /* 0x0000000a0b0ae212 */ /* 0x000fc800078e3cff */
[----:B------:R-:W-:-:S05]  /*af10*/  @!P6 LOP3.LUT R11, R11, R10, RZ, 0x3c, !PT ;  /* 0x0000000a0b0be212 */ /* 0x000fca00078e3cff */
[----:B------:R-:W3:Y:S04]  /*af20*/  @!P6 LDG.E.U8 R57, desc[UR14][R10.64] ;  /* 0x0000000e0a39e981 */ /* 0x000ee8000c1e1100 */
[----:B---3--:R0:W-:Y:S04]  /*af30*/  STL [R1+0x170], R57 ;  /* 0x0001703901007387 */ /* 0x0081e80000100800 */
[----:B0-----:R-:W3:Y:S04]  /*af40*/  LDL.LU R57, [R1+0x25e4] ;  /* 0x0025e40001397983 */ /* 0x001ee80000300800 */
[----:B------:R-:W3:Y:S04]  /*af50*/  LDL R10, [R1+0xcf4] ;  /* 0x000cf400010a7983 */ /* 0x000ee80000100800 */
[----:B------:R-:W3:Y:S01]  /*af60*/  LDL R11, [R1+0xcf8] ;  /* 0x000cf800010b7983 */ /* 0x000ee20000100800 */
[----:B--2---:R-:W-:-:S02]  /*af70*/  PRMT R19, RZ, 0x7610, R19 ;  /* 0x00007610ff137816 */ /* 0x004fc40000000013 */
[----:B---3--:R-:W-:-:S04]  /*af80*/  @!P6 LOP3.LUT R11, R11, R10, RZ, 0x3c, !PT ;  /* 0x0000000a0b0be212 */ /* 0x008fc800078e3cff */
        /* <DEDUP_REMOVED lines=328> */
[----:B0-----:R-:W3:Y:S01]  /*c410*/  LDL.LU R57, [R1+0x2578] ;  /* 0x0025780001397983 */ /* 0x001ee20000300800 */
[----:B--2---:R-:W-:Y:S01]  /*c420*/  PRMT R19, RZ, 0x7610, R19 ;  /* 0x00007610ff137816 */ /* 0x004fe20000000013 */
[----:B------:R-:W-:-:S02]  /*c430*/  @!P5 IMAD.MOV.U32 R11, RZ, RZ, R49 ;  /* 0x000000ffff0bd224 */ /* 0x000fc400078e0031 */
[----:B------:R-:W2:Y:S01]  /*c440*/  LDL.LU R49, [R1+0x2574] ;  /* 0x0025740001317983 */ /* 0x000ea20000300800 */
[----:B---3--:R-:W-:-:S03]  /*c450*/  @!P5 IMAD.MOV.U32 R10, RZ, RZ, R57 ;  /* 0x000000ffff0ad224 */ /* 0x008fc600078e0039 */
[----:B------:R-:W3:Y:S04]  /*c460*/  LDL.LU R57, [R1+0x2570] ;  /* 0x0025700001397983 */ /* 0x000ee80000300800 */
[----:B------:R-:W2:Y:S01]  /*c470*/  @!P5 LDG.E.U8 R19, desc[UR14][R10.64] ;  /* 0x0000000e0a13d981 */ /* 0x000ea2000c1e1100 */
[----:B------:R-:W-:-:S05]  /*c480*/  VIADD R13, R35, 0xffffff9e ;  /* 0xffffff9e230d7836 */ /* 0x000fca0000000000 */
[----:B------:R-:W-:Y:S01]  /*c490*/  ISETP.GE.U32.AND P6, PT, R13, 0x7fffff1f, PT ;  /* 0x7fffff1f0d00780c */ /* 0x000fe20003fc6070 */
[----:B--2---:R0:W-:Y:S04]  /*c4a0*/  STL [R1+0x98], R19 ;  /* 0x0000981301007387 */ /* 0x0041e80000100800 */
[----:B0-----:R-:W2:Y:S01]  /*c4b0*/  LDL.LU R19, [R1+0x256c] ;  /* 0x00256c0001137983 */ /* 0x001ea20000300800 */
[----:B------:R-:W-:Y:S01]  /*c4c0*/  PRMT R13, RZ, 0x7610, R13 ;  /* 0x00007610ff0d7816 */ /* 0x000fe2000000000d */
[----:B------:R-:W-:Y:S02]  /*c4d0*/  @!P5 IMAD.MOV.U32 R10, RZ, RZ, R48 ;  /* 0x000000ffff0ad224 */ /* 0x000fe400078e0030 */
        /* <DEDUP_REMOVED lines=12> */
[----:B0-----:R-:W2:Y:S01]  /*c5a0*/  LDL.LU R19, [R1+0x2558] ;  /* 0x0025580001137983 */ /* 0x001ea20000300800 */
[----:B------:R-:W-:Y:S01]  /*c5b0*/  PRMT R57, RZ, 0x7610, R57 ;  /* 0x00007610ff397816 */ /* 0x000fe20000000039 */
[----:B------:R-:W-:-:S02]  /*c5c0*/  @!P6 IMAD.MOV.U32 R10, RZ, RZ, R54 ;  /* 0x000000ffff0ae224 */ /* 0x000fc400078e0036 */
        /* <DEDUP_REMOVED lines=14> */
[----:B------:R-:W-:-:S02]  /*c6b0*/  VIADD R13, R35, 0xffffff96 ;  /* 0xffffff96230d7836 */ /* 0x000fc40000000000 */
        /* <DEDUP_REMOVED lines=292> */
[----:B------:R-:W-:Y:S02]  /*d900*/  PRMT R41, RZ, 0x7610, R41 ;  /* 0x00007610ff297816 */ /* 0x000fe40000000029 */
        /* <DEDUP_REMOVED lines=13> */
[----:B------:R2:W3:Y:S01]  /*d9e0*/  @!P0 LDG.E.U8 R19, desc[UR14][R10.64] ;  /* 0x0000000e0a138981 */ /* 0x0004e2000c1e1100 */
[----:B------:R-:W-:Y:S01]  /*d9f0*/  PRMT R24, RZ, 0x7610, R24 ;  /* 0x00007610ff187816 */ /* 0x000fe20000000018 */
[----:B--2---:R-:W-:Y:S02]  /*da00*/  @!P0 IMAD.MOV.U32 R10, RZ, RZ, R41 ;  /* 0x000000ffff0a8224 */ /* 0x004fe400078e0029 */
[----:B------:R-:W-:-:S05]  /*da10*/  @!P0 IMAD.MOV.U32 R11, RZ, RZ, R28 ;  /* 0x000000ffff0b8224 */ /* 0x000fca00078e001c */
[----:B------:R0:W2:Y:S01]  /*da20*/  @!P0 LDG.E.U8 R24, desc[UR14][R10.64] ;  /* 0x0000000e0a188981 */ /* 0x0000a2000c1e1100 */
[----:B------:R-:W-:Y:S01]  /*da30*/  PRMT R3, RZ, 0x7610, R3 ;  /* 0x00007610ff037816 */ /* 0x000fe20000000003 */
[----:B0-----:R-:W-:Y:S02]  /*da40*/  @!P0 IMAD.MOV.U32 R11, RZ, RZ, R0 ;  /* 0x000000ffff0b8224 */ /* 0x001fe400078e0000 */
[----:B------:R-:W-:-:S05]  /*da50*/  @!P0 IMAD.MOV.U32 R10, RZ, RZ, R89 ;  /* 0x000000ffff0a8224 */ /* 0x000fca00078e0059 */
[----:B------:R0:W2:Y:S02]  /*da60*/  @!P0 LDG.E.U8 R3, desc[UR14][R10.64] ;  /* 0x0000000e0a038981 */ /* 0x0000a4000c1e1100 */
[----:B0-----:R-:W-:Y:S02]  /*da70*/  @!P0 IMAD.MOV.U32 R11, RZ, RZ, R33 ;  /* 0x000000ffff0b8224 */ /* 0x001fe400078e0021 */
[----:B------:R-:W-:Y:S01]  /*da80*/  @!P0 IMAD.MOV.U32 R10, RZ, RZ, R85 ;  /* 0x000000ffff0a8224 */ /* 0x000fe200078e0055 */
[----:B---3--:R0:W-:Y:S04]  /*da90*/  STL [R1+0x270], R19 ;  /* 0x0002701301007387 */ /* 0x0081e80000100800 */
[----:B0-----:R-:W3:Y:S04]  /*daa0*/  LDL.LU R19, [R1+0x2468] ;  /* 0x0024680001137983 */ /* 0x001ee80000300800 */
[----:B------:R-:W2:Y:S04]  /*dab0*/  LDL.LU R28, [R1+0x2464] ;  /* 0x00246400011c7983 */ /* 0x000ea80000300800 */
[----:B------:R-:W2:Y:S04]  /*dac0*/  LDL.LU R41, [R1+0x2460] ;  /* 0x0024600001297983 */ /* 0x000ea80000300800 */
[----:B------:R-:W3:Y:S04]  /*dad0*/  LDL.LU R0, [R1+0x245c] ;  /* 0x00245c0001007983 */ /* 0x000ee80000300800 */
[----:B------:R-:W3:Y:S04]  /*dae0*/  LDL.LU R89, [R1+0x2458] ;  /* 0x0024580001597983 */ /* 0x000ee80000300800 */
[----:B------:R-:W3:Y:S04]  /*daf0*/  LDL.LU R33, [R1+0x2454] ;  /* 0x0024540001217983 */ /* 0x000ee80000300800 */
[----:B------:R-:W3:Y:S01]  /*db00*/  LDL.LU R85, [R1+0x2450] ;  /* 0x0024500001557983 */ /* 0x000ee20000300800 */
[----:B------:R-:W-:-:S05]  /*db10*/  VIADD R13, R35, 0xffffffc5 ;  /* 0xffffffc5230d7836 */ /* 0x000fca0000000000 */
[----:B------:R-:W-:Y:S02]  /*db20*/  ISETP.GE.U32.AND P6, PT, R13, 0x7fffff46, PT ;  /* 0x7fffff460d00780c */ /* 0x000fe40003fc6070 */
[----:B------:R-:W-:Y:S02]  /*db30*/  PRMT R2, RZ, 0x7610, R2 ;  /* 0x00007610ff027816 */ /* 0x000fe40000000002 */
[----:B------:R-:W-:-:S04]  /*db40*/  PRMT R18, RZ, 0x7610, R18 ;  /* 0x00007610ff127816 */ /* 0x000fc80000000012 */
[----:B------:R0:W3:Y:S05]  /*db50*/  @!P0 LDG.E.U8 R2, desc[UR14][R10.64] ;  /* 0x0000000e0a028981 */ /* 0x0000ea000c1e1100 */
[----:B0-----:R-:W-:Y:S02]  /*db60*/  @!P6 IMAD.MOV.U32 R10, RZ, RZ, R82 ;  /* 0x000000ffff0ae224 */ /* 0x001fe400078e0052 */
[----:B------:R-:W-:Y:S02]  /*db70*/  @!P6 IMAD.MOV.U32 R11, RZ, RZ, R91 ;  /* 0x000000ffff0be224 */ /* 0x000fe400078e005b */
[----:B------:R-:W3:Y:S04]  /*db80*/  LDL.LU R91, [R1+0x244c] ;  /* 0x00244c00015b7983 */ /* 0x000ee80000300800 */
[----:B------:R-:W3:Y:S04]  /*db90*/  LDL.LU R82, [R1+0x2448] ;  /* 0x0024480001527983 */ /* 0x000ee80000300800 */
[----:B------:R4:W3:Y:S01]  /*dba0*/  @!P6 LDG.E.U8 R18, desc[UR14][R10.64] ;  /* 0x0000000e0a12e981 */ /* 0x0008e2000c1e1100 */
[----:B------:R-:W-:-:S02]  /*dbb0*/  VIADD R13, R35, 0xffffffbd ;  /* 0xffffffbd230d7836 */ /* 0x000fc40000000000 */
[----:B----4-:R-:W-:Y:S02]  /*dbc0*/  @!P6 IMAD.MOV.U32 R10, RZ, RZ, R79 ;  /* 0x000000ffff0ae224 */ /* 0x010fe400078e004f */
[----:B------:R-:W-:Y:S02]  /*dbd0*/  @!P6 IMAD.MOV.U32 R11, RZ, RZ, R16 ;  /* 0x000000ffff0be224 */ /* 0x000fe400078e0010 */
[----:B------:R-:W4:Y:S04]  /*dbe0*/  LDL.LU R16, [R1+0x2444] ;  /* 0x0024440001107983 */ /* 0x000f280000300800 */
[----:B------:R-:W4:Y:S01]  /*dbf0*/  LDL.LU R79, [R1+0x2440] ;  /* 0x00244000014f7983 */ /* 0x000f220000300800 */
[----:B------:R-:W-:Y:S02]  /*dc00*/  ISETP.GE.U32.AND P0, PT, R13, 0x7fffff3e, PT ;  /* 0x7fffff3e0d00780c */ /* 0x000fe40003f06070 */
[----:B--2---:R-:W-:-:S06]  /*dc10*/  PRMT R41, RZ, 0x7610, R41 ;  /* 0x00007610ff297816 */ /* 0x004fcc0000000029 */
[----:B------:R0:W2:Y:S01]  /*dc20*/  @!P6 LDG.E.U8 R41, desc[UR14][R10.64] ;  /* 0x0000000e0a29e981 */ /* 0x0000a2000c1e1100 */
[----:B---3--:R-:W-:Y:S01]  /*dc30*/  PRMT R89, RZ, 0x7610, R89 ;  /* 0x00007610ff597816 */ /* 0x008fe20000000059 */
[----:B0-----:R-:W-:Y:S02]  /*dc40*/  @!P6 IMAD.MOV.U32 R10, RZ, RZ, R77 ;  /* 0x000000ffff0ae224 */ /* 0x001fe400078e004d */
[----:B------:R-:W-:Y:S02]  /*dc50*/  @!P6 IMAD.MOV.U32 R11, RZ, RZ, R90 ;  /* 0x000000ffff0be224 */ /* 0x000fe400078e005a */
[----:B------:R-:W3:Y:S04]  /*dc60*/  LDL.LU R90, [R1+0x243c] ;  /* 0x00243c00015a7983 */ /* 0x000ee80000300800 */
[----:B------:R-:W2:Y:S04]  /*dc70*/  LDL.LU R77, [R1+0x2438] ;  /* 0x00243800014d7983 */ /* 0x000ea80000300800 */
[----:B------:R0:W3:Y:S01]  /*dc80*/  @!P6 LDG.E.U8 R89, desc[UR14][R10.64] ;  /* 0x0000000e0a59e981 */ /* 0x0000e2000c1e1100 */
[----:B------:R-:W-:Y:S01]  /*dc90*/  PRMT R85, RZ, 0x7610, R85 ;  /* 0x00007610ff557816 */ /* 0x000fe20000000055 */
[----:B0-----:R-:W-:-:S02]  /*dca0*/  @!P6 IMAD.MOV.U32 R11, RZ, RZ, R93 ;  /* 0x000000ffff0be224 */ /* 0x001fc400078e005d */
[----:B------:R-:W3:Y:S01]  /*dcb0*/  LDL.LU R93, [R1+0x2434] ;  /* 0x00243400015d7983 */ /* 0x000ee20000300800 */
[----:B------:R-:W-:-:S03]  /*dcc0*/  @!P6 IMAD.MOV.U32 R10, RZ, RZ, R76 ;  /* 0x000000ffff0ae224 */ /* 0x000fc600078e004c */
[----:B------:R0:W-:Y:S04]  /*dcd0*/  STL [R1+0x26c], R24 ;  /* 0x00026c1801007387 */ /* 0x0001e80000100800 */
[----:B------:R-:W3:Y:S04]  /*dce0*/  LDL.LU R76, [R1+0x2430] ;  /* 0x00243000014c7983 */ /* 0x000ee80000300800 */
[----:B------:R0:W3:Y:S02]  /*dcf0*/  @!P6 LDG.E.U8 R85, desc[UR14][R10.64] ;  /* 0x0000000e0a55e981 */ /* 0x0000e4000c1e1100 */
[----:B0-----:R-:W-:-:S02]  /*dd00*/  @!P0 IMAD.MOV.U32 R11, RZ, RZ, R23 ;  /* 0x000000ffff0b8224 */ /* 0x001fc400078e0017 */
[----:B------:R-:W-:Y:S01]  /*dd10*/  @!P0 IMAD.MOV.U32 R10, RZ, RZ, R75 ;  /* 0x000000ffff0a8224 */ /* 0x000fe200078e004b */
[----:B------:R-:W3:Y:S04]  /*dd20*/  LDL.LU R23, [R1+0x242c] ;  /* 0x00242c0001177983 */ /* 0x000ee80000300800 */
[----:B------:R-:W3:Y:S01]  /*dd30*/  LDL.LU R75, [R1+0x2428] ;  /* 0x00242800014b7983 */ /* 0x000ee20000300800 */
[----:B------:R-:W-:Y:S02]  /*dd40*/  PRMT R82, RZ, 0x7610, R82 ;  /* 0x00007610ff527816 */ /* 0x000fe40000000052 */
[----:B----4-:R-:W-:Y:S01]  /*dd50*/  PRMT R79, RZ, 0x7610, R79 ;  /* 0x00007610ff4f7816 */ /* 0x010fe2000000004f */
[----:B------:R-:W-:-:S03]  /*dd60*/  VIADD R13, R35, 0xffffffb5 ;  /* 0xffffffb5230d7836 */ /* 0x000fc60000000000 */
[----:B------:R0:W4:Y:S02]  /*dd70*/  @!P0 LDG.E.U8 R82, desc[UR14][R10.64] ;  /* 0x0000000e0a528981 */ /* 0x000124000c1e1100 */
[----:B------:R-:W-:Y:S01]  /*dd80*/  ISETP.GE.U32.AND P6, PT, R13, 0x7fffff36, PT ;  /* 0x7fffff360d00780c */ /* 0x000fe20003fc6070 */
[----:B0-----:R-:W-:Y:S02]  /*dd90*/  @!P0 IMAD.MOV.U32 R10, RZ, RZ, R74 ;  /* 0x000000ffff0a8224 */ /* 0x001fe400078e004a */
[----:B------:R-:W-:Y:S02]  /*dda0*/  @!P0 IMAD.MOV.U32 R11, RZ, RZ, R92 ;  /* 0x000000ffff0b8224 */ /* 0x000fe400078e005c */
[----:B------:R-:W4:Y:S04]  /*ddb0*/  LDL.LU R92, [R1+0x2424] ;  /* 0x00242400015c7983 */ /* 0x000f280000300800 */
[----:B------:R-:W4:Y:S04]  /*ddc0*/  LDL.LU R74, [R1+0x2420] ;  /* 0x00242000014a7983 */ /* 0x000f280000300800 */
[----:B------:R0:W4:Y:S02]  /*ddd0*/  @!P0 LDG.E.U8 R79, desc[UR14][R10.64] ;  /* 0x0000000e0a4f8981 */ /* 0x000124000c1e1100 */
[----:B0-----:R-:W-:-:S02]  /*dde0*/  @!P0 IMAD.MOV.U32 R10, RZ, RZ, R73 ;  /* 0x000000ffff0a8224 */ /* 0x001fc400078e0049 */
[----:B------:R-:W-:Y:S02]  /*ddf0*/  @!P0 IMAD.MOV.U32 R11, RZ, RZ, R37 ;  /* 0x000000ffff0b8224 */ /* 0x000fe400078e0025 */
        /* <DEDUP_REMOVED lines=8> */
[----:B---3--:R-:W-:-:S06]  /*de80*/  PRMT R76, RZ, 0x7610, R76 ;  /* 0x00007610ff4c7816 */ /* 0x008fcc000000004c */
[----:B------:R0:W3:Y:S02]  /*de90*/  @!P0 LDG.E.U8 R76, desc[UR14][R10.64] ;  /* 0x0000000e0a4c8981 */ /* 0x0000e4000c1e1100 */
[----:B0-----:R-:W-:Y:S02]  /*dea0*/  @!P6 IMAD.MOV.U32 R11, RZ, RZ, R71 ;  /* 0x000000ffff0be224 */ /* 0x001fe400078e0047 */
[----:B------:R-:W3:Y:S01]  /*deb0*/  LDL.LU R71, [R1+0x240c] ;  /* 0x00240c0001477983 */ /* 0x000ee20000300800 */
[----:B------:R-:W-:Y:S01]  /*dec0*/  @!P6 IMAD.MOV.U32 R10, RZ, RZ, R70 ;  /* 0x000000ffff0ae224 */ /* 0x000fe200078e0046 */
[----:B------:R-:W-:Y:S02]  /*ded0*/  PRMT R75, RZ, 0x7610, R75 ;  /* 0x00007610ff4b7816 */ /* 0x000fe4000000004b */
[----:B------:R-:W3:Y:S04]  /*dee0*/  LDL.LU R70, [R1+0x2408] ;  /* 0x0024080001467983 */ /* 0x000ee80000300800 */
[----:B------:R0:W3:Y:S02]  /*def0*/  @!P6 LDG.E.U8 R75, desc[UR14][R10.64] ;  /* 0x0000000e0a4be981 */ /* 0x0000e4000c1e1100 */
[----:B0-----:R-:W-:-:S02]  /*df00*/  @!P6 IMAD.MOV.U32 R11, RZ, RZ, R68 ;  /* 0x000000ffff0be224 */ /* 0x001fc400078e0044 */
[----:B------:R-:W3:Y:S01]  /*df10*/  LDL.LU R68, [R1+0x2404] ;  /* 0x0024040001447983 */ /* 0x000ee20000300800 */
[----:B------:R-:W-:-:S03]  /*df20*/  @!P6 IMAD.MOV.U32 R10, RZ, RZ, R66 ;  /* 0x000000ffff0ae224 */ /* 0x000fc600078e0042 */
[----:B------:R-:W3:Y:S01]  /*df30*/  LDL.LU R66, [R1+0x2400] ;  /* 0x0024000001427983 */ /* 0x000ee20000300800 */
[----:B------:R-:W-:Y:S01]  /*df40*/  VIADD R13, R35, 0xffffffad ;  /* 0xffffffad230d7836 */ /* 0x000fe20000000000 */
[----:B----4-:R-:W-:-:S04]  /*df50*/  PRMT R74, RZ, 0x7610, R74 ;  /* 0x00007610ff4a7816 */ /* 0x010fc8000000004a */
[----:B------:R-:W-:Y:S02]  /*df60*/  ISETP.GE.U32.AND P0, PT, R13, 0x7fffff2e, PT ;  /* 0x7fffff2e0d00780c */ /* 0x000fe40003f06070 */
[----:B------:R0:W4:Y:S02]  /*df70*/  @!P6 LDG.E.U8 R74, desc[UR14][R10.64] ;  /* 0x0000000e0a4ae981 */ /* 0x000124000c1e1100 */
[----:B0-----:R-:W-:Y:S02]  /*df80*/  @!P6 IMAD.MOV.U32 R10, RZ, RZ, R62 ;  /* 0x000000ffff0ae224 */ /* 0x001fe400078e003e */
[----:B------:R-:W-:Y:S02]  /*df90*/  @!P6 IMAD.MOV.U32 R11, RZ, RZ, R64 ;  /* 0x000000ffff0be224 */ /* 0x000fe400078e0040 */
[----:B------:R-:W4:Y:S01]  /*dfa0*/  LDL.LU R64, [R1+0x23fc] ;  /* 0x0023fc0001407983 */ /* 0x000f220000300800 */
[----:B------:R-:W-:Y:S01]  /*dfb0*/  PRMT R73, RZ, 0x7610, R73 ;  /* 0x00007610ff497816 */ /* 0x000fe20000000049 */
[----:B------:R-:W-:-:S02]  /*dfc0*/  VIADD R13, R35, 0xffffffa5 ;  /* 0xffffffa5230d7836 */ /* 0x000fc40000000000 */
[----:B------:R-:W4:Y:S04]  /*dfd0*/  LDL.LU R62, [R1+0x23f8] ;  /* 0x0023f800013e7983 */ /* 0x000f280000300800 */
[----:B------:R0:W4:Y:S02]  /*dfe0*/  @!P6 LDG.E.U8 R73, desc[UR14][R10.64] ;  /* 0x0000000e0a49e981 */ /* 0x000124000c1e1100 */
[----:B0-----:R-:W-:Y:S02]  /*dff0*/  @!P6 IMAD.MOV.U32 R10, RZ, RZ, R59 ;  /* 0x000000ffff0ae224 */ /* 0x001fe400078e003b */
[----:B------:R-:W-:Y:S02]  /*e000*/  @!P6 IMAD.MOV.U32 R11, RZ, RZ, R58 ;  /* 0x000000ffff0be224 */ /* 0x000fe400078e003a */
[----:B------:R-:W4:Y:S04]  /*e010*/  LDL.LU R58, [R1+0x23f4] ;  /* 0x0023f400013a7983 */ /* 0x000f280000300800 */
[----:B------:R-:W4:Y:S01]  /*e020*/  LDL.LU R59, [R1+0x23f0] ;  /* 0x0023f000013b7983 */ /* 0x000f220000300800 */
[----:B--2---:R-:W-:-:S06]  /*e030*/  PRMT R72, RZ, 0x7610, R72 ;  /* 0x00007610ff487816 */ /* 0x004fcc0000000048 */
[----:B------:R0:W2:Y:S02]  /*e040*/  @!P6 LDG.E.U8 R72, desc[UR14][R10.64] ;  /* 0x0000000e0a48e981 */ /* 0x0000a4000c1e1100 */
[----:B0-----:R-:W-:Y:S02]  /*e050*/  @!P0 IMAD.MOV.U32 R10, RZ, RZ, R57 ;  /* 0x000000ffff0a8224 */ /* 0x001fe400078e0039 */
[----:B------:R-:W-:Y:S01]  /*e060*/  @!P0 IMAD.MOV.U32 R11, RZ, RZ, R60 ;  /* 0x000000ffff0b8224 */ /* 0x000fe200078e003c */
[----:B---3--:R-:W-:Y:S01]  /*e070*/  PRMT R71, RZ, 0x7610, R71 ;  /* 0x00007610ff477816 */ /* 0x008fe20000000047 */
[----:B------:R-:W3:Y:S01]  /*e080*/  LDL.LU R60, [R1+0x23ec] ;  /* 0x0023ec00013c7983 */ /* 0x000ee20000300800 */
[----:B------:R-:W-:-:S03]  /*e090*/  PRMT R70, RZ, 0x7610, R70 ;  /* 0x00007610ff467816 */ /* 0x000fc60000000046 */
[----:B------:R-:W2:Y:S04]  /*e0a0*/  LDL.LU R57, [R1+0x23e8] ;  /* 0x0023e80001397983 */ /* 0x000ea80000300800 */
[----:B------:R0:W2:Y:S01]  /*e0b0*/  @!P0 LDG.E.U8 R71, desc[UR14][R10.64] ;  /* 0x0000000e0a478981 */ /* 0x0000a2000c1e1100 */
[----:B------:R-:W-:Y:S01]  /*e0c0*/  ISETP.GE.U32.AND P6, PT, R13, 0x7fffff26, PT ;  /* 0x7fffff260d00780c */ /* 0x000fe20003fc6070 */
[----:B0-----:R-:W-:Y:S02]  /*e0d0*/  @!P0 IMAD.MOV.U32 R10, RZ, RZ, R54 ;  /* 0x000000ffff0a8224 */ /* 0x001fe400078e0036 */
[----:B------:R-:W-:Y:S01]  /*e0e0*/  @!P0 IMAD.MOV.U32 R11, RZ, RZ, R55 ;  /* 0x000000ffff0b8224 */ /* 0x000fe200078e0037 */
[----:B------:R-:W-:Y:S01]  /*e0f0*/  PRMT R68, RZ, 0x7610, R68 ;  /* 0x00007610ff447816 */ /* 0x000fe20000000044 */
[----:B------:R-:W2:Y:S04]  /*e100*/  LDL.LU R55, [R1+0x23e4] ;  /* 0x0023e40001377983 */ /* 0x000ea80000300800 */
[----:B------:R0:W2:Y:S01]  /*e110*/  @!P0 LDG.E.U8 R70, desc[UR14][R10.64] ;  /* 0x0000000e0a468981 */ /* 0x0000a2000c1e1100 */
[----:B------:R-:W-:-:S03]  /*e120*/  PRMT R66, RZ, 0x7610, R66 ;  /* 0x00007610ff427816 */ /* 0x000fc60000000042 */
[----:B------:R-:W2:Y:S01]  /*e130*/  LDL.LU R54, [R1+0x23e0] ;  /* 0x0023e00001367983 */ /* 0x000ea20000300800 */
[----:B0-----:R-:W-:Y:S02]  /*e140*/  @!P0 IMAD.MOV.U32 R10, RZ, RZ, R51 ;  /* 0x000000ffff0a8224 */ /* 0x001fe400078e0033 */
[----:B------:R-:W-:Y:S02]  /*e150*/  @!P0 IMAD.MOV.U32 R11, RZ, RZ, R52 ;  /* 0x000000ffff0b8224 */ /* 0x000fe400078e0034 */
[----:B------:R-:W2:Y:S04]  /*e160*/  LDL.LU R52, [R1+0x23dc] ;  /* 0x0023dc0001347983 */ /* 0x000ea80000300800 */
[----:B------:R0:W2:Y:S04]  /*e170*/  @!P0 LDG.E.U8 R68, desc[UR14][R10.64] ;  /* 0x0000000e0a448981 */ /* 0x0000a8000c1e1100 */
[----:B------:R-:W2:Y:S01]  /*e180*/  LDL.LU R51, [R1+0x23d8] ;  /* 0x0023d80001337983 */ /* 0x000ea20000300800 */
[----:B0-----:R-:W-:-:S02]  /*e190*/  @!P0 IMAD.MOV.U32 R10, RZ, RZ, R48 ;  /* 0x000000ffff0a8224 */ /* 0x001fc400078e0030 */
[----:B------:R-:W-:Y:S02]  /*e1a0*/  @!P0 IMAD.MOV.U32 R11, RZ, RZ, R49 ;  /* 0x000000ffff0b8224 */ /* 0x000fe400078e0031 */
[----:B------:R-:W2:Y:S04]  /*e1b0*/  LDL.LU R49, [R1+0x23d4] ;  /* 0x0023d40001317983 */ /* 0x000ea80000300800 */
[----:B------:R0:W2:Y:S04]  /*e1c0*/  @!P0 LDG.E.U8 R66, desc[UR14][R10.64] ;  /* 0x0000000e0a428981 */ /* 0x0000a8000c1e1100 */
[----:B------:R-:W2:Y:S01]  /*e1d0*/  LDL.LU R48, [R1+0x23d0] ;  /* 0x0023d00001307983 */ /* 0x000ea20000300800 */
[----:B0-----:R-:W-:-:S02]  /*e1e0*/  @!P6 IMAD.MOV.U32 R11, RZ, RZ, R47 ;  /* 0x000000ffff0be224 */ /* 0x001fc400078e002f */
[----:B------:R-:W-:Y:S01]  /*e1f0*/  @!P6 IMAD.MOV.U32 R10, RZ, RZ, R34 ;  /* 0x000000ffff0ae224 */ /* 0x000fe200078e0022 */
[----:B------:R-:W2:Y:S04]  /*e200*/  LDL.LU R47, [R1+0x23cc] ;  /* 0x0023cc00012f7983 */ /* 0x000ea80000300800 */
[----:B------:R-:W2:Y:S01]  /*e210*/  LDL.LU R34, [R1+0x23c8] ;  /* 0x0023c80001227983 */ /* 0x000ea20000300800 */
[----:B----4-:R-:W-:Y:S02]  /*e220*/  PRMT R64, RZ, 0x7610, R64 ;  /* 0x00007610ff407816 */ /* 0x010fe40000000040 */
[----:B------:R-:W-:-:S04]  /*e230*/  PRMT R62, RZ, 0x7610, R62 ;  /* 0x00007610ff3e7816 */ /* 0x000fc8000000003e */
[----:B------:R0:W4:Y:S01]  /*e240*/  @!P6 LDG.E.U8 R64, desc[UR14][R10.64] ;  /* 0x0000000e0a40e981 */ /* 0x000122000c1e1100 */
[----:B------:R-:W-:Y:S02]  /*e250*/  VIADD R13, R35, 0xffffff9d ;  /* 0xffffff9d230d7836 */ /* 0x000fe40000000000 */
[----:B0-----:R-:W-:Y:S02]  /*e260*/  @!P6 IMAD.MOV.U32 R10, RZ, RZ, R46 ;  /* 0x000000ffff0ae224 */ /* 0x001fe400078e002e */
[----:B------:R-:W-:Y:S01]  /*e270*/  @!P6 IMAD.MOV.U32 R11, RZ, RZ, R45 ;  /* 0x000000ffff0be224 */ /* 0x000fe200078e002d */
[----:B------:R-:W-:Y:S01]  /*e280*/  ISETP.GE.U32.AND P0, PT, R13, 0x7fffff1e, PT ;  /* 0x7fffff1e0d00780c */ /* 0x000fe20003f06070 */
[----:B------:R-:W4:Y:S04]  /*e290*/  LDL.LU R45, [R1+0x23c4] ;  /* 0x0023c400012d7983 */ /* 0x000f280000300800 */
[----:B------:R0:W4:Y:S01]  /*e2a0*/  @!P6 LDG.E.U8 R62, desc[UR14][R10.64] ;  /* 0x0000000e0a3ee981 */ /* 0x000122000c1e1100 */
[----:B------:R-:W-:-:S03]  /*e2b0*/  PRMT R59, RZ, 0x7610, R59 ;  /* 0x00007610ff3b7816 */ /* 0x000fc6000000003b */
[----:B------:R-:W4:Y:S01]  /*e2c0*/  LDL.LU R46, [R1+0x23c0] ;  /* 0x0023c000012e7983 */ /* 0x000f220000300800 */
[----:B0-----:R-:W-:Y:S02]  /*e2d0*/  @!P6 IMAD.MOV.U32 R10, RZ, RZ, R39 ;  /* 0x000000ffff0ae224 */ /* 0x001fe400078e0027 */
[----:B------:R-:W-:Y:S02]  /*e2e0*/  @!P6 IMAD.MOV.U32 R11, RZ, RZ, R44 ;  /* 0x000000ffff0be224 */ /* 0x000fe400078e002c */
[----:B------:R-:W4:Y:S04]  /*e2f0*/  LDL.LU R44, [R1+0x23bc] ;  /* 0x0023bc00012c7983 */ /* 0x000f280000300800 */
[----:B------:R-:W4:Y:S01]  /*e300*/  LDL.LU R39, [R1+0x23b8] ;  /* 0x0023b80001277983 */ /* 0x000f220000300800 */
[----:B------:R-:W-:-:S02]  /*e310*/  PRMT R58, RZ, 0x7610, R58 ;  /* 0x00007610ff3a7816 */ /* 0x000fc4000000003a */
[----:B---3--:R-:W-:-:S06]  /*e320*/  PRMT R60, RZ, 0x7610, R60 ;  /* 0x00007610ff3c7816 */ /* 0x008fcc000000003c */
[----:B------:R0:W3:Y:S02]  /*e330*/  @!P6 LDG.E.U8 R60, desc[UR14][R10.64] ;  /* 0x0000000e0a3ce981 */ /* 0x0000e4000c1e1100 */
[----:B0-----:R-:W-:Y:S02]  /*e340*/  @!P6 IMAD.MOV.U32 R10, RZ, RZ, R36 ;  /* 0x000000ffff0ae224 */ /* 0x001fe400078e0024 */
[----:B------:R-:W-:Y:S02]  /*e350*/  @!P6 IMAD.MOV.U32 R11, RZ, RZ, R42 ;  /* 0x000000ffff0be224 */ /* 0x000fe400078e002a */
[----:B------:R-:W3:Y:S04]  /*e360*/  LDL.LU R42, [R1+0x23b4] ;  /* 0x0023b400012a7983 */ /* 0x000ee80000300800 */
[----:B------:R0:W3:Y:S04]  /*e370*/  @!P6 LDG.E.U8 R59, desc[UR14][R10.64] ;  /* 0x0000000e0a3be981 */ /* 0x0000e8000c1e1100 */
[----:B------:R-:W3:Y:S01]  /*e380*/  LDL.LU R36, [R1+0x23b0] ;  /* 0x0023b00001247983 */ /* 0x000ee20000300800 */
[----:B0-----:R-:W-:-:S02]  /*e390*/  @!P1 IMAD.MOV.U32 R10, RZ, RZ, R32 ;  /* 0x000000ffff0a9224 */ /* 0x001fc400078e0020 */
[----:B------:R-:W-:Y:S02]  /*e3a0*/  @!P1 IMAD.MOV.U32 R11, RZ, RZ, R37 ;  /* 0x000000ffff0b9224 */ /* 0x000fe400078e0025 */
[----:B------:R-:W3:Y:S04]  /*e3b0*/  LDL.LU R37, [R1+0x23ac] ;  /* 0x0023ac0001257983 */ /* 0x000ee80000300800 */
[----:B------:R-:W3:Y:S01]  /*e3c0*/  LDL.LU R32, [R1+0x23a8] ;  /* 0x0023a80001207983 */ /* 0x000ee20000300800 */
[----:B--2---:R-:W-:-:S06]  /*e3d0*/  PRMT R34, RZ, 0x7610, R34 ;  /* 0x00007610ff227816 */ /* 0x004fcc0000000022 */
[----:B------:R0:W2:Y:S02]  /*e3e0*/  @!P1 LDG.E.U8 R34, desc[UR14][R10.64] ;  /* 0x0000000e0a229981 */ /* 0x0000a4000c1e1100 */
[----:B0-----:R-:W-:Y:S02]  /*e3f0*/  @!P0 IMAD.MOV.U32 R11, RZ, RZ, R29 ;  /* 0x000000ffff0b8224 */ /* 0x001fe400078e001d */
[----:B------:R-:W-:Y:S01]  /*e400*/  @!P0 IMAD.MOV.U32 R10, RZ, RZ, R27 ;  /* 0x000000ffff0a8224 */ /* 0x000fe200078e001b */
[----:B------:R-:W2:Y:S04]  /*e410*/  LDL.LU R29, [R1+0x23a4] ;  /* 0x0023a400011d7983 */ /* 0x000ea80000300800 */
[----:B------:R-:W2:Y:S04]  /*e420*/  LDL.LU R27, [R1+0x23a0] ;  /* 0x0023a000011b7983 */ /* 0x000ea80000300800 */
[----:B------:R0:W2:Y:S02]  /*e430*/  @!P0 LDG.E.U8 R58, desc[UR14][R10.64] ;  /* 0x0000000e0a3a8981 */ /* 0x0000a4000c1e1100 */
[----:B0-----:R-:W-:-:S02]  /*e440*/  @!P5 IMAD.MOV.U32 R11, RZ, RZ, R25 ;  /* 0x000000ffff0bd224 */ /* 0x001fc400078e0019 */
[----:B------:R-:W-:Y:S01]  /*e450*/  @!P5 IMAD.MOV.U32 R10, RZ, RZ, R30 ;  /* 0x000000ffff0ad224 */ /* 0x000fe200078e001e */
[----:B------:R-:W2:Y:S04]  /*e460*/  LDL.LU R25, [R1+0x239c] ;  /* 0x00239c0001197983 */ /* 0x000ea80000300800 */
[----:B------:R-:W2:Y:S01]  /*e470*/  LDL.LU R30, [R1+0x2398] ;  /* 0x00239800011e7983 */ /* 0x000ea20000300800 */
[----:B------:R-:W-:-:S06]  /*e480*/  PRMT R52, RZ, 0x7610, R52 ;  /* 0x00007610ff347816 */ /* 0x000fcc0000000034 */
[----:B------:R0:W2:Y:S01]  /*e490*/  @!P5 LDG.E.U8 R52, desc[UR14][R10.64] ;  /* 0x0000000e0a34d981 */ /* 0x0000a2000c1e1100 */
[----:B------:R-:W-:Y:S01]  /*e4a0*/  PRMT R47, RZ, 0x7610, R47 ;  /* 0x00007610ff2f7816 */ /* 0x000fe2000000002f */
[----:B0-----:R-:W-:Y:S02]  /*e4b0*/  @!P4 IMAD.MOV.U32 R11, RZ, RZ, R26 ;  /* 0x000000ffff0bc224 */ /* 0x001fe400078e001a */
[----:B------:R-:W2:Y:S01]  /*e4c0*/  LDL.LU R26, [R1+0x2394] ;  /* 0x00239400011a7983 */ /* 0x000ea20000300800 */
[----:B------:R-:W-:-:S03]  /*e4d0*/  @!P4 IMAD.MOV.U32 R10, RZ, RZ, R31 ;  /* 0x000000ffff0ac224 */ /* 0x000fc600078e001f */
[----:B------:R-:W2:Y:S04]  /*e4e0*/  LDL.LU R31, [R1+0x2390] ;  /* 0x00239000011f7983 */ /* 0x000ea80000300800 */
[----:B------:R0:W2:Y:S02]  /*e4f0*/  @!P4 LDG.E.U8 R47, desc[UR14][R10.64] ;  /* 0x0000000e0a2fc981 */ /* 0x0000a4000c1e1100 */
[----:B0-----:R-:W-:Y:S02]  /*e500*/  @!P2 IMAD.MOV.U32 R11, RZ, RZ, R21 ;  /* 0x000000ffff0ba224 */ /* 0x001fe400078e0015 */
[----:B------:R-:W2:Y:S01]  /*e510*/  LDL.LU R21, [R1+0x238c] ;  /* 0x00238c0001157983 */ /* 0x000ea20000300800 */
[----:B------:R-:W-:-:S03]  /*e520*/  @!P2 IMAD.MOV.U32 R10, RZ, RZ, R22 ;  /* 0x000000ffff0aa224 */ /* 0x000fc600078e0016 */
[----:B------:R-:W2:Y:S01]  /*e530*/  LDL.LU R22, [R1+0x2388] ;  /* 0x0023880001167983 */ /* 0x000ea20000300800 */
[----:B------:R-:W-:-:S05]  /*e540*/  VIADD R13, R35, 0xfffffff4 ;  /* 0xfffffff4230d7836 */ /* 0x000fca0000000000 */
[----:B------:R-:W-:Y:S02]  /*e550*/  ISETP.GE.U32.AND P6, PT, R13, 0x7fffff75, PT ;  /* 0x7fffff750d00780c */ /* 0x000fe40003fc6070 */
[----:B------:R-:W-:Y:S02]  /*e560*/  PRMT R57, RZ, 0x7610, R57 ;  /* 0x00007610ff397816 */ /* 0x000fe40000000039 */
[----:B------:R-:W-:Y:S02]  /*e570*/  PRMT R55, RZ, 0x7610, R55 ;  /* 0x00007610ff377816 */ /* 0x000fe40000000037 */
[----:B------:R-:W-:Y:S02]  /*e580*/  PRMT R54, RZ, 0x7610, R54 ;  /* 0x00007610ff367816 */ /* 0x000fe40000000036 */
[----:B------:R-:W-:Y:S02]  /*e590*/  PRMT R51, RZ, 0x7610, R51 ;  /* 0x00007610ff337816 */ /* 0x000fe40000000033 */
[----:B------:R-:W-:-:S02]  /*e5a0*/  PRMT R49, RZ, 0x7610, R49 ;  /* 0x00007610ff317816 */ /* 0x000fc40000000031 */
[----:B------:R-:W-:Y:S02]  /*e5b0*/  PRMT R48, RZ, 0x7610, R48 ;  /* 0x00007610ff307816 */ /* 0x000fe40000000030 */
[----:B----4-:R-:W-:Y:S02]  /*e5c0*/  PRMT R46, RZ, 0x7610, R46 ;  /* 0x00007610ff2e7816 */ /* 0x010fe4000000002e */
[----:B------:R-:W-:Y:S02]  /*e5d0*/  PRMT R45, RZ, 0x7610, R45 ;  /* 0x00007610ff2d7816 */ /* 0x000fe4000000002d */
[----:B------:R-:W-:Y:S02]  /*e5e0*/  PRMT R44, RZ, 0x7610, R44 ;  /* 0x00007610ff2c7816 */ /* 0x000fe4000000002c */
[----:B------:R-:W-:Y:S02]  /*e5f0*/  PRMT R39, RZ, 0x7610, R39 ;  /* 0x00007610ff277816 */ /* 0x000fe40000000027 */
[----:B---3--:R-:W-:-:S06]  /*e600*/  PRMT R42, RZ, 0x7610, R42 ;  /* 0x00007610ff2a7816 */ /* 0x008fcc000000002a */
[----:B------:R0:W3:Y:S02]  /*e610*/  @!P2 LDG.E.U8 R42, desc[UR14][R10.64] ;  /* 0x0000000e0a2aa981 */ /* 0x0000e4000c1e1100 */
[----:B0-----:R-:W-:Y:S02]  /*e620*/  @!P6 IMAD.MOV.U32 R10, RZ, RZ, R0 ;  /* 0x000000ffff0ae224 */ /* 0x001fe400078e0000 */
[----:B------:R-:W-:Y:S02]  /*e630*/  @!P6 IMAD.MOV.U32 R11, RZ, RZ, R19 ;  /* 0x000000ffff0be224 */ /* 0x000fe400078e0013 */
[----:B------:R-:W4:Y:S01]  /*e640*/  LDL.LU R19, [R1+0x2384] ;  /* 0x0023840001137983 */ /* 0x000f220000300800 */
[----:B------:R-:W-:Y:S02]  /*e650*/  PRMT R32, RZ, 0x7610, R32 ;  /* 0x00007610ff207816 */ /* 0x000fe40000000020 */
[----:B--2---:R-:W-:-:S06]  /*e660*/  PRMT R27, RZ, 0x7610, R27 ;  /* 0x00007610ff1b7816 */ /* 0x004fcc000000001b */
[----:B------:R0:W2:Y:S02]  /*e670*/  @!P6 LDG.E.U8 R27, desc[UR14][R10.64] ;  /* 0x0000000e0a1be981 */ /* 0x0000a4000c1e1100 */
[----:B0-----:R-:W-:Y:S02]  /*e680*/  @!P1 IMAD.MOV.U32 R10, RZ, RZ, R92 ;  /* 0x000000ffff0a9224 */ /* 0x001fe400078e005c */
[----:B------:R-:W-:Y:S01]  /*e690*/  @!P1 IMAD.MOV.U32 R11, RZ, RZ, R93 ;  /* 0x000000ffff0b9224 */ /* 0x000fe200078e005d */
[----:B------:R-:W-:-:S04]  /*e6a0*/  PRMT R30, RZ, 0x7610, R30 ;  /* 0x00007610ff1e7816 */ /* 0x000fc8000000001e */
[----:B------:R0:W2:Y:S02]  /*e6b0*/  @!P1 LDG.E.U8 R32, desc[UR14][R10.64] ;  /* 0x0000000e0a209981 */ /* 0x0000a4000c1e1100 */
[----:B0-----:R-:W-:Y:S02]  /*e6c0*/  @!P1 IMAD.MOV.U32 R10, RZ, RZ, R90 ;  /* 0x000000ffff0a9224 */ /* 0x001fe400078e005a */
[----:B------:R-:W-:-:S05]  /*e6d0*/  @!P1 IMAD.MOV.U32 R11, RZ, RZ, R91 ;  /* 0x000000ffff0b9224 */ /* 0x000fca00078e005b */
        /* <DEDUP_REMOVED lines=12> */
[----:B------:R0:W2:Y:S01]  /*e7a0*/  @!P5 LDG.E.U8 R51, desc[UR14][R10.64] ;  /* 0x0000000e0a33d981 */ /* 0x0000a2000c1e1100 */
[----:B------:R-:W-:Y:S01]  /*e7b0*/  IADD3 R24, P0, PT, R17, R6, RZ ;  /* 0x0000000611187210 */ /* 0x000fe20007f1e0ff */
[----:B0-----:R-:W-:Y:S02]  /*e7c0*/  @!P5 IMAD.MOV.U32 R10, RZ, RZ, R53 ;  /* 0x000000ffff0ad224 */ /* 0x001fe400078e0035 */
[----:B------:R-:W-:-:S05]  /*e7d0*/  @!P5 IMAD.MOV.U32 R11, RZ, RZ, R56 ;  /* 0x000000ffff0bd224 */ /* 0x000fca00078e0038 */
[----:B------:R0:W2:Y:S02]  /*e7e0*/  @!P5 LDG.E.U8 R49, desc[UR14][R10.64] ;  /* 0x0000000e0a31d981 */ /* 0x0000a4000c1e1100 */
[----:B0-----:R-:W-:Y:S02]  /*e7f0*/  @!P5 IMAD.MOV.U32 R10, RZ, RZ, R38 ;  /* 0x000000ffff0ad224 */ /* 0x001fe400078e0026 */
[----:B------:R-:W-:Y:S02]  /*e800*/  @!P5 IMAD.MOV.U32 R11, RZ, RZ, R50 ;  /* 0x000000ffff0bd224 */ /* 0x000fe400078e0032 */
[----:B------:R-:W-:-:S03]  /*e810*/  IMAD.X R38, R14, 0x1, R7, P0 ;  /* 0x000000010e267824 */ /* 0x000fc600000e0607 */
[----:B------:R0:W2:Y:S01]  /*e820*/  @!P5 LDG.E.U8 R48, desc[UR14][R10.64] ;  /* 0x0000000e0a30d981 */ /* 0x0000a2000c1e1100 */
[----:B------:R-:W-:Y:S01]  /*e830*/  IADD3 R13, P0, PT, R17, R8, RZ ;  /* 0x00000008110d7210 */ /* 0x000fe20007f1e0ff */
[----:B0-----:R-:W-:Y:S02]  /*e840*/  @!P4 IMAD.MOV.U32 R10, RZ, RZ, R40 ;  /* 0x000000ffff0ac224 */ /* 0x001fe400078e0028 */
[----:B------:R-:W-:Y:S02]  /*e850*/  @!P4 IMAD.MOV.U32 R11, RZ, RZ, R43 ;  /* 0x000000ffff0bc224 */ /* 0x000fe400078e002b */
[----:B------:R-:W-:-:S03]  /*e860*/  IMAD.X R14, R14, 0x1, R9, P0 ;  /* 0x000000010e0e7824 */ /* 0x000fc600000e0609 */
[----:B------:R0:W2:Y:S04]  /*e870*/  @!P4 LDG.E.U8 R46, desc[UR14][R10.64] ;  /* 0x0000000e0a2ec981 */ /* 0x0000a8000c1e1100 */
[----:B------:R-:W-:Y:S01]  /*e880*/  STL [R1+0x17a4], R24 ;  /* 0x0017a41801007387 */ /* 0x000fe20000100800 */
[----:B0-----:R-:W-:Y:S02]  /*e890*/  @!P4 IMAD.MOV.U32 R10, RZ, RZ, R24 ;  /* 0x000000ffff0ac224 */ /* 0x001fe400078e0018 */
[----:B------:R-:W-:Y:S01]  /*e8a0*/  @!P4 IMAD.MOV.U32 R11, RZ, RZ, R38 ;  /* 0x000000ffff0bc224 */ /* 0x000fe200078e0026 */
[----:B------:R0:W-:Y:S04]  /*e8b0*/  STL [R1+0x17a0], R38 ;  /* 0x0017a02601007387 */ /* 0x0001e80000100800 */
[----:B------:R1:W2:Y:S01]  /*e8c0*/  @!P4 LDG.E.U8 R45, desc[UR14][R10.64] ;  /* 0x0000000e0a2dc981 */ /* 0x0002a2000c1e1100 */
[----:B0-----:R-:W-:Y:S01]  /*e8d0*/  IADD3 R38, P0, PT, R20, R4, RZ ;  /* 0x0000000414267210 */ /* 0x001fe20007f1e0ff */
[----:B-1----:R-:W-:-:S02]  /*e8e0*/  @!P4 IMAD.MOV.U32 R10, RZ, RZ, R13 ;  /* 0x000000ffff0ac224 */ /* 0x002fc400078e000d */
[----:B------:R-:W-:Y:S02]  /*e8f0*/  @!P4 IMAD.MOV.U32 R11, RZ, RZ, R14 ;  /* 0x000000ffff0bc224 */ /* 0x000fe400078e000e */
[----:B------:R-:W-:-:S03]  /*e900*/  IMAD.X R40, R12, 0x1, R5, P0 ;  /* 0x000000010c287824 */ /* 0x000fc600000e0605 */
[----:B------:R0:W2:Y:S01]  /*e910*/  @!P4 LDG.E.U8 R44, desc[UR14][R10.64] ;  /* 0x0000000e0a2cc981 */ /* 0x0000a2000c1e1100 */
[----:B------:R-:W-:-:S03]  /*e920*/  IADD3 R17, P4, PT, R20, R6, RZ ;  /* 0x0000000614117210 */ /* 0x000fc60007f9e0ff */
[----:B------:R1:W-:Y:S02]  /*e930*/  STL [R1+0x17ac], R13 ;  /* 0x0017ac0d01007387 */ /* 0x0003e40000100800 */
[----:B------:R-:W-:Y:S02]  /*e940*/  IMAD.X R24, R12, 0x1, R7, P4 ;  /* 0x000000010c187824 */ /* 0x000fe400020e0607 */
[----:B0-----:R-:W-:Y:S02]  /*e950*/  @!P2 IMAD.MOV.U32 R10, RZ, RZ, R38 ;  /* 0x000000ffff0aa224 */ /* 0x001fe400078e0026 */
[----:B------:R-:W-:Y:S01]  /*e960*/  @!P2 IMAD.MOV.U32 R11, RZ, RZ, R40 ;  /* 0x000000ffff0ba224 */ /* 0x000fe200078e0028 */
[----:B-1----:R-:W-:Y:S02]  /*e970*/  IADD3 R13, P0, PT, R20, R8, RZ ;  /* 0x00000008140d7210 */ /* 0x002fe40007f1e0ff */
[----:B------:R-:W-:Y:S02]  /*e980*/  PRMT R37, RZ, 0x7610, R37 ;  /* 0x00007610ff257816 */ /* 0x000fe40000000025 */
[----:B------:R0:W2:Y:S04]  /*e990*/  @!P2 LDG.E.U8 R39, desc[UR14][R10.64] ;  /* 0x0000000e0a27a981 */ /* 0x0000a8000c1e1100 */
[----:B------:R1:W-:Y:S01]  /*e9a0*/  STL [R1+0x17a8], R14 ;  /* 0x0017a80e01007387 */ /* 0x0003e20000100800 */
[----:B------:R-:W-:Y:S01]  /*e9b0*/  PRMT R36, RZ, 0x7610, R36 ;  /* 0x00007610ff247816 */ /* 0x000fe20000000024 */
[----:B0-----:R-:W-:-:S02]  /*e9c0*/  @!P2 IMAD.MOV.U32 R10, RZ, RZ, R17 ;  /* 0x000000ffff0aa224 */ /* 0x001fc400078e0011 */
[----:B------:R-:W-:Y:S02]  /*e9d0*/  @!P2 IMAD.MOV.U32 R11, RZ, RZ, R24 ;  /* 0x000000ffff0ba224 */ /* 0x000fe400078e0018 */
[----:B-1----:R-:W-:Y:S01]  /*e9e0*/  IMAD.X R14, R12, 0x1, R9, P0 ;  /* 0x000000010c0e7824 */ /* 0x002fe200000e0609 */
[----:B------:R-:W-:Y:S01]  /*e9f0*/  STL [R1+0x189c], R38 ;  /* 0x00189c2601007387 */ /* 0x000fe20000100800 */
[----:B------:R-:W-:-:S03]  /*ea00*/  IADD3 R20, P0, PT, R23, R8, RZ ;  /* 0x0000000817147210 */ /* 0x000fc60007f1e0ff */
[----:B------:R0:W2:Y:S04]  /*ea10*/  @!P2 LDG.E.U8 R37, desc[UR14][R10.64] ;  /* 0x0000000e0a25a981 */ /* 0x0000a8000c1e1100 */
[----:B------:R-:W-:Y:S01]  /*ea20*/  STL [R1+0x18a4], R17 ;  /* 0x0018a41101007387 */ /* 0x000fe20000100800 */
[----:B------:R-:W-:-:S03]  /*ea30*/  IMAD.X R16, R16, 0x1, R9, P0 ;  /* 0x0000000110107824 */ /* 0x000fc600000e0609 */
[----:B------:R-:W-:Y:S01]  /*ea40*/  STL [R1+0x1898], R40 ;  /* 0x0018982801007387 */ /* 0x000fe20000100800 */
[----:B0-----:R-:W-:Y:S02]  /*ea50*/  @!P2 IMAD.MOV.U32 R10, RZ, RZ, R13 ;  /* 0x000000ffff0aa224 */ /* 0x001fe400078e000d */
[----:B------:R-:W-:Y:S01]  /*ea60*/  @!P2 IMAD.MOV.U32 R11, RZ, RZ, R14 ;  /* 0x000000ffff0ba224 */ /* 0x000fe200078e000e */
[----:B------:R-:W-:Y:S04]  /*ea70*/  STL [R1+0x18ac], R13 ;  /* 0x0018ac0d01007387 */ /* 0x000fe80000100800 */
[----:B------:R-:W-:Y:S01]  /*ea80*/  STL [R1+0x18a0], R24 ;  /* 0x0018a01801007387 */ /* 0x000fe20000100800 */
[----:B------:R-:W-:-:S03]  /*ea90*/  PRMT R29, RZ, 0x7610, R29 ;  /* 0x00007610ff1d7816 */ /* 0x000fc6000000001d */
[----:B------:R0:W-:Y:S04]  /*eaa0*/  STL [R1+0x18a8], R14 ;  /* 0x0018a80e01007387 */ /* 0x0001e80000100800 */
[----:B------:R1:W2:Y:S01]  /*eab0*/  @!P2 LDG.E.U8 R36, desc[UR14][R10.64] ;  /* 0x0000000e0a24a981 */ /* 0x0002a2000c1e1100 */
[C---:B------:R-:W-:Y:S02]  /*eac0*/  IADD3 R12, P4, PT, R33.reuse, R6, RZ ;  /* 0x00000006210c7210 */ /* 0x040fe40007f9e0ff */
[----:B0-----:R-:W-:Y:S01]  /*ead0*/  IADD3 R14, P2, PT, R33, R4, RZ ;  /* 0x00000004210e7210 */ /* 0x001fe20007f5e0ff */
[----:B------:R-:W-:Y:S01]  /*eae0*/  STL [R1+0x2324], R4 ;  /* 0x0023240401007387 */ /* 0x000fe20000100800 */
[----:B-1----:R-:W-:Y:S02]  /*eaf0*/  @!P1 IMAD.MOV.U32 R10, RZ, RZ, R20 ;  /* 0x000000ffff0a9224 */ /* 0x002fe400078e0014 */
[----:B------:R-:W-:Y:S01]  /*eb00*/  @!P1 IMAD.MOV.U32 R11, RZ, RZ, R16 ;  /* 0x000000ffff0b9224 */ /* 0x000fe200078e0010 */
[----:B------:R-:W-:Y:S01]  /*eb10*/  STL [R1+0xb48], R20 ;  /* 0x000b481401007387 */ /* 0x000fe20000100800 */
[----:B------:R-:W-:Y:S01]  /*eb20*/  IMAD.X R17, R28, 0x1, R5, P2 ;  /* 0x000000011c117824 */ /* 0x000fe200010e0605 */
[----:B------:R-:W-:-:S02]  /*eb30*/  PRMT R26, RZ, 0x7610, R26 ;  /* 0x00007610ff1a7816 */ /* 0x000fc4000000001a */
[----:B------:R0:W-:Y:S04]  /*eb40*/  STL [R1+0x2328], R6 ;  /* 0x0023280601007387 */ /* 0x0001e80000100800 */
[----:B------:R1:W-:Y:S01]  /*eb50*/  STL [R1+0xc38], R14 ;  /* 0x000c380e01007387 */ /* 0x0003e20000100800 */
[----:B------:R-:W-:-:S03]  /*eb60*/  IMAD.X R13, R28, 0x1, R7, P4 ;  /* 0x000000011c0d7824 */ /* 0x000fc600020e0607 */
[----:B------:R-:W-:Y:S01]  /*eb70*/  STL [R1+0xc40], R12 ;  /* 0x000c400c01007387 */ /* 0x000fe20000100800 */
[----:B------:R-:W-:-:S03]  /*eb80*/  VIADD R91, R31, 0x6a ;  /* 0x0000006a1f5b7836 */ /* 0x000fc60000000000 */
[----:B------:R0:W2:Y:S04]  /*eb90*/  @!P1 LDG.E.U8 R29, desc[UR14][R10.64] ;  /* 0x0000000e0a1d9981 */ /* 0x0000a8000c1e1100 */
[----:B------:R-:W-:Y:S04]  /*eba0*/  STL [R1+0xb44], R16 ;  /* 0x000b441001007387 */ /* 0x000fe80000100800 */
[----:B------:R1:W-:Y:S01]  /*ebb0*/  STL [R1+0x232c], R5 ;  /* 0x00232c0501007387 */ /* 0x0003e20000100800 */
[----:B0-----:R-:W-:Y:S02]  /*ebc0*/  @!P6 IMAD.MOV.U32 R10, RZ, RZ, R14 ;  /* 0x000000ffff0ae224 */ /* 0x001fe400078e000e */
[----:B------:R-:W-:Y:S01]  /*ebd0*/  @!P6 IMAD.MOV.U32 R11, RZ, RZ, R17 ;  /* 0x000000ffff0be224 */ /* 0x000fe200078e0011 */
[----:B------:R-:W-:Y:S01]  /*ebe0*/  STL [R1+0xc34], R17 ;  /* 0x000c341101007387 */ /* 0x000fe20000100800 */
[----:B------:R-:W-:-:S03]  /*ebf0*/  PRMT R25, RZ, 0x7610, R25 ;  /* 0x00007610ff197816 */ /* 0x000fc60000000019 */
[----:B------:R0:W-:Y:S01]  /*ec00*/  STL [R1+0x2330], R7 ;  /* 0x0023300701007387 */ /* 0x0001e20000100800 */
[C---:B------:R-:W-:Y:S01]  /*ec10*/  VIADD R6, R31.reuse, 0x6c ;  /* 0x0000006c1f067836 */ /* 0x040fe20000000000 */
[----:B-1----:R-:W-:Y:S02]  /*ec20*/  IABS R14, R91 ;  /* 0x0000005b000e7213 */ /* 0x002fe40000000000 */
[----:B------:R1:W2:Y:S01]  /*ec30*/  @!P6 LDG.E.U8 R26, desc[UR14][R10.64] ;  /* 0x0000000e0a1ae981 */ /* 0x0002a2000c1e1100 */
[C---:B------:R-:W-:Y:S02]  /*ec40*/  VIADD R5, R31.reuse, 0x6d ;  /* 0x0000006d1f057836 */ /* 0x040fe40000000000 */
[C---:B0-----:R-:W-:Y:S01]  /*ec50*/  VIADD R7, R31.reuse, 0x6b ;  /* 0x0000006b1f077836 */ /* 0x041fe20000000000 */
[----:B------:R0:W-:Y:S01]  /*ec60*/  STL [R1+0xc3c], R13 ;  /* 0x000c3c0d01007387 */ /* 0x0001e20000100800 */
[----:B-1----:R-:W-:Y:S02]  /*ec70*/  @!P6 IMAD.MOV.U32 R10, RZ, RZ, R12 ;  /* 0x000000ffff0ae224 */ /* 0x002fe400078e000c */
[----:B------:R-:W-:Y:S01]  /*ec80*/  @!P6 IMAD.MOV.U32 R11, RZ, RZ, R13 ;  /* 0x000000ffff0be224 */ /* 0x000fe200078e000d */
[----:B------:R-:W-:Y:S01]  /*ec90*/  IABS R12, R6 ;  /* 0x00000006000c7213 */ /* 0x000fe20000000000 */
[----:B------:R-:W-:Y:S01]  /*eca0*/  VIADD R4, R31, 0x6e ;  /* 0x0000006e1f047836 */ /* 0x000fe20000000000 */
[----:B0-----:R-:W-:-:S02]  /*ecb0*/  IABS R13, R7 ;  /* 0x00000007000d7213 */ /* 0x001fc40000000000 */
[----:B------:R0:W2:Y:S01]  /*ecc0*/  @!P6 LDG.E.U8 R25, desc[UR14][R10.64] ;  /* 0x0000000e0a19e981 */ /* 0x0000a2000c1e1100 */
[----:B------:R-:W-:-:S04]  /*ecd0*/  IMAD.HI.U32 R43, R21, R14, RZ ;  /* 0x0000000e152b7227 */ /* 0x000fc800078e00ff */
[----:B------:R-:W-:Y:S01]  /*ece0*/  IMAD.HI.U32 R20, R21, R13, RZ ;  /* 0x0000000d15147227 */ /* 0x000fe200078e00ff */
[----:B0-----:R-:W-:-:S03]  /*ecf0*/  IABS R11, R5 ;  /* 0x00000005000b7213 */ /* 0x001fc60000000000 */
[C---:B------:R-:W-:Y:S01]  /*ed00*/  IMAD.HI.U32 R17, R21.reuse, R12, RZ ;  /* 0x0000000c15117227 */ /* 0x040fe200078e00ff */
[----:B------:R-:W-:Y:S01]  /*ed10*/  IABS R10, R4 ;  /* 0x00000004000a7213 */ /* 0x000fe20000000000 */
[----:B------:R-:W-:Y:S02]  /*ed20*/  STL [R1+0x1c50], R91 ;  /* 0x001c505b01007387 */ /* 0x000fe40000100800 */
[----:B------:R-:W-:Y:S02]  /*ed30*/  IMAD.MOV R43, RZ, RZ, -R43 ;  /* 0x000000ffff2b7224 */ /* 0x000fe400078e0a2b */
[C---:B------:R-:W-:Y:S01]  /*ed40*/  IMAD.HI.U32 R16, R21.reuse, R11, RZ ;  /* 0x0000000b15107227 */ /* 0x040fe200078e00ff */
[----:B------:R-:W-:Y:S03]  /*ed50*/  STL [R1+0x1c58], R7 ;  /* 0x001c580701007387 */ /* 0x000fe60000100800 */
[----:B------:R-:W-:Y:S01]  /*ed60*/  IMAD.MOV R20, RZ, RZ, -R20 ;  /* 0x000000ffff147224 */ /* 0x000fe200078e0a14 */
[----:B------:R-:W-:Y:S01]  /*ed70*/  STL [R1+0x1c5c], R6 ;  /* 0x001c5c0601007387 */ /* 0x000fe20000100800 */
[----:B------:R-:W-:-:S03]  /*ed80*/  IMAD.HI.U32 R86, R21, R10, RZ ;  /* 0x0000000a15567227 */ /* 0x000fc600078e00ff */
[----:B------:R0:W-:Y:S01]  /*ed90*/  STL [R1+0x1c64], R5 ;  /* 0x001c640501007387 */ /* 0x0001e20000100800 */
[----:B------:R-:W-:Y:S02]  /*eda0*/  IMAD.MOV R17, RZ, RZ, -R17 ;  /* 0x000000ffff117224 */ /* 0x000fe400078e0a11 */
[C---:B------:R-:W-:Y:S01]  /*edb0*/  IMAD R43, R22.reuse, R43, R14 ;  /* 0x0000002b162b7224 */ /* 0x040fe200078e020e */
[----:B------:R-:W-:Y:S01]  /*edc0*/  STL [R1+0x1e3c], R91 ;  /* 0x001e3c5b01007387 */ /* 0x000fe20000100800 */
[----:B------:R-:W-:Y:S02]  /*edd0*/  IMAD.MOV R16, RZ, RZ, -R16 ;  /* 0x000000ffff107224 */ /* 0x000fe400078e0a10 */
[C---:B------:R-:W-:Y:S01]  /*ede0*/  IMAD R56, R22.reuse, R20, R13 ;  /* 0x0000001416387224 */ /* 0x040fe200078e020d */
[----:B------:R-:W-:Y:S01]  /*edf0*/  STL [R1+0x2120], R91 ;  /* 0x0021205b01007387 */ /* 0x000fe20000100800 */
[----:B------:R-:W-:Y:S02]  /*ee00*/  IMAD.MOV R86, RZ, RZ, -R86 ;  /* 0x000000ffff567224 */ /* 0x000fe400078e0a56 */
[----:B------:R-:W-:Y:S01]  /*ee10*/  IMAD R69, R22, R17, R12 ;  /* 0x0000001116457224 */ /* 0x000fe200078e020c */
[----:B------:R1:W-:Y:S01]  /*ee20*/  STL [R1+0x1c74], R4 ;  /* 0x001c740401007387 */ /* 0x0003e20000100800 */
[----:B------:R-:W-:-:S02]  /*ee30*/  VIADD R83, R31, 0x70 ;  /* 0x000000701f537836 */ /* 0x000fc40000000000 */
[----:B------:R-:W-:Y:S01]  /*ee40*/  IMAD R87, R22, R16, R11 ;  /* 0x0000001016577224 */ /* 0x000fe200078e020b */
[----:B------:R-:W-:Y:S01]  /*ee50*/  STL [R1+0x1e40], R43 ;  /* 0x001e402b01007387 */ /* 0x000fe20000100800 */
[----:B------:R-:W-:-:S03]  /*ee60*/  VIADD R88, R31, 0x71 ;  /* 0x000000711f587836 */ /* 0x000fc60000000000 */
[----:B------:R-:W-:Y:S01]  /*ee70*/  STL [R1+0x2124], R43 ;  /* 0x0021242b01007387 */ /* 0x000fe20000100800 */
[----:B------:R-:W-:Y:S01]  /*ee80*/  IMAD R86, R22, R86, R10 ;  /* 0x0000005616567224 */ /* 0x000fe200078e020a */
[----:B------:R-:W-:Y:S01]  /*ee90*/  IABS R16, R83 ;  /* 0x0000005300107213 */ /* 0x000fe20000000000 */
[----:B------:R-:W-:Y:S01]  /*eea0*/  VIADD R92, R31, 0x72 ;  /* 0x000000721f5c7836 */ /* 0x000fe20000000000 */
[----:B------:R-:W-:Y:S01]  /*eeb0*/  STL [R1+0x1e44], R56 ;  /* 0x001e443801007387 */ /* 0x000fe20000100800 */
[----:B------:R-:W-:-:S03]  /*eec0*/  IABS R24, R88 ;  /* 0x0000005800187213 */ /* 0x000fc60000000000 */
[----:B------:R-:W-:Y:S04]  /*eed0*/  STL [R1+0x2128], R56 ;  /* 0x0021283801007387 */ /* 0x000fe80000100800 */
[----:B------:R-:W-:Y:S01]  /*eee0*/  STL [R1+0x1d30], R69 ;  /* 0x001d304501007387 */ /* 0x000fe20000100800 */
[----:B------:R-:W-:-:S03]  /*eef0*/  IABS R12, R92 ;  /* 0x0000005c000c7213 */ /* 0x000fc60000000000 */
[----:B------:R-:W-:Y:S01]  /*ef00*/  STL [R1+0x1d14], R87 ;  /* 0x001d145701007387 */ /* 0x000fe20000100800 */
[----:B------:R-:W-:-:S03]  /*ef10*/  IMAD.HI.U32 R13, R21, R16, RZ ;  /* 0x00000010150d7227 */ /* 0x000fc600078e00ff */
[----:B------:R-:W-:Y:S04]  /*ef20*/  STL [R1+0x1e48], R87 ;  /* 0x001e485701007387 */ /* 0x000fe80000100800 */
[----:B------:R-:W-:Y:S01]  /*ef30*/  STL [R1+0x212c], R87 ;  /* 0x00212c5701007387 */ /* 0x000fe20000100800 */
[----:B0-----:R-:W-:-:S03]  /*ef40*/  VIADD R5, R31, 0x73 ;  /* 0x000000731f057836 */ /* 0x001fc60000000000 */
[----:B------:R-:W-:Y:S01]  /*ef50*/  STL [R1+0x1d18], R86 ;  /* 0x001d185601007387 */ /* 0x000fe20000100800 */
[----:B------:R-:W-:-:S03]  /*ef60*/  IMAD.HI.U32 R14, R21, R24, RZ ;  /* 0x00000018150e7227 */ /* 0x000fc600078e00ff */
[----:B------:R-:W-:Y:S01]  /*ef70*/  STL [R1+0x1e4c], R86 ;  /* 0x001e4c5601007387 */ /* 0x000fe20000100800 */
[----:B-1----:R-:W-:-:S03]  /*ef80*/  VIADD R4, R31, 0x74 ;  /* 0x000000741f047836 */ /* 0x002fc60000000000 */
[----:B------:R-:W-:Y:S01]  /*ef90*/  STL [R1+0x2154], R86 ;  /* 0x0021545601007387 */ /* 0x000fe20000100800 */
[----:B------:R-:W-:-:S03]  /*efa0*/  IMAD.MOV R13, RZ, RZ, -R13 ;  /* 0x000000ffff0d7224 */ /* 0x000fc600078e0a0d */
[----:B------:R-:W-:Y:S01]  /*efb0*/  STL [R1+0x1c6c], R83 ;  /* 0x001c6c5301007387 */ /* 0x000fe20000100800 */
[----:B------:R-:W-:-:S03]  /*efc0*/  IMAD.HI.U32 R40, R21, R12, RZ ;  /* 0x0000000c15287227 */ /* 0x000fc600078e00ff */
[----:B------:R-:W-:Y:S01]  /*efd0*/  STL [R1+0x1e50], R83 ;  /* 0x001e505301007387 */ /* 0x000fe20000100800 */
[----:B------:R-:W-:-:S03]  /*efe0*/  IMAD.MOV R14, RZ, RZ, -R14 ;  /* 0x000000ffff0e7224 */ /* 0x000fc600078e0a0e */
[----:B------:R-:W-:Y:S01]  /*eff0*/  STL [R1+0x2158], R83 ;  /* 0x0021585301007387 */ /* 0x000fe20000100800 */
[----:B------:R-:W-:-:S03]  /*f000*/  IMAD R16, R22, R13, R16 ;  /* 0x0000000d16107224 */ /* 0x000fc600078e0210 */
[----:B------:R-:W-:Y:S01]  /*f010*/  STL [R1+0x1c70], R88 ;  /* 0x001c705801007387 */ /* 0x000fe20000100800 */
[----:B------:R-:W-:-:S03]  /*f020*/  IMAD.MOV R40, RZ, RZ, -R40 ;  /* 0x000000ffff287224 */ /* 0x000fc600078e0a28 */
[----:B------:R-:W-:Y:S01]  /*f030*/  STL [R1+0x1c80], R92 ;  /* 0x001c805c01007387 */ /* 0x000fe20000100800 */
[----:B------:R-:W-:-:S03]  /*f040*/  IABS R11, R5 ;  /* 0x00000005000b7213 */ /* 0x000fc60000000000 */
[----:B------:R-:W-:Y:S01]  /*f050*/  STL [R1+0x1c84], R5 ;  /* 0x001c840501007387 */ /* 0x000fe20000100800 */
[----:B------:R-:W-:-:S03]  /*f060*/  IMAD R24, R22, R14, R24 ;  /* 0x0000000e16187224 */ /* 0x000fc600078e0218 */
[----:B------:R-:W-:Y:S01]  /*f070*/  STL [R1+0x1e54], R88 ;  /* 0x001e545801007387 */ /* 0x000fe20000100800 */
[----:B------:R-:W-:-:S03]  /*f080*/  IABS R10, R4 ;  /* 0x00000004000a7213 */ /* 0x000fc60000000000 */
[----:B------:R0:W-:Y:S01]  /*f090*/  STL [R1+0x1c90], R4 ;  /* 0x001c900401007387 */ /* 0x0001e20000100800 */
[----:B------:R-:W-:-:S03]  /*f0a0*/  IMAD R40, R22, R40, R12 ;  /* 0x0000002816287224 */ /* 0x000fc600078e020c */
[----:B------:R-:W-:Y:S01]  /*f0b0*/  STL [R1+0x215c], R88 ;  /* 0x00215c5801007387 */ /* 0x000fe20000100800 */
[----:B------:R-:W-:-:S03]  /*f0c0*/  IMAD.HI.U32 R53, R21, R11, RZ ;  /* 0x0000000b15357227 */ /* 0x000fc600078e00ff */
[----:B------:R-:W-:Y:S04]  /*f0d0*/  STL [R1+0x1e58], R92 ;  /* 0x001e585c01007387 */ /* 0x000fe80000100800 */
[----:B------:R-:W-:Y:S04]  /*f0e0*/  STL [R1+0x2160], R92 ;  /* 0x0021605c01007387 */ /* 0x000fe80000100800 */
[----:B------:R-:W-:Y:S01]  /*f0f0*/  STL [R1+0x1e5c], R16 ;  /* 0x001e5c1001007387 */ /* 0x000fe20000100800 */
[----:B------:R-:W-:-:S03]  /*f100*/  IMAD.HI.U32 R65, R21, R10, RZ ;  /* 0x0000000a15417227 */ /* 0x000fc600078e00ff */
[----:B------:R-:W-:Y:S01]  /*f110*/  STL [R1+0x2188], R16 ;  /* 0x0021881001007387 */ /* 0x000fe20000100800 */
[----:B------:R-:W-:-:S03]  /*f120*/  IMAD.MOV R53, RZ, RZ, -R53 ;  /* 0x000000ffff357224 */ /* 0x000fc600078e0a35 */
[----:B------:R-:W-:Y:S04]  /*f130*/  STL [R1+0x1e60], R24 ;  /* 0x001e601801007387 */ /* 0x000fe80000100800 */
[----:B------:R-:W-:Y:S04]  /*f140*/  STL [R1+0x218c], R24 ;  /* 0x00218c1801007387 */ /* 0x000fe80000100800 */
[----:B------:R-:W-:Y:S01]  /*f150*/  STL [R1+0x1e64], R40 ;  /* 0x001e642801007387 */ /* 0x000fe20000100800 */
[----:B------:R-:W-:-:S03]  /*f160*/  IMAD.MOV R65, RZ, RZ, -R65 ;  /* 0x000000ffff417224 */ /* 0x000fc600078e0a41 */
[----:B------:R-:W-:Y:S01]  /*f170*/  STL [R1+0x2190], R40 ;  /* 0x0021902801007387 */ /* 0x000fe20000100800 */
[----:B------:R-:W-:-:S03]  /*f180*/  IMAD R53, R22, R53, R11 ;  /* 0x0000003516357224 */ /* 0x000fc600078e020b */
[----:B------:R-:W-:Y:S04]  /*f190*/  STL [R1+0x2198], R40 ;  /* 0x0021982801007387 */ /* 0x000fe80000100800 */
[----:B------:R-:W-:Y:S04]  /*f1a0*/  STL [R1+0x219c], R40 ;  /* 0x00219c2801007387 */ /* 0x000fe80000100800 */
[----:B------:R-:W-:Y:S01]  /*f1b0*/  STL [R1+0x21a8], R40 ;  /* 0x0021a82801007387 */ /* 0x000fe20000100800 */
[----:B------:R-:W-:-:S03]  /*f1c0*/  IMAD R65, R22, R65, R10 ;  /* 0x0000004116417224 */ /* 0x000fc600078e020a */
[----:B------:R-:W-:Y:S04]  /*f1d0*/  STL [R1+0x21ac], R40 ;  /* 0x0021ac2801007387 */ /* 0x000fe80000100800 */
[----:B------:R-:W-:Y:S01]  /*f1e0*/  STL [R1+0x21b4], R40 ;  /* 0x0021b42801007387 */ /* 0x000fe20000100800 */
[----:B------:R-:W-:-:S03]  /*f1f0*/  VIADD R84, R31, 0x78 ;  /* 0x000000781f547836 */ /* 0x000fc60000000000 */
[----:B------:R-:W-:Y:S04]  /*f200*/  STL [R1+0x21b8], R40 ;  /* 0x0021b82801007387 */ /* 0x000fe80000100800 */
[----:B------:R-:W-:Y:S04]  /*f210*/  STL [R1+0x21c0], R40 ;  /* 0x0021c02801007387 */ /* 0x000fe80000100800 */
[----:B------:R-:W-:Y:S01]  /*f220*/  STL [R1+0x21c4], R40 ;  /* 0x0021c42801007387 */ /* 0x000fe20000100800 */
[----:B------:R-:W-:-:S03]  /*f230*/  VIADD R90, R31, 0x79 ;  /* 0x000000791f5a7836 */ /* 0x000fc60000000000 */
[----:B------:R-:W-:Y:S01]  /*f240*/  STL [R1+0x1e68], R53 ;  /* 0x001e683501007387 */ /* 0x000fe20000100800 */
[----:B------:R-:W-:-:S03]  /*f250*/  VIADD R93, R31, 0x7a ;  /* 0x0000007a1f5d7836 */ /* 0x000fc60000000000 */
[----:B------:R-:W-:Y:S04]  /*f260*/  STL [R1+0x2194], R53 ;  /* 0x0021943501007387 */ /* 0x000fe80000100800 */
[----:B------:R-:W-:Y:S01]  /*f270*/  STL [R1+0x21a0], R53 ;  /* 0x0021a03501007387 */ /* 0x000fe20000100800 */
[----:B0-----:R-:W-:-:S03]  /*f280*/  VIADD R4, R31, 0x7c ;  /* 0x0000007c1f047836 */ /* 0x001fc60000000000 */
        /* <DEDUP_REMOVED lines=8> */
[----:B------:R0:W-:Y:S01]  /*f310*/  STL [R1+0x1c9c], R4 ;  /* 0x001c9c0401007387 */ /* 0x0001e20000100800 */
[----:B------:R-:W-:-:S03]  /*f320*/  VIADD R69, R31, 0x7b ;  /* 0x0000007b1f457836 */ /* 0x000fc60000000000 */
        /* <DEDUP_REMOVED lines=13> */
[----:B------:R1:W-:Y:S04]  /*f400*/  STL [R1+0x2208], R69 ;  /* 0x0022084501007387 */ /* 0x0003e80000100800 */
[----:B------:R-:W2:Y:S04]  /*f410*/  LDL.LU R7, [R1+0x3e4] ;  /* 0x0003e40001077983 */ /* 0x000ea80000300800 */
[----:B------:R-:W3:Y:S01]  /*f420*/  LDL.LU R5, [R1+0x3e0] ;  /* 0x0003e00001057983 */ /* 0x000ee20000300800 */
[----:B------:R-:W-:-:S03]  /*f430*/  IABS R10, R4 ;  /* 0x00000004000a7213 */ /* 0x000fc60000000000 */
[----:B------:R-:W3:Y:S04]  /*f440*/  LDL.LU R6, [R1+0x3dc] ;  /* 0x0003dc0001067983 */ /* 0x000ee80000300800 */
[----:B0-----:R-:W3:Y:S01]  /*f450*/  LDL.LU R4, [R1+0x3d0] ;  /* 0x0003d00001047983 */ /* 0x001ee20000300800 */
[----:B------:R-:W-:Y:S01]  /*f460*/  IABS R23, R84 ;  /* 0x0000005400177213 */ /* 0x000fe20000000000 */
[----:B------:R-:W0:Y:S04]  /*f470*/  S2R R0, SR_TID.X ;  /* 0x0000000000007919 */ /* 0x000e280000002100 */
[----:B------:R-:W-:Y:S01]  /*f480*/  IMAD.HI.U32 R13, R21, R23, RZ ;  /* 0x00000017150d7227 */ /* 0x000fe200078e00ff */
[----:B------:R-:W-:-:S03]  /*f490*/  IABS R31, R90 ;  /* 0x0000005a001f7213 */ /* 0x000fc60000000000 */
[----:B------:R-:W-:Y:S01]  /*f4a0*/  IMAD.MOV R13, RZ, RZ, -R13 ;  /* 0x000000ffff0d7224 */ /* 0x000fe200078e0a0d */
[----:B------:R-:W-:-:S03]  /*f4b0*/  IABS R12, R93 ;  /* 0x0000005d000c7213 */ /* 0x000fc60000000000 */
[----:B------:R-:W-:Y:S01]  /*f4c0*/  IMAD R23, R22, R13, R23 ;  /* 0x0000000d16177224 */ /* 0x000fe200078e0217 */
[----:B------:R-:W-:Y:S01]  /*f4d0*/  IABS R11, R69 ;  /* 0x00000045000b7213 */ /* 0x000fe20000000000 */
[----:B------:R-:W-:-:S03]  /*f4e0*/  IMAD.HI.U32 R14, R21, R31, RZ ;  /* 0x0000001f150e7227 */ /* 0x000fc600078e00ff */
[----:B------:R-:W-:Y:S01]  /*f4f0*/  STL [R1+0x1e80], R23 ;  /* 0x001e801701007387 */ /* 0x000fe20000100800 */
[----:B------:R-:W-:-:S03]  /*f500*/  IMAD.HI.U32 R38, R21, R12, RZ ;  /* 0x0000000c15267227 */ /* 0x000fc600078e00ff */
[----:B------:R-:W-:Y:S01]  /*f510*/  STL [R1+0x220c], R23 ;  /* 0x00220c1701007387 */ /* 0x000fe20000100800 */
[----:B------:R-:W-:Y:S02]  /*f520*/  IMAD.MOV R13, RZ, RZ, -R14 ;  /* 0x000000ffff0d7224 */ /* 0x000fe400078e0a0e */
[C---:B------:R-:W-:Y:S01]  /*f530*/  IMAD.HI.U32 R50, R21.reuse, R11, RZ ;  /* 0x0000000b15327227 */ /* 0x040fe200078e00ff */
[----:B------:R-:W-:Y:S04]  /*f540*/  STL [R1+0x1d1c], R21 ;  /* 0x001d1c1501007387 */ /* 0x000fe80000100800 */
[----:B------:R-:W-:Y:S01]  /*f550*/  STL [R1+0x1e84], R21 ;  /* 0x001e841501007387 */ /* 0x000fe20000100800 */
[----:B------:R-:W-:Y:S02]  /*f560*/  IMAD.MOV R38, RZ, RZ, -R38 ;  /* 0x000000ffff267224 */ /* 0x000fe400078e0a26 */
[----:B------:R-:W-:Y:S01]  /*f570*/  IMAD.HI.U32 R63, R21, R10, RZ ;  /* 0x0000000a153f7227 */ /* 0x000fe200078e00ff */
[----:B------:R-:W-:Y:S03]  /*f580*/  STL [R1+0x2210], R21 ;  /* 0x0022101501007387 */ /* 0x000fe60000100800 */
[----:B------:R-:W-:Y:S01]  /*f590*/  IMAD R31, R22, R13, R31 ;  /* 0x0000000d161f7224 */ /* 0x000fe200078e021f */
[----:B------:R-:W-:Y:S01]  /*f5a0*/  STL [R1+0x2218], R21 ;  /* 0x0022181501007387 */ /* 0x000fe20000100800 */
[----:B------:R-:W-:-:S03]  /*f5b0*/  IMAD.MOV R50, RZ, RZ, -R50 ;  /* 0x000000ffff327224 */ /* 0x000fc600078e0a32 */
[----:B------:R-:W-:Y:S01]  /*f5c0*/  STL [R1+0x221c], R21 ;  /* 0x00221c1501007387 */ /* 0x000fe20000100800 */
[----:B------:R-:W-:-:S03]  /*f5d0*/  IMAD R38, R22, R38, R12 ;  /* 0x0000002616267224 */ /* 0x000fc600078e020c */
[----:B------:R-:W-:Y:S01]  /*f5e0*/  STL [R1+0x2228], R21 ;  /* 0x0022281501007387 */ /* 0x000fe20000100800 */
[----:B------:R-:W-:-:S03]  /*f5f0*/  IMAD.MOV R63, RZ, RZ, -R63 ;  /* 0x000000ffff3f7224 */ /* 0x000fc600078e0a3f */
[----:B------:R-:W-:Y:S01]  /*f600*/  STL [R1+0x222c], R21 ;  /* 0x00222c1501007387 */ /* 0x000fe20000100800 */
[----:B------:R-:W-:-:S03]  /*f610*/  IMAD R50, R22, R50, R11 ;  /* 0x0000003216327224 */ /* 0x000fc600078e020b */
[----:B------:R-:W-:Y:S01]  /*f620*/  STL [R1+0x2234], R21 ;  /* 0x0022341501007387 */ /* 0x000fe20000100800 */
[----:B------:R-:W-:-:S03]  /*f630*/  IMAD R63, R22, R63, R10 ;  /* 0x0000003f163f7224 */ /* 0x000fc600078e020a */
[----:B------:R-:W-:Y:S04]  /*f640*/  STL [R1+0x2238], R21 ;  /* 0x0022381501007387 */ /* 0x000fe80000100800 */
[----:B------:R-:W-:Y:S04]  /*f650*/  STL [R1+0x1e88], R31 ;  /* 0x001e881f01007387 */ /* 0x000fe80000100800 */
[----:B------:R-:W-:Y:S01]  /*f660*/  STL [R1+0x2214], R31 ;  /* 0x0022141f01007387 */ /* 0x000fe20000100800 */
[----:B0-----:R-:W-:-:S03]  /*f670*/  LOP3.LUT R0, R0, 0x7f, RZ, 0xc0, !PT ;  /* 0x0000007f00007812 */ /* 0x001fc600078ec0ff */
[----:B------:R-:W-:Y:S04]  /*f680*/  STL [R1+0x2220], R31 ;  /* 0x0022201f01007387 */ /* 0x000fe80000100800 */
[----:B------:R-:W-:Y:S04]  /*f690*/  STL [R1+0x1e8c], R38 ;  /* 0x001e8c2601007387 */ /* 0x000fe80000100800 */
[----:B------:R-:W-:Y:S04]  /*f6a0*/  STL [R1+0x224c], R38 ;  /* 0x00224c2601007387 */ /* 0x000fe80000100800 */
[----:B------:R-:W-:Y:S04]  /*f6b0*/  STL [R1+0x1e90], R50 ;  /* 0x001e903201007387 */ /* 0x000fe80000100800 */
[----:B------:R-:W-:Y:S01]  /*f6c0*/  STL [R1+0x2250], R50 ;  /* 0x0022503201007387 */ /* 0x000fe20000100800 */
[----:B----4-:R-:W-:-:S03]  /*f6d0*/  IMAD R17, R0, R19, RZ ;  /* 0x0000001300117224 */ /* 0x010fc600078e02ff */
[----:B------:R-:W-:Y:S04]  /*f6e0*/  STL [R1+0x1e98], R63 ;  /* 0x001e983f01007387 */ /* 0x000fe80000100800 */
[----:B------:R-:W-:Y:S04]  /*f6f0*/  STL [R1+0x2254], R63 ;  /* 0x0022543f01007387 */ /* 0x000fe80000100800 */
[----:B------:R-:W-:Y:S04]  /*f700*/  STL [R1+0x2260], R63 ;  /* 0x0022603f01007387 */ /* 0x000fe80000100800 */
[----:B------:R-:W-:Y:S04]  /*f710*/  STL [R1+0x2264], R63 ;  /* 0x0022643f01007387 */ /* 0x000fe80000100800 */
[----:B------:R-:W-:Y:S01]  /*f720*/  STL [R1+0x226c], R63 ;  /* 0x00226c3f01007387 */ /* 0x000fe20000100800 */
[----:B------:R-:W-:Y:S01]  /*f730*/  IADD3 R20, P2, PT, R17, UR18, RZ ;  /* 0x0000001211147c10 */ /* 0x000fe2000ff5e0ff */
[----:B------:R-:W-:-:S04]  /*f740*/  @!UP1 UIADD3 UR8, UPT, UPT, -UR10, 0x100000, URZ ;  /* 0x001000000a089890 */ /* 0x000fc8000fffe1ff */
[----:B------:R-:W-:Y:S02]  /*f750*/  @!UP1 USHF.L.U32 UR9, UR8, 0xb, URZ ;  /* 0x0000000b08099899 */ /* 0x000fe400080006ff */
[----:B------:R-:W-:Y:S01]  /*f760*/  @!UP1 USHF.L.U32 UR8, UR8, 0x1, URZ ;  /* 0x0000000108089899 */ /* 0x000fe200080006ff */
[----:B------:R-:W-:Y:S01]  /*f770*/  STL [R1+0x2270], R63 ;  /* 0x0022703f01007387 */ /* 0x000fe20000100800 */
[----:B------:R-:W-:Y:S01]  /*f780*/  LEA.HI.X.SX32 R17, R17, UR19, 0x1, P2 ;  /* 0x0000001311117c11 */ /* 0x000fe200090f0eff */
[----:B------:R-:W-:Y:S01]  /*f790*/  VOTEU.ALL UP1, P3 ;  /* 0x0000000000ff7886 */ /* 0x000fe20001820000 */
[----:B------:R-:W-:Y:S01]  /*f7a0*/  LOP3.LUT R10, R0, 0x10, RZ, 0x3c, !PT ;  /* 0x00000010000a7812 */ /* 0x000fe200078e3cff */
[----:B------:R-:W-:Y:S01]  /*f7b0*/  STL [R1+0x2278], R63 ;  /* 0x0022783f01007387 */ /* 0x000fe20000100800 */
[C---:B------:R-:W-:Y:S01]  /*f7c0*/  VIADD R11, R35.reuse, 0xffffff80 ;  /* 0xffffff80230b7836 */ /* 0x040fe20000000000 */
[----:B------:R-:W0:Y:S02]  /*f7d0*/  LDCU UR10, c[0x0][0x3b0] ;  /* 0x00007600ff0a77ac */ /* 0x000e240008000800 */
[----:B------:R-:W-:Y:S01]  /*f7e0*/  STL [R1+0x227c], R63 ;  /* 0x00227c3f01007387 */ /* 0x000fe20000100800 */
[----:B------:R-:W-:Y:S01]  /*f7f0*/  VIADD R12, R35, 0xfffffffb ;  /* 0xfffffffb230c7836 */ /* 0x000fe20000000000 */
[----:B------:R-:W4:Y:S01]  /*f800*/  LDCU UR18, c[0x0][0x3b0] ;  /* 0x00007600ff1277ac */ /* 0x000f220008000800 */
[----:B------:R0:W1:Y:S01]  /*f810*/  @!UP1 SYNCS.EXCH.64 URZ, [UR4+0x28008], UR8 ;  /* 0x0280080804ff95b2 */ /* 0x0000620008000100 */
[----:B------:R-:W-:Y:S01]  /*f820*/  STL [R1+0x1e94], R22 ;  /* 0x001e941601007387 */ /* 0x000fe20000100800 */
[----:B------:R-:W1:Y:S03]  /*f830*/  LDCU UR19, c[0x0][0x3b0] ;  /* 0x00007600ff1377ac */ /* 0x000e660008000800 */
[----:B------:R-:W-:Y:S04]  /*f840*/  STL [R1+0x2258], R22 ;  /* 0x0022581601007387 */ /* 0x000fe80000100800 */
[----:B------:R-:W-:Y:S01]  /*f850*/  STL [R1+0x1ce4], R19 ;  /* 0x001ce41301007387 */ /* 0x000fe20000100800 */
[----:B------:R-:W-:-:S02]  /*f860*/  ISETP.GE.U32.AND P1, PT, R11, 0x7fffff01, PT ;  /* 0x7fffff010b00780c */ /* 0x000fc40003f26070 */
[----:B------:R-:W-:Y:S01]  /*f870*/  ISETP.GE.U32.AND P0, PT, R12, 0x7fffff7c, PT ;  /* 0x7fffff7c0c00780c */ /* 0x000fe20003f06070 */
[----:B------:R-:W-:Y:S01]  /*f880*/  STL [R1+0x1e9c], R19 ;  /* 0x001e9c1301007387 */ /* 0x000fe20000100800 */
[----:B0-----:R-:W0:Y:S03]  /*f890*/  LDCU UR8, c[0x0][0x3b0] ;  /* 0x00007600ff0877ac */ /* 0x001e260008000800 */
[----:B------:R-:W-:Y:S01]  /*f8a0*/  STL [R1+0x2290], R19 ;  /* 0x0022901301007387 */ /* 0x000fe20000100800 */
[----:B------:R-:W0:Y:S03]  /*f8b0*/  LDCU UR9, c[0x0][0x3b0] ;  /* 0x00007600ff0977ac */ /* 0x000e260008000800 */
[----:B------:R-:W-:Y:S04]  /*f8c0*/  STL [R1+0x1ea0], R20 ;  /* 0x001ea01401007387 */ /* 0x000fe80000100800 */
[----:B------:R-:W-:Y:S04]  /*f8d0*/  STL [R1+0x2294], R20 ;  /* 0x0022941401007387 */ /* 0x000fe80000100800 */
[----:B------:R-:W4:Y:S04]  /*f8e0*/  LDL.LU R43, [R1+0x3b4] ;  /* 0x0003b400012b7983 */ /* 0x000f280000300800 */
[----:B------:R-:W4:Y:S04]  /*f8f0*/  LDL.LU R91, [R1+0x3b0] ;  /* 0x0003b000015b7983 */ /* 0x000f280000300800 */
[----:B-1----:R-:W4:Y:S04]  /*f900*/  LDL.LU R69, [R1+0x3ac] ;  /* 0x0003ac0001457983 */ /* 0x002f280000300800 */
[----:B------:R-:W4:Y:S04]  /*f910*/  LDL.LU R93, [R1+0x3a8] ;  /* 0x0003a800015d7983 */ /* 0x000f280000300800 */
        /* <DEDUP_REMOVED lines=13> */
[----:B--2---:R1:W-:Y:S04]  /*f9f0*/  STS.U8 [R0+UR4], R7 ;  /* 0x0000000700007988 */ /* 0x0043e80008000004 */
[----:B---3--:R2:W-:Y:S04]  /*fa00*/  STS.U8 [R0+UR4+0x4000], R5 ;  /* 0x0040000500007988 */ /* 0x0085e80008000004 */
[----:B-1----:R-:W3:Y:S04]  /*fa10*/  LDL.LU R7, [R1+0x370] ;  /* 0x0003700001077983 */ /* 0x002ee80000300800 */
[----:B--2---:R-:W2:Y:S04]  /*fa20*/  LDL.LU R5, [R1+0x36c] ;  /* 0x00036c0001057983 */ /* 0x004ea80000300800 */
[----:B------:R1:W-:Y:S04]  /*fa30*/  STS.U8 [R0+UR4+0x8000], R6 ;  /* 0x0080000600007988 */ /* 0x0003e80008000004 */
[----:B------:R0:W-:Y:S04]  /*fa40*/  STS.U8 [R0+UR4+0xc000], R4 ;  /* 0x00c0000400007988 */ /* 0x0001e80008000004 */
[----:B-1----:R-:W2:Y:S04]  /*fa50*/  LDL.LU R6, [R1+0x368] ;  /* 0x0003680001067983 */ /* 0x002ea80000300800 */
[----:B0-----:R-:W2:Y:S04]  /*fa60*/  LDL.LU R4, [R1+0x364] ;  /* 0x0003640001047983 */ /* 0x001ea80000300800 */
        /* <DEDUP_REMOVED lines=8> */
[----:B----4-:R0:W-:Y:S04]  /*faf0*/  STS.U8 [R0+UR4+0x400], R43 ;  /* 0x0004002b00007988 */ /* 0x0101e80008000004 */
[----:B------:R1:W-:Y:S04]  /*fb00*/  STS.U8 [R0+UR4+0x4400], R91 ;  /* 0x0044005b00007988 */ /* 0x0003e80008000004 */
[----:B0-----:R-:W4:Y:S04]  /*fb10*/  LDL.LU R43, [R1+0x360] ;  /* 0x00036000012b7983 */ /* 0x001f280000300800 */
[----:B-1----:R-:W4:Y:S04]  /*fb20*/  LDL.LU R91, [R1+0x35c] ;  /* 0x00035c00015b7983 */ /* 0x002f280000300800 */
[----:B------:R-:W4:Y:S04]  /*fb30*/  LDL.LU R38, [R1+0x358] ;  /* 0x0003580001267983 */ /* 0x000f280000300800 */
[----:B------:R-:W4:Y:S04]  /*fb40*/  LDL.LU R31, [R1+0x354] ;  /* 0x00035400011f7983 */ /* 0x000f280000300800 */
[----:B------:R-:W4:Y:S04]  /*fb50*/  LDL.LU R13, [R1+0x350] ;  /* 0x00035000010d7983 */ /* 0x000f280000300800 */
[----:B------:R-:W4:Y:S04]  /*fb60*/  LDL.LU R21, [R1+0x34c] ;  /* 0x00034c0001157983 */ /* 0x000f280000300800 */
[----:B------:R-:W4:Y:S04]  /*fb70*/  LDL.LU R14, [R1+0x348] ;  /* 0x00034800010e7983 */ /* 0x000f280000300800 */
[----:B---3--:R0:W-:Y:S04]  /*fb80*/  STS.U8 [R0+UR4+0x5400], R7 ;  /* 0x0054000700007988 */ /* 0x0081e80008000004 */
[----:B--2---:R1:W-:Y:S04]  /*fb90*/  STS.U8 [R0+UR4+0x9400], R5 ;  /* 0x0094000500007988 */ /* 0x0043e80008000004 */
[----:B0-----:R-:W2:Y:S04]  /*fba0*/  LDL.LU R7, [R1+0x344] ;  /* 0x0003440001077983 */ /* 0x001ea80000300800 */
[----:B-1----:R-:W3:Y:S04]  /*fbb0*/  LDL.LU R5, [R1+0x340] ;  /* 0x0003400001057983 */ /* 0x002ee80000300800 */
[----:B------:R0:W-:Y:S04]  /*fbc0*/  STS.U8 [R0+UR4+0xd400], R6 ;  /* 0x00d4000600007988 */ /* 0x0001e80008000004 */
[----:B------:R-:W3:Y:S04]  /*fbd0*/  LDL.LU R23, [R1+0x33c] ;  /* 0x00033c0001177983 */ /* 0x000ee80000300800 */
[----:B------:R1:W-:Y:S04]  /*fbe0*/  STS.U8 [R0+UR4+0x1800], R4 ;  /* 0x0018000400007988 */ /* 0x0003e80008000004 */
[----:B0-----:R-:W3:Y:S04]  /*fbf0*/  LDL.LU R6, [R1+0x338] ;  /* 0x0003380001067983 */ /* 0x001ee80000300800 */
[----:B-1----:R-:W3:Y:S04]  /*fc00*/  LDL.LU R4, [R1+0x334] ;  /* 0x0003340001047983 */ /* 0x002ee80000300800 */
[----:B------:R0:W-:Y:S04]  /*fc10*/  STS.U8 [R0+UR4+0x8400], R69 ;  /* 0x0084004500007988 */ /* 0x0001e80008000004 */
[----:B------:R1:W-:Y:S04]  /*fc20*/  STS.U8 [R0+UR4+0xc400], R93 ;  /* 0x00c4005d00007988 */ /* 0x0003e80008000004 */
[----:B------:R1:W-:Y:S04]  /*fc30*/  STS.U8 [R0+UR4+0x800], R90 ;  /* 0x0008005a00007988 */ /* 0x0003e80008000004 */
[----:B0-----:R-:W3:Y:S04]  /*fc40*/  LDL.LU R69, [R1+0x330] ;  /* 0x0003300001457983 */ /* 0x001ee80000300800 */
[----:B-1----:R-:W3:Y:S04]  /*fc50*/  LDL.LU R93, [R1+0x32c] ;  /* 0x00032c00015d7983 */ /* 0x002ee80000300800 */
[----:B------:R0:W-:Y:S04]  /*fc60*/  STS.U8 [R0+UR4+0x4800], R84 ;  /* 0x0048005400007988 */ /* 0x0001e80008000004 */
[----:B------:R-:W3:Y:S04]  /*fc70*/  LDL.LU R90, [R1+0x328] ;  /* 0x00032800015a7983 */ /* 0x000ee80000300800 */
[----:B------:R1:W-:Y:S04]  /*fc80*/  STS.U8 [R0+UR4+0x8800], R65 ;  /* 0x0088004100007988 */ /* 0x0003e80008000004 */
[----:B0-----:R-:W3:Y:S04]  /*fc90*/  LDL.LU R84, [R1+0x324] ;  /* 0x0003240001547983 */ /* 0x001ee80000300800 */
[----:B------:R0:W-:Y:S04]  /*fca0*/  STS.U8 [R0+UR4+0xc800], R53 ;  /* 0x00c8003500007988 */ /* 0x0001e80008000004 */
[----:B-1----:R-:W3:Y:S04]  /*fcb0*/  LDL.LU R65, [R1+0x320] ;  /* 0x0003200001417983 */ /* 0x002ee80000300800 */
        /* <DEDUP_REMOVED lines=18> */
[----:B-1----:R-:W3:Y:S04]  /*fde0*/  LDL.LU R56, [R1+0x2f8] ;  /* 0x0002f80001387983 */ /* 0x002ee80000300800 */
[----:B----4-:R0:W-:Y:S04]  /*fdf0*/  STS.U8 [R0+UR4+0x5800], R43 ;  /* 0x0058002b00007988 */ /* 0x0101e80008000004 */
[----:B------:R1:W-:Y:S04]  /*fe00*/  STS.U8 [R0+UR4+0x9800], R91 ;  /* 0x0098005b00007988 */ /* 0x0003e80008000004 */
[----:B0-----:R-:W4:Y:S04]  /*fe10*/  LDL.LU R43, [R1+0x2f4] ;  /* 0x0002f400012b7983 */ /* 0x001f280000300800 */
[----:B-1----:R-:W4:Y:S04]  /*fe20*/  LDL.LU R91, [R1+0x2f0] ;  /* 0x0002f000015b7983 */ /* 0x002f280000300800 */
[----:B--2---:R0:W-:Y:S04]  /*fe30*/  STS.U8 [R0+UR4+0x2000], R7 ;  /* 0x0020000700007988 */ /* 0x0041e80008000004 */
[----:B---3--:R1:W-:Y:S04]  /*fe40*/  STS.U8 [R0+UR4+0x6000], R5 ;  /* 0x0060000500007988 */ /* 0x0083e80008000004 */
[----:B0-----:R-:W2:Y:S04]  /*fe50*/  LDL.LU R7, [R1+0x18] ;  /* 0x0000180001077983 */ /* 0x001ea80000300800 */
[----:B-1----:R-:W3:Y:S04]  /*fe60*/  LDL.LU R5, [R1+0xc] ;  /* 0x00000c0001057983 */ /* 0x002ee80000300800 */
[----:B------:R0:W-:Y:S04]  /*fe70*/  STS.U8 [R0+UR4+0xe000], R6 ;  /* 0x00e0000600007988 */ /* 0x0001e80008000004 */
[----:B------:R1:W-:Y:S04]  /*fe80*/  STS.U8 [R0+UR4+0x2400], R4 ;  /* 0x0024000400007988 */ /* 0x0003e80008000004 */
[----:B0-----:R-:W3:Y:S04]  /*fe90*/  LDL.LU R6, [R1+0x8] ;  /* 0x0000080001067983 */ /* 0x001ee80000300800 */
[----:B-1----:R-:W3:Y:S04]  /*fea0*/  LDL.LU R4, [R1+0x4] ;  /* 0x0000040001047983 */ /* 0x002ee80000300800 */
[----:B------:R-:W3:Y:S04]  /*feb0*/  LDL.LU R63, [R1+0x3c4] ;  /* 0x0003c400013f7983 */ /* 0x000ee80000300800 */
[----:B------:R-:W-:Y:S04]  /*fec0*/  STS.U8 [R0+UR4+0xd800], R38 ;  /* 0x00d8002600007988 */ /* 0x000fe80008000004 */
        /* <DEDUP_REMOVED lines=20> */
[----:B----4-:R-:W-:Y:S04]  /*10010*/  STS.U8 [R0+UR4+0x3400], R43 ;  /* 0x0034002b00007988 */ /* 0x010fe80008000004 */
[----:B------:R-:W-:Y:S04]  /*10020*/  STS.U8 [R0+UR4+0x7400], R91 ;  /* 0x0074005b00007988 */ /* 0x000fe80008000004 */
[----:B--2---:R0:W-:Y:S04]  /*10030*/  STS.U8 [R0+UR4+0x3c00], R7 ;  /* 0x003c000700007988 */ /* 0x0041e80008000004 */
[----:B---3--:R1:W-:Y:S04]  /*10040*/  STS.U8 [R0+UR4+0x7c00], R5 ;  /* 0x007c000500007988 */ /* 0x0083e80008000004 */
[----:B0-----:R-:W2:Y:S04]  /*10050*/  LDL.LU R7, [R1+0x3c0] ;  /* 0x0003c00001077983 */ /* 0x001ea80000300800 */
[----:B-1----:R-:W3:Y:S04]  /*10060*/  LDL.LU R5, [R1+0x3bc] ;  /* 0x0003bc0001057983 */ /* 0x002ee80000300800 */
        /* <DEDUP_REMOVED lines=23> */
[----:B------:R0:W-:Y:S04]  /*101e0*/  STS.U8 [R0+UR4+0xbc00], R6 ;  /* 0x00bc000600007988 */ /* 0x0001e80008000004 */
[----:B------:R-:W4:Y:S04]  /*101f0*/  LDL.LU R91, [R1+0xf8] ;  /* 0x0000f800015b7983 */ /* 0x000f280000300800 */
[----:B------:R1:W-:Y:S04]  /*10200*/  STS.U8 [R0+UR4+0xfc00], R4 ;  /* 0x00fc000400007988 */ /* 0x0003e80008000004 */
[----:B0-----:R-:W4:Y:S04]  /*10210*/  LDL.LU R6, [R1+0xf4] ;  /* 0x0000f40001067983 */ /* 0x001f280000300800 */
[----:B-1----:R-:W4:Y:S04]  /*10220*/  LDL.LU R4, [R1+0xf0] ;  /* 0x0000f00001047983 */ /* 0x002f280000300800 */
[----:B------:R-:W-:Y:S04]  /*10230*/  STS.U8 [R0+UR4+0xb400], R81 ;  /* 0x00b4005100007988 */ /* 0x000fe80008000004 */
[----:B------:R-:W-:Y:S04]  /*10240*/  STS.U8 [R0+UR4+0xf400], R80 ;  /* 0x00f4005000007988 */ /* 0x000fe80008000004 */
[----:B------:R-:W-:Y:S04]  /*10250*/  STS.U8 [R0+UR4+0x3800], R78 ;  /* 0x0038004e00007988 */ /* 0x000fe80008000004 */
[----:B------:R-:W-:Y:S04]  /*10260*/  STS.U8 [R0+UR4+0x7800], R67 ;  /* 0x0078004300007988 */ /* 0x000fe80008000004 */
[----:B------:R-:W-:Y:S04]  /*10270*/  STS.U8 [R0+UR4+0xb800], R61 ;  /* 0x00b8003d00007988 */ /* 0x000fe80008000004 */
[----:B------:R-:W-:Y:S04]  /*10280*/  STS.U8 [R0+UR4+0xf800], R15 ;  /* 0x00f8000f00007988 */ /* 0x000fe80008000004 */
[----:B------:R-:W-:Y:S04]  /*10290*/  STS.U8 [R10+UR4+0x80], R63 ;  /* 0x0000803f0a007988 */ /* 0x000fe80008000004 */
[----:B--2---:R0:W-:Y:S04]  /*102a0*/  STS.U8 [R10+UR4+0x4080], R7 ;  /* 0x004080070a007988 */ /* 0x0041e80008000004 */
[----:B---3--:R1:W-:Y:S04]  /*102b0*/  STS.U8 [R10+UR4+0x8080], R5 ;  /* 0x008080050a007988 */ /* 0x0083e80008000004 */
[----:B0-----:R-:W2:Y:S04]  /*102c0*/  LDL.LU R7, [R1+0xe8] ;  /* 0x0000e80001077983 */ /* 0x001ea80000300800 */
[----:B-1----:R-:W3:Y:S04]  /*102d0*/  LDL.LU R5, [R1+0xe4] ;  /* 0x0000e40001057983 */ /* 0x002ee80000300800 */
[----:B------:R-:W3:Y:S04]  /*102e0*/  LDL.LU R63, [R1+0xe0] ;  /* 0x0000e000013f7983 */ /* 0x000ee80000300800 */
[----:B----4-:R-:W-:Y:S04]  /*102f0*/  STS.U8 [R10+UR4+0xc080], R50 ;  /* 0x00c080320a007988 */ /* 0x010fe80008000004 */
[----:B------:R-:W-:Y:S04]  /*10300*/  STS.U8 [R10+UR4+0x480], R38 ;  /* 0x000480260a007988 */ /* 0x000fe80008000004 */
[----:B------:R0:W-:Y:S04]  /*10310*/  STS.U8 [R10+UR4+0xd880], R6 ;  /* 0x00d880060a007988 */ /* 0x0001e80008000004 */
[----:B------:R1:W-:Y:S04]  /*10320*/  STS.U8 [R10+UR4+0x1c80], R4 ;  /* 0x001c80040a007988 */ /* 0x0003e80008000004 */
[----:B0-----:R-:W4:Y:S04]  /*10330*/  LDL.LU R6, [R1+0xd8] ;  /* 0x0000d80001067983 */ /* 0x001f280000300800 */
[----:B-1----:R-:W4:Y:S04]  /*10340*/  LDL.LU R4, [R1+0xcc] ;  /* 0x0000cc0001047983 */ /* 0x002f280000300800 */
[----:B------:R-:W4:Y:S04]  /*10350*/  LDL.LU R50, [R1+0xc8] ;  /* 0x0000c80001327983 */ /* 0x000f280000300800 */
[----:B------:R-:W4:Y:S04]  /*10360*/  LDL.LU R38, [R1+0xc4] ;  /* 0x0000c40001267983 */ /* 0x000f280000300800 */
[----:B------:R0:W-:Y:S04]  /*10370*/  STS.U8 [R10+UR4+0x4480], R31 ;  /* 0x0044801f0a007988 */ /* 0x0001e80008000004 */
[----:B------:R1:W-:Y:S04]  /*10380*/  STS.U8 [R10+UR4+0x8480], R13 ;  /* 0x0084800d0a007988 */ /* 0x0003e80008000004 */
[----:B------:R1:W-:Y:S04]  /*10390*/  STS.U8 [R10+UR4+0xc480], R21 ;  /* 0x00c480150a007988 */ /* 0x0003e80008000004 */
[----:B0-----:R-:W4:Y:S04]  /*103a0*/  LDL.LU R31, [R1+0xbc] ;  /* 0x0000bc00011f7983 */ /* 0x001f280000300800 */
[----:B-1----:R-:W4:Y:S04]  /*103b0*/  LDL.LU R13, [R1+0xb8] ;  /* 0x0000b800010d7983 */ /* 0x002f280000300800 */
[----:B------:R0:W-:Y:S04]  /*103c0*/  STS.U8 [R10+UR4+0x880], R14 ;  /* 0x0008800e0a007988 */ /* 0x0001e80008000004 */
[----:B------:R-:W4:Y:S04]  /*103d0*/  LDL.LU R21, [R1+0xb4] ;  /* 0x0000b40001157983 */ /* 0x000f280000300800 */
[----:B------:R1:W-:Y:S04]  /*103e0*/  STS.U8 [R10+UR4+0x4880], R23 ;  /* 0x004880170a007988 */ /* 0x0003e80008000004 */
[----:B0-----:R-:W4:Y:S04]  /*103f0*/  LDL.LU R14, [R1+0xb0] ;  /* 0x0000b000010e7983 */ /* 0x001f280000300800 */
[----:B------:R0:W-:Y:S04]  /*10400*/  STS.U8 [R10+UR4+0x8880], R69 ;  /* 0x008880450a007988 */ /* 0x0001e80008000004 */
[----:B-1----:R-:W4:Y:S04]  /*10410*/  LDL.LU R23, [R1+0xac] ;  /* 0x0000ac0001177983 */ /* 0x002f280000300800 */
        /* <DEDUP_REMOVED lines=32> */
[----:B--2---:R1:W-:Y:S04]  /*10620*/  STS.U8 [R10+UR4+0x5c80], R7 ;  /* 0x005c80070a007988 */ /* 0x0043e80008000004 */
[----:B0-----:R-:W2:Y:S04]  /*10630*/  LDL.LU R91, [R1+0x28] ;  /* 0x00002800015b7983 */ /* 0x001ea80000300800 */
[----:B---3--:R0:W-:Y:S04]  /*10640*/  STS.U8 [R10+UR4+0x9c80], R5 ;  /* 0x009c80050a007988 */ /* 0x0081e80008000004 */
[----:B-1----:R-:W3:Y:S04]  /*10650*/  LDL.LU R7, [R1+0x20] ;  /* 0x0000200001077983 */ /* 0x002ee80000300800 */
[----:B0-----:R-:W3:Y:S04]  /*10660*/  LDL.LU R5, [R1+0x1c] ;  /* 0x00001c0001057983 */ /* 0x001ee80000300800 */
[----:B----4-:R0:W-:Y:S04]  /*10670*/  STS.U8 [R10+UR4+0x2080], R6 ;  /* 0x002080060a007988 */ /* 0x0101e80008000004 */
[----:B------:R1:W-:Y:S04]  /*10680*/  STS.U8 [R10+UR4+0x6080], R4 ;  /* 0x006080040a007988 */ /* 0x0003e80008000004 */
[----:B0-----:R-:W4:Y:S04]  /*10690*/  LDL.LU R6, [R1+0x1a4] ;  /* 0x0001a40001067983 */ /* 0x001f280000300800 */
[----:B------:R0:W-:Y:S04]  /*106a0*/  STS.U8 [R10+UR4+0xa080], R50 ;  /* 0x00a080320a007988 */ /* 0x0001e80008000004 */
[----:B-1----:R-:W4:Y:S04]  /*106b0*/  LDL.LU R4, [R1+0x1a0] ;  /* 0x0001a00001047983 */ /* 0x002f280000300800 */
[----:B------:R1:W-:Y:S04]  /*106c0*/  STS.U8 [R10+UR4+0xe080], R38 ;  /* 0x00e080260a007988 */ /* 0x0003e80008000004 */
[----:B0-----:R-:W4:Y:S04]  /*106d0*/  LDL.LU R50, [R1+0x19c] ;  /* 0x00019c0001327983 */ /* 0x001f280000300800 */
[----:B-1----:R-:W4:Y:S04]  /*106e0*/  LDL.LU R38, [R1+0x198] ;  /* 0x0001980001267983 */ /* 0x002f280000300800 */
        /* <DEDUP_REMOVED lines=40> */
[----:B0-----:R-:W4:Y:S01]  /*10970*/  LDL.LU R56, [R1+0x284] ;  /* 0x0002840001387983 */ /* 0x001f220000300800 */
[----:B------:R-:W-:-:S03]  /*10980*/  LOP3.LUT R11, R0, 0x20, RZ, 0x3c, !PT ;  /* 0x00000020000b7812 */ /* 0x000fc600078e3cff */
[----:B--2---:R0:W-:Y:S04]  /*10990*/  STS.U8 [R10+UR4+0x7880], R91 ;  /* 0x0078805b0a007988 */ /* 0x0041e80008000004 */
[----:B-1----:R-:W2:Y:S04]  /*109a0*/  LDL.LU R43, [R1+0x280] ;  /* 0x00028000012b7983 */ /* 0x002ea80000300800 */
[----:B---3--:R1:W-:Y:S04]  /*109b0*/  STS.U8 [R10+UR4+0xb880], R7 ;  /* 0x00b880070a007988 */ /* 0x0083e80008000004 */
[----:B0-----:R-:W3:Y:S04]  /*109c0*/  LDL.LU R91, [R1+0x27c] ;  /* 0x00027c00015b7983 */ /* 0x001ee80000300800 */
[----:B------:R0:W-:Y:S04]  /*109d0*/  STS.U8 [R10+UR4+0xf880], R5 ;  /* 0x00f880050a007988 */ /* 0x0001e80008000004 */
[----:B-1----:R-:W3:Y:S04]  /*109e0*/  LDL.LU R7, [R1+0x278] ;  /* 0x0002780001077983 */ /* 0x002ee80000300800 */
[----:B0-----:R-:W3:Y:S04]  /*109f0*/  LDL.LU R5, [R1+0x274] ;  /* 0x0002740001057983 */ /* 0x001ee80000300800 */
[----:B------:R-:W-:Y:S04]  /*10a00*/  STS.U8 [R10+UR4+0xdc80], R63 ;  /* 0x00dc803f0a007988 */ /* 0x000fe80008000004 */
[----:B----4-:R0:W-:Y:S04]  /*10a10*/  STS.U8 [R10+UR4+0x3c80], R6 ;  /* 0x003c80060a007988 */ /* 0x0101e80008000004 */
[----:B------:R1:W-:Y:S04]  /*10a20*/  STS.U8 [R10+UR4+0x7c80], R4 ;  /* 0x007c80040a007988 */ /* 0x0003e80008000004 */
[----:B0-----:R-:W4:Y:S04]  /*10a30*/  LDL.LU R6, [R1+0x270] ;  /* 0x0002700001067983 */ /* 0x001f280000300800 */
[----:B------:R-:W-:Y:S04]  /*10a40*/  STS.U8 [R10+UR4+0xbc80], R50 ;  /* 0x00bc80320a007988 */ /* 0x000fe80008000004 */
[----:B-1----:R-:W4:Y:S04]  /*10a50*/  LDL.LU R4, [R1+0x26c] ;  /* 0x00026c0001047983 */ /* 0x002f280000300800 */
[----:B------:R-:W-:Y:S04]  /*10a60*/  STL [R1+0x1ea8], R10 ;  /* 0x001ea80a01007387 */ /* 0x000fe80000100800 */
[----:B------:R-:W-:Y:S04]  /*10a70*/  STS.U8 [R10+UR4+0xfc80], R38 ;  /* 0x00fc80260a007988 */ /* 0x000fe80008000004 */
[----:B------:R-:W-:Y:S04]  /*10a80*/  STL [R1+0x229c], R10 ;  /* 0x00229c0a01007387 */ /* 0x000fe80000100800 */
[----:B------:R-:W-:Y:S04]  /*10a90*/  STL [R1+0x22a8], R10 ;  /* 0x0022a80a01007387 */ /* 0x000fe80000100800 */
[----:B------:R0:W-:Y:S04]  /*10aa0*/  STS.U8 [R11+UR4+0x9900], R3 ;  /* 0x009900030b007988 */ /* 0x0001e80008000004 */
[----:B------:R1:W-:Y:S04]  /*10ab0*/  STS.U8 [R11+UR4+0xd900], R2 ;  /* 0x00d900020b007988 */ /* 0x0003e80008000004 */
[----:B------:R1:W-:Y:S04]  /*10ac0*/  STS.U8 [R11+UR4+0x1d00], R18 ;  /* 0x001d00120b007988 */ /* 0x0003e80008000004 */
[----:B0-----:R-:W4:Y:S04]  /*10ad0*/  LDL.LU R3, [R1+0x2380] ;  /* 0x0023800001037983 */ /* 0x001f280000300800 */
[----:B-1----:R-:W4:Y:S04]  /*10ae0*/  LDL.LU R2, [R1+0x237c] ;  /* 0x00237c0001027983 */ /* 0x002f280000300800 */
[----:B------:R-:W4:Y:S04]  /*10af0*/  LDL.LU R18, [R1+0x2378] ;  /* 0x0023780001127983 */ /* 0x000f280000300800 */
[----:B------:R0:W-:Y:S04]  /*10b00*/  STS.U8 [R11+UR4+0x5d00], R41 ;  /* 0x005d00290b007988 */ /* 0x0001e80008000004 */
[----:B0-----:R-:W4:Y:S01]  /*10b10*/  LDL.LU R41, [R1+0x2374] ;  /* 0x0023740001297983 */ /* 0x001f220000300800 */
[----:B------:R-:W-:-:S02]  /*10b20*/  LOP3.LUT R12, R0, 0x30, RZ, 0x3c, !PT ;  /* 0x00000030000c7812 */ /* 0x000fc400078e3cff */
[----:B------:R-:W-:Y:S01]  /*10b30*/  IADD3 R0, P2, PT, R33, R8, RZ ;  /* 0x0000000821007210 */ /* 0x000fe20007f5e0ff */
[----:B------:R0:W-:Y:S04]  /*10b40*/  STS.U8 [R11+UR4+0xc100], R14 ;  /* 0x00c1000e0b007988 */ /* 0x0001e80008000004 */
[----:B------:R-:W-:Y:S01]  /*10b50*/  STS.U8 [R11+UR4+0x100], R31 ;  /* 0x0001001f0b007988 */ /* 0x000fe20008000004 */
[----:B0-----:R-:W-:-:S03]  /*10b60*/  @!P6 IMAD.MOV.U32 R14, RZ, RZ, R0 ;  /* 0x000000ffff0ee224 */ /* 0x001fc600078e0000 */
        /* <DEDUP_REMOVED lines=27> */
[----:B--2---:R-:W-:Y:S04]  /*10d20*/  STS.U8 [R11+UR4+0x1500], R43 ;  /* 0x0015002b0b007988 */ /* 0x004fe80008000004 */
[----:B------:R-:W-:Y:S04]  /*10d30*/  STS.U8 [R11+UR4+0xe500], R72 ;  /* 0x00e500480b007988 */ /* 0x000fe80008000004 */
[----:B---3--:R-:W-:Y:S04]  /*10d40*/  STS.U8 [R11+UR4+0x5500], R91 ;  /* 0x0055005b0b007988 */ /* 0x008fe80008000004 */
        /* <DEDUP_REMOVED lines=26> */
[----:B----4-:R0:W-:Y:S02]  /*10ef0*/  STS.U8 [R11+UR4+0x5900], R4 ;  /* 0x005900040b007988 */ /* 0x0101e40008000004 */
[----:B0-----:R-:W-:-:S02]  /*10f00*/  IMAD.X R4, R28, 0x1, R9, P2 ;  /* 0x000000011c047824 */ /* 0x001fc400010e0609 */
[----:B------:R-:W-:Y:S02]  /*10f10*/  STS.U8 [R11+UR4+0x1900], R6 ;  /* 0x001900060b007988 */ /* 0x000fe40008000004 */
[----:B------:R-:W-:Y:S02]  /*10f20*/  @!P6 IMAD.MOV.U32 R15, RZ, RZ, R4 ;  /* 0x000000ffff0fe224 */ /* 0x000fe400078e0004 */
[----:B------:R-:W-:Y:S04]  /*10f30*/  STS.U8 [R12+UR4+0x180], R34 ;  /* 0x000180220c007988 */ /* 0x000fe80008000004 */
[----:B------:R0:W-:Y:S04]  /*10f40*/  STS.U8 [R12+UR4+0x4180], R32 ;  /* 0x004180200c007988 */ /* 0x0001e80008000004 */
[----:B------:R-:W-:Y:S04]  /*10f50*/  STS.U8 [R12+UR4+0x8180], R30 ;  /* 0x0081801e0c007988 */ /* 0x000fe80008000004 */
[----:B------:R1:W-:Y:S04]  /*10f60*/  STS.U8 [R12+UR4+0xc180], R29 ;  /* 0x00c1801d0c007988 */ /* 0x0003e80008000004 */
[----:B------:R-:W-:Y:S04]  /*10f70*/  STS.U8 [R12+UR4+0x580], R27 ;  /* 0x0005801b0c007988 */ /* 0x000fe80008000004 */
[----:B------:R-:W-:Y:S04]  /*10f80*/  STS.U8 [R12+UR4+0x4580], R26 ;  /* 0x0045801a0c007988 */ /* 0x000fe80008000004 */
[----:B------:R-:W-:Y:S01]  /*10f90*/  STS.U8 [R12+UR4+0x8580], R25 ;  /* 0x008580190c007988 */ /* 0x000fe20008000004 */
[----:B------:R-:W-:-:S06]  /*10fa0*/  PRMT R41, RZ, 0x7610, R41 ;  /* 0x00007610ff297816 */ /* 0x000fcc0000000029 */
[----:B------:R-:W2:Y:S04]  /*10fb0*/  @!P6 LDG.E.U8 R41, desc[UR14][R14.64] ;  /* 0x0000000e0e29e981 */ /* 0x000ea8000c1e1100 */
[----:B------:R-:W-:Y:S01]  /*10fc0*/  STL [R1+0x1eac], R11 ;  /* 0x001eac0b01007387 */ /* 0x000fe20000100800 */
[----:B------:R-:W-:-:S03]  /*10fd0*/  VIADD R36, R35, 0xffffff82 ;  /* 0xffffff8223247836 */ /* 0x000fc60000000000 */
[----:B------:R-:W-:Y:S04]  /*10fe0*/  STL [R1+0x22d4], R11 ;  /* 0x0022d40b01007387 */ /* 0x000fe80000100800 */
[----:B------:R-:W-:Y:S01]  /*10ff0*/  STL [R1+0x2334], R8 ;  /* 0x0023340801007387 */ /* 0x000fe20000100800 */
[----:B------:R-:W-:-:S03]  /*11000*/  IMAD R50, R18, 0x16, RZ ;  /* 0x0000001612327824 */ /* 0x000fc600078e02ff */
[----:B------:R-:W-:Y:S01]  /*11010*/  STL [R1+0xc48], R0 ;  /* 0x000c480001007387 */ /* 0x000fe20000100800 */
[----:B------:R-:W-:-:S03]  /*11020*/  IMAD R69, R18, 0x1e, RZ ;  /* 0x0000001e12457824 */ /* 0x000fc600078e02ff */
[----:B------:R-:W-:Y:S01]  /*11030*/  STL [R1+0x2338], R9 ;  /* 0x0023380901007387 */ /* 0x000fe20000100800 */
[----:B------:R-:W-:-:S03]  /*11040*/  IMAD R23, R18, 0x23, RZ ;  /* 0x0000002312177824 */ /* 0x000fc600078e02ff */
[----:B------:R-:W-:Y:S01]  /*11050*/  STL [R1+0xc44], R4 ;  /* 0x000c440401007387 */ /* 0x000fe20000100800 */
[----:B------:R-:W-:-:S03]  /*11060*/  IMAD R76, R18, 0x26, RZ ;  /* 0x00000026124c7824 */ /* 0x000fc600078e02ff */
[----:B------:R3:W-:Y:S01]  /*11070*/  STL [R1+0x2314], R12 ;  /* 0x0023140c01007387 */ /* 0x0007e20000100800 */
[C---:B------:R-:W-:Y:S02]  /*11080*/  IMAD R65, R18.reuse, 0x2b, RZ ;  /* 0x0000002b12417824 */ /* 0x040fe400078e02ff */
[C---:B------:R-:W-:Y:S02]  /*11090*/  IMAD R75, R18.reuse, 0x2d, RZ ;  /* 0x0000002d124b7824 */ /* 0x040fe400078e02ff */
[C---:B------:R-:W-:Y:S02]  /*110a0*/  IMAD R72, R18.reuse, 0x2e, RZ ;  /* 0x0000002e12487824 */ /* 0x040fe400078e02ff */
[C---:B------:R-:W-:Y:S02]  /*110b0*/  IMAD R24, R18.reuse, 0x33, RZ ;  /* 0x0000003312187824 */ /* 0x040fe400078e02ff */
[C---:B------:R-:W-:Y:S02]  /*110c0*/  IMAD R68, R18.reuse, 0x35, RZ ;  /* 0x0000003512447824 */ /* 0x040fe400078e02ff */
[----:B------:R-:W-:-:S02]  /*110d0*/  IMAD R66, R18, 0x36, RZ ;  /* 0x0000003612427824 */ /* 0x000fc400078e02ff */
[C---:B------:R-:W-:Y:S02]  /*110e0*/  IMAD R58, R18.reuse, 0x37, RZ ;  /* 0x00000037123a7824 */ /* 0x040fe400078e02ff */
[C---:B------:R-:W-:Y:S02]  /*110f0*/  IMAD R49, R18.reuse, 0x3d, RZ ;  /* 0x0000003d12317824 */ /* 0x040fe400078e02ff */
[C---:B------:R-:W-:Y:S02]  /*11100*/  IMAD R46, R18.reuse, 0x3e, RZ ;  /* 0x0000003e122e7824 */ /* 0x040fe400078e02ff */
[C---:B------:R-:W-:Y:S02]  /*11110*/  IMAD R43, R18.reuse, 0x3f, RZ ;  /* 0x0000003f122b7824 */ /* 0x040fe400078e02ff */
[C---:B------:R-:W-:Y:S02]  /*11120*/  IMAD R42, R18.reuse, 0x45, RZ ;  /* 0x00000045122a7824 */ /* 0x040fe400078e02ff */
[----:B------:R-:W-:-:S02]  /*11130*/  IMAD R33, R18, 0x46, RZ ;  /* 0x0000004612217824 */ /* 0x000fc400078e02ff */
[C---:B0-----:R-:W-:Y:S02]  /*11140*/  IMAD R32, R18.reuse, 0x47, RZ ;  /* 0x0000004712207824 */ /* 0x041fe400078e02ff */
[C---:B-1----:R-:W-:Y:S02]  /*11150*/  IMAD R29, R18.reuse, 0x4d, RZ ;  /* 0x0000004d121d7824 */ /* 0x042fe400078e02ff */
[C---:B---3--:R-:W-:Y:S02]  /*11160*/  IMAD R12, R18.reuse, 0x4e, RZ ;  /* 0x0000004e120c7824 */ /* 0x048fe400078e02ff */
        /* <DEDUP_REMOVED lines=9> */
[C---:B------:R-:W-:Y:S02]  /*11200*/  IMAD.SHL.U32 R39, R18.reuse, 0x4, RZ ;  /* 0x0000000412277824 */ /* 0x040fe400078e00ff */
        /* <DEDUP_REMOVED lines=37> */
[C---:B------:R-:W-:Y:S01]  /*11460*/  IMAD R28, R18.reuse, 0x7b, RZ ;  /* 0x0000007b121c7824 */ /* 0x040fe200078e02ff */
[----:B------:R-:W-:Y:S02]  /*11470*/  SHF.R.S32.HI R87, RZ, 0x1f, R46 ;  /* 0x0000001fff577819 */ /* 0x000fe4000001142e */
[----:B------:R-:W-:Y:S02]  /*11480*/  SHF.R.S32.HI R89, RZ, 0x1f, R33 ;  /* 0x0000001fff597819 */ /* 0x000fe40000011421 */
[----:B------:R-:W-:Y:S01]  /*11490*/  SHF.R.S32.HI R85, RZ, 0x1f, R79 ;  /* 0x0000001fff557819 */ /* 0x000fe2000001144f */
[----:B--2---:R-:W-:Y:S04]  /*114a0*/  STL [R1+0x230c], R41 ;  /* 0x00230c2901007387 */ /* 0x004fe80000100800 */
        /* <DEDUP_REMOVED lines=28> */
[----:B0-----:R-:W-:-:S03]  /*11670*/  IMAD R35, R18, 0x67, RZ ;  /* 0x0000006712237824 */ /* 0x001fc600078e02ff */
[----:B------:R-:W-:Y:S04]  /*11680*/  STL [R1+0x2bc], R4 ;  /* 0x0002bc0401007387 */ /* 0x000fe80000100800 */
[----:B------:R-:W-:Y:S04]  /*11690*/  STL [R1+0x2c8], R48 ;  /* 0x0002c83001007387 */ /* 0x000fe80000100800 */
[----:B------:R-:W-:Y:S04]  /*116a0*/  STL [R1+0x2cc], R30 ;  /* 0x0002cc1e01007387 */ /* 0x000fe80000100800 */
[----:B------:R0:W-:Y:S01]  /*116b0*/  STL [R1+0x203c], R18 ;  /* 0x00203c1201007387 */ /* 0x0001e20000100800 */
[----:B------:R-:W-:-:S02]  /*116c0*/  SHF.R.S32.HI R36, RZ, 0x1f, R69 ;  /* 0x0000001fff247819 */ /* 0x000fc40000011445 */
[----:B0-----:R-:W-:-:S05]  /*116d0*/  SHF.R.S32.HI R18, RZ, 0x1f, R50 ;  /* 0x0000001fff127819 */ /* 0x001fca0000011432 */
[----:B------:R0:W-:Y:S01]  /*116e0*/  STL [R1+0x18], R18 ;  /* 0x0000181201007387 */ /* 0x0001e20000100800 */
[----:B------:R-:W-:-:S03]  /*116f0*/  SHF.R.S32.HI R41, RZ, 0x1f, R90 ;  /* 0x0000001fff297819 */ /* 0x000fc6000001145a */
[----:B------:R1:W-:Y:S01]  /*11700*/  STL [R1+0x48], R36 ;  /* 0x0000482401007387 */ /* 0x0003e20000100800 */
[----:B------:R-:W-:Y:S02]  /*11710*/  SHF.R.S32.HI R65, RZ, 0x1f, R65 ;  /* 0x0000001fff417819 */ /* 0x000fe40000011441 */
[----:B0-----:R-:W-:Y:S02]  /*11720*/  SHF.R.S32.HI R18, RZ, 0x1f, R31 ;  /* 0x0000001fff127819 */ /* 0x001fe4000001141f */
[----:B-1----:R-:W-:-:S03]  /*11730*/  SHF.R.S32.HI R36, RZ, 0x1f, R76 ;  /* 0x0000001fff247819 */ /* 0x002fc6000001144c */
[----:B------:R0:W-:Y:S04]  /*11740*/  STL [R1+0x50], R18 ;  /* 0x0000501201007387 */ /* 0x0001e80000100800 */
[----:B------:R1:W-:Y:S01]  /*11750*/  STL [R1+0x74], R41 ;  /* 0x0000742901007387 */ /* 0x0003e20000100800 */
[----:B0-----:R-:W-:-:S03]  /*11760*/  SHF.R.S32.HI R18, RZ, 0x1f, R93 ;  /* 0x0000001fff127819 */ /* 0x001fc6000001145d */
[----:B------:R0:W-:Y:S04]  /*11770*/  STL [R1+0x78], R36 ;  /* 0x0000782401007387 */ /* 0x0001e80000100800 */
[----:B------:R-:W-:Y:S04]  /*11780*/  STL [R1+0x2370], R65 ;  /* 0x0023704101007387 */ /* 0x000fe80000100800 */
[----:B------:R2:W-:Y:S01]  /*11790*/  STL [R1+0x7c], R18 ;  /* 0x00007c1201007387 */ /* 0x0005e20000100800 */
[----:B-1----:R-:W-:Y:S02]  /*117a0*/  SHF.R.S32.HI R41, RZ, 0x1f, R72 ;  /* 0x0000001fff297819 */ /* 0x002fe40000011448 */
[----:B0-----:R-:W-:-:S02]  /*117b0*/  SHF.R.S32.HI R36, RZ, 0x1f, R53 ;  /* 0x0000001fff247819 */ /* 0x001fc40000011435 */
[----:B--2---:R-:W-:-:S05]  /*117c0*/  SHF.R.S32.HI R18, RZ, 0x1f, R75 ;  /* 0x0000001fff127819 */ /* 0x004fca000001144b */
[----:B------:R0:W-:Y:S04]  /*117d0*/  STL [R1+0x94], R18 ;  /* 0x0000941201007387 */ /* 0x0001e80000100800 */
[----:B------:R-:W-:Y:S01]  /*117e0*/  STL [R1+0x98], R41 ;  /* 0x0000982901007387 */ /* 0x000fe20000100800 */
[----:B0-----:R-:W-:-:S03]  /*117f0*/  SHF.R.S32.HI R18, RZ, 0x1f, R24 ;  /* 0x0000001fff127819 */ /* 0x001fc60000011418 */
[----:B------:R0:W-:Y:S04]  /*11800*/  STL [R1+0x9c], R36 ;  /* 0x00009c2401007387 */ /* 0x0001e80000100800 */
[----:B------:R1:W-:Y:S01]  /*11810*/  STL [R1+0xa0], R18 ;  /* 0x0000a01201007387 */ /* 0x0003e20000100800 */
[----:B0-----:R-:W-:Y:S02]  /*11820*/  SHF.R.S32.HI R36, RZ, 0x1f, R68 ;  /* 0x0000001fff247819 */ /* 0x001fe40000011444 */
[----:B-1----:R-:W-:-:S03]  /*11830*/  SHF.R.S32.HI R18, RZ, 0x1f, R66 ;  /* 0x0000001fff127819 */ /* 0x002fc60000011442 */
        /* <DEDUP_REMOVED lines=8> */
[----:B------:R-:W-:Y:S01]  /*118c0*/  STL [R1+0xc8], R36 ;  /* 0x0000c82401007387 */ /* 0x000fe20000100800 */
[----:B------:R-:W-:-:S03]  /*118d0*/  SHF.R.S32.HI R43, RZ, 0x1f, R91 ;  /* 0x0000001fff2b7819 */ /* 0x000fc6000001145b */
[----:B------:R-:W-:Y:S04]  /*118e0*/  STL [R1+0xc4], R87 ;  /* 0x0000c45701007387 */ /* 0x000fe80000100800 */
[----:B------:R0:W-:Y:S01]  /*118f0*/  STL [R1+0xcc], R18 ;  /* 0x0000cc1201007387 */ /* 0x0001e20000100800 */
[----:B------:R-:W-:-:S03]  /*11900*/  SHF.R.S32.HI R32, RZ, 0x1f, R32 ;  /* 0x0000001fff207819 */ /* 0x000fc60000011420 */
[----:B------:R-:W-:Y:S01]  /*11910*/  STL [R1+0x2364], R43 ;  /* 0x0023642b01007387 */ /* 0x000fe20000100800 */
[----:B0-----:R-:W-:-:S05]  /*11920*/  SHF.R.S32.HI R18, RZ, 0x1f, R42 ;  /* 0x0000001fff127819 */ /* 0x001fca000001142a */
[----:B------:R0:W-:Y:S04]  /*11930*/  STL [R1+0xe0], R18 ;  /* 0x0000e01201007387 */ /* 0x0001e80000100800 */
[----:B------:R-:W-:Y:S01]  /*11940*/  STL [R1+0x235c], R82 ;  /* 0x00235c5201007387 */ /* 0x000fe20000100800 */
[----:B0-----:R-:W-:-:S03]  /*11950*/  SHF.R.S32.HI R18, RZ, 0x1f, R82 ;  /* 0x0000001fff127819 */ /* 0x001fc60000011452 */
[----:B------:R-:W-:Y:S01]  /*11960*/  STL [R1+0xe8], R32 ;  /* 0x0000e82001007387 */ /* 0x000fe20000100800 */
[----:B------:R-:W-:-:S03]  /*11970*/  SHF.R.S32.HI R76, RZ, 0x1f, R12 ;  /* 0x0000001fff4c7819 */ /* 0x000fc6000001140c */
[----:B------:R0:W-:Y:S01]  /*11980*/  STL [R1+0xf0], R18 ;  /* 0x0000f01201007387 */ /* 0x0001e20000100800 */
[----:B------:R-:W-:-:S03]  /*11990*/  SHF.R.S32.HI R12, RZ, 0x1f, R9 ;  /* 0x0000001fff0c7819 */ /* 0x000fc60000011409 */
[----:B------:R-:W-:Y:S01]  /*119a0*/  STL [R1+0x2360], R79 ;  /* 0x0023604f01007387 */ /* 0x000fe20000100800 */
[----:B------:R-:W-:-:S03]  /*119b0*/  SHF.R.S32.HI R9, RZ, 0x1f, R77 ;  /* 0x0000001fff097819 */ /* 0x000fc6000001144d */
[----:B------:R-:W-:Y:S01]  /*119c0*/  STL [R1+0xe4], R89 ;  /* 0x0000e45901007387 */ /* 0x000fe20000100800 */
[----:B0-----:R-:W-:-:S03]  /*119d0*/  SHF.R.S32.HI R18, RZ, 0x1f, R29 ;  /* 0x0000001fff127819 */ /* 0x001fc6000001141d */
[----:B------:R-:W-:Y:S01]  /*119e0*/  STL [R1+0x2368], R89 ;  /* 0x0023685901007387 */ /* 0x000fe20000100800 */
[----:B------:R-:W-:-:S03]  /*119f0*/  SHF.R.S32.HI R75, RZ, 0x1f, R73 ;  /* 0x0000001fff4b7819 */ /* 0x000fc60000011449 */
[----:B------:R0:W-:Y:S04]  /*11a00*/  STL [R1+0x2350], R85 ;  /* 0x0023505501007387 */ /* 0x0001e80000100800 */
[----:B------:R-:W-:Y:S04]  /*11a10*/  STL [R1+0xf8], R18 ;  /* 0x0000f81201007387 */ /* 0x000fe80000100800 */
[----:B------:R-:W-:Y:S04]  /*11a20*/  STL [R1+0x2348], R77 ;  /* 0x0023484d01007387 */ /* 0x000fe80000100800 */
[----:B------:R-:W-:Y:S04]  /*11a30*/  STL [R1+0x100], R12 ;  /* 0x0001000c01007387 */ /* 0x000fe80000100800 */
[----:B------:R1:W-:Y:S04]  /*11a40*/  STL [R1+0x10c], R9 ;  /* 0x00010c0901007387 */ /* 0x0003e80000100800 */
[----:B------:R-:W-:Y:S04]  /*11a50*/  STL [R1+0x234c], R73 ;  /* 0x00234c4901007387 */ /* 0x000fe80000100800 */
[----:B------:R-:W-:Y:S04]  /*11a60*/  STL [R1+0xfc], R76 ;  /* 0x0000fc4c01007387 */ /* 0x000fe80000100800 */
[----:B------:R-:W-:Y:S04]  /*11a70*/  STL [R1+0x2354], R76 ;  /* 0x0023544c01007387 */ /* 0x000fe80000100800 */
[----:B------:R-:W-:Y:S04]  /*11a80*/  STL [R1+0x233c], R75 ;  /* 0x00233c4b01007387 */ /* 0x000fe80000100800 */
[----:B0-----:R-:W2:Y:S04]  /*11a90*/  LDL R85, [R1+0x1d4] ;  /* 0x0001d40001557983 */ /* 0x001ea80000100800 */
[----:B------:R-:W3:Y:S01]  /*11aa0*/  LDL R65, [R1+0x18] ;  /* 0x0000180001417983 */ /* 0x000ee20000100800 */
[----:B-1----:R-:W-:-:S02]  /*11ab0*/  SHF.R.S32.HI R9, RZ, 0x1f, R8 ;  /* 0x0000001fff097819 */ /* 0x002fc40000011408 */
[----:B------:R-:W-:Y:S01]  /*11ac0*/  SHF.R.S32.HI R68, RZ, 0x1f, R27 ;  /* 0x0000001fff447819 */ /* 0x000fe2000001141b */
[----:B------:R-:W-:Y:S01]  /*11ad0*/  STL [R1+0x2340], R71 ;  /* 0x0023404701007387 */ /* 0x000fe20000100800 */
[----:B------:R-:W-:Y:S02]  /*11ae0*/  SHF.R.S32.HI R72, RZ, 0x1f, R5 ;  /* 0x0000001fff487819 */ /* 0x000fe40000011405 */
[----:B------:R-:W-:Y:S01]  /*11af0*/  SHF.R.S32.HI R8, RZ, 0x1f, R0 ;  /* 0x0000001fff087819 */ /* 0x000fe20000011400 */
[----:B------:R-:W-:Y:S01]  /*11b00*/  STL [R1+0x114], R9 ;  /* 0x0001140901007387 */ /* 0x000fe20000100800 */
[----:B------:R-:W-:Y:S02]  /*11b10*/  SHF.R.S32.HI R5, RZ, 0x1f, R71 ;  /* 0x0000001fff057819 */ /* 0x000fe40000011447 */
[----:B------:R-:W-:Y:S01]  /*11b20*/  SHF.R.S32.HI R18, RZ, 0x1f, R7 ;  /* 0x0000001fff127819 */ /* 0x000fe20000011407 */
[----:B------:R0:W-:Y:S01]  /*11b30*/  STL [R1+0x2344], R9 ;  /* 0x0023440901007387 */ /* 0x0001e20000100800 */
[----:B------:R-:W-:-:S03]  /*11b40*/  SHF.R.S32.HI R66, RZ, 0x1f, R6 ;  /* 0x0000001fff427819 */ /* 0x000fc60000011406 */
[----:B------:R-:W-:Y:S01]  /*11b50*/  STL [R1+0x236c], R68 ;  /* 0x00236c4401007387 */ /* 0x000fe20000100800 */
[----:B------:R-:W-:-:S03]  /*11b60*/  SHF.R.S32.HI R49, RZ, 0x1f, R4 ;  /* 0x0000001fff317819 */ /* 0x000fc60000011404 */
[----:B------:R1:W-:Y:S01]  /*11b70*/  STL [R1+0x2358], R27 ;  /* 0x0023581b01007387 */ /* 0x0003e20000100800 */
[----:B------:R-:W-:-:S03]  /*11b80*/  SHF.R.S32.HI R46, RZ, 0x1f, R64 ;  /* 0x0000001fff2e7819 */ /* 0x000fc60000011440 */
[----:B------:R-:W-:Y:S01]  /*11b90*/  STL [R1+0x11c], R72 ;  /* 0x00011c4801007387 */ /* 0x000fe20000100800 */
[----:B------:R-:W-:-:S03]  /*11ba0*/  SHF.R.S32.HI R29, RZ, 0x1f, R48 ;  /* 0x0000001fff1d7819 */ /* 0x000fc60000011430 */
[----:B------:R-:W-:Y:S01]  /*11bb0*/  STL [R1+0x120], R8 ;  /* 0x0001200801007387 */ /* 0x000fe20000100800 */
[----:B0-----:R-:W-:-:S03]  /*11bc0*/  IADD3 R9, P4, PT, R39, R2, RZ ;  /* 0x0000000227097210 */ /* 0x001fc60007f9e0ff */
[----:B------:R-:W-:Y:S01]  /*11bd0*/  STL [R1+0x124], R5 ;  /* 0x0001240501007387 */ /* 0x000fe20000100800 */
[----:B------:R-:W-:-:S03]  /*11be0*/  SHF.R.S32.HI R13, RZ, 0x1f, R39 ;  /* 0x0000001fff0d7819 */ /* 0x000fc60000011427 */
[----:B------:R-:W-:Y:S01]  /*11bf0*/  STL [R1+0x12c], R18 ;  /* 0x00012c1201007387 */ /* 0x000fe20000100800 */
[----:B-1----:R-:W-:-:S03]  /*11c00*/  IADD3 R27, P5, PT, R44, R2, RZ ;  /* 0x000000022c1b7210 */ /* 0x002fc60007fbe0ff */
[----:B------:R-:W-:Y:S04]  /*11c10*/  STL [R1+0x130], R66 ;  /* 0x0001304201007387 */ /* 0x000fe80000100800 */
[----:B------:R-:W-:Y:S04]  /*11c20*/  STL [R1+0x158], R49 ;  /* 0x0001583101007387 */ /* 0x000fe80000100800 */
[----:B------:R-:W-:Y:S01]  /*11c30*/  STL [R1+0x15c], R46 ;  /* 0x00015c2e01007387 */ /* 0x000fe20000100800 */
[----:B------:R-:W-:-:S03]  /*11c40*/  SHF.R.S32.HI R14, RZ, 0x1f, R44 ;  /* 0x0000001fff0e7819 */ /* 0x000fc6000001142c */
[----:B------:R-:W-:Y:S01]  /*11c50*/  STL [R1+0x164], R29 ;  /* 0x0001641d01007387 */ /* 0x000fe20000100800 */
[----:B------:R-:W-:-:S03]  /*11c60*/  IMAD.X R43, R13, 0x1, R3, P4 ;  /* 0x000000010d2b7824 */ /* 0x000fc600020e0603 */
[----:B------:R0:W-:Y:S01]  /*11c70*/  STL [R1+0xb50], R9 ;  /* 0x000b500901007387 */ /* 0x0001e20000100800 */
[----:B------:R-:W-:-:S03]  /*11c80*/  SHF.R.S32.HI R15, RZ, 0x1f, R47 ;  /* 0x0000001fff0f7819 */ /* 0x000fc6000001142f */
[----:B------:R1:W-:Y:S01]  /*11c90*/  STL [R1+0xb70], R27 ;  /* 0x000b701b01007387 */ /* 0x0003e20000100800 */
[-C--:B0-----:R-:W-:Y:S02]  /*11ca0*/  IADD3 R9, P2, PT, R47, R2.reuse, RZ ;  /* 0x000000022f097210 */ /* 0x081fe40007f5e0ff */
[----:B-1----:R-:W-:-:S03]  /*11cb0*/  IADD3 R27, P6, PT, R45, R2, RZ ;  /* 0x000000022d1b7210 */ /* 0x002fc60007fde0ff */
[----:B------:R0:W-:Y:S04]  /*11cc0*/  STL [R1+0xb90], R9 ;  /* 0x000b900901007387 */ /* 0x0001e80000100800 */
[----:B------:R1:W-:Y:S01]  /*11cd0*/  STL [R1+0xb4c], R43 ;  /* 0x000b4c2b01007387 */ /* 0x0003e20000100800 */
[--C-:B------:R-:W-:Y:S02]  /*11ce0*/  IMAD.X R68, R15, 0x1, R3.reuse, P2 ;  /* 0x000000010f447824 */ /* 0x100fe400010e0603 */
[----:B0-----:R-:W-:Y:S01]  /*11cf0*/  IMAD.X R9, R14, 0x1, R3, P5 ;  /* 0x000000010e097824 */ /* 0x001fe200028e0603 */
[----:B-1----:R-:W4:Y:S01]  /*11d00*/  LDL R43, [R1+0x1fc] ;  /* 0x0001fc00012b7983 */ /* 0x002f220000100800 */
[----:B------:R-:W-:-:S03]  /*11d10*/  SHF.R.S32.HI R61, RZ, 0x1f, R45 ;  /* 0x0000001fff3d7819 */ /* 0x000fc6000001142d */
[----:B------:R0:W-:Y:S04]  /*11d20*/  STL [R1+0xbb0], R27 ;  /* 0x000bb01b01007387 */ /* 0x0001e80000100800 */
[----:B------:R1:W-:Y:S01]  /*11d30*/  STL [R1+0xb6c], R9 ;  /* 0x000b6c0901007387 */ /* 0x0003e20000100800 */
[-C--:B0-----:R-:W-:Y:S02]  /*11d40*/  IADD3 R27, P4, PT, R11, R2.reuse, RZ ;  /* 0x000000020b1b7210 */ /* 0x081fe40007f9e0ff */
[----:B-1----:R-:W-:-:S03]  /*11d50*/  IADD3 R9, P5, PT, R17, R2, RZ ;  /* 0x0000000211097210 */ /* 0x002fc60007fbe0ff */
[----:B------:R0:W-:Y:S01]  /*11d60*/  STL [R1+0xc50], R27 ;  /* 0x000c501b01007387 */ /* 0x0001e20000100800 */
[----:B------:R-:W-:-:S03]  /*11d70*/  SHF.R.S32.HI R67, RZ, 0x1f, R11 ;  /* 0x0000001fff437819 */ /* 0x000fc6000001140b */
[----:B------:R1:W-:Y:S04]  /*11d80*/  STL [R1+0xb8c], R68 ;  /* 0x000b8c4401007387 */ /* 0x0003e80000100800 */
[----:B------:R-:W4:Y:S01]  /*11d90*/  LDL R89, [R1+0x204] ;  /* 0x0002040001597983 */ /* 0x000f220000100800 */
[----:B0-----:R-:W-:-:S03]  /*11da0*/  IMAD.X R27, R61, 0x1, R3, P6 ;  /* 0x000000013d1b7824 */ /* 0x001fc600030e0603 */
[----:B------:R0:W-:Y:S01]  /*11db0*/  STL [R1+0xc70], R9 ;  /* 0x000c700901007387 */ /* 0x0001e20000100800 */
[----:B------:R-:W-:Y:S01]  /*11dc0*/  SHF.R.S32.HI R78, RZ, 0x1f, R17 ;  /* 0x0000001fff4e7819 */ /* 0x000fe20000011411 */
[----:B-1----:R-:W-:Y:S02]  /*11dd0*/  IMAD.X R68, R67, 0x1, R3, P4 ;  /* 0x0000000143447824 */ /* 0x002fe400020e0603 */
[----:B------:R1:W-:Y:S01]  /*11de0*/  STL [R1+0xbac], R27 ;  /* 0x000bac1b01007387 */ /* 0x0003e20000100800 */
[----:B------:R-:W-:-:S03]  /*11df0*/  SHF.R.S32.HI R80, RZ, 0x1f, R63 ;  /* 0x0000001fff507819 */ /* 0x000fc6000001143f */
[----:B------:R-:W4:Y:S01]  /*11e00*/  LDL R79, [R1+0x48] ;  /* 0x00004800014f7983 */ /* 0x000f220000100800 */
[----:B0-----:R-:W-:-:S05]  /*11e10*/  IADD3 R9, P2, PT, R63, R2, RZ ;  /* 0x000000023f097210 */ /* 0x001fca0007f5e0ff */
[----:B------:R0:W-:Y:S01]  /*11e20*/  STL [R1+0xc90], R9 ;  /* 0x000c900901007387 */ /* 0x0001e20000100800 */
[----:B-1----:R-:W-:Y:S01]  /*11e30*/  IMAD.X R27, R78, 0x1, R3, P5 ;  /* 0x000000014e1b7824 */ /* 0x002fe200028e0603 */
[----:B------:R-:W-:Y:S02]  /*11e40*/  SHF.R.S32.HI R81, RZ, 0x1f, R10 ;  /* 0x0000001fff517819 */ /* 0x000fe4000001140a */
[----:B------:R1:W-:Y:S01]  /*11e50*/  STL [R1+0xc4c], R68 ;  /* 0x000c4c4401007387 */ /* 0x0003e20000100800 */
[-C--:B0-----:R-:W-:Y:S02]  /*11e60*/  IADD3 R9, P6, PT, R10, R2.reuse, RZ ;  /* 0x000000020a097210 */ /* 0x081fe40007fde0ff */
[----:B-1----:R-:W-:-:S03]  /*11e70*/  IADD3 R68, P4, PT, R52, R2, RZ ;  /* 0x0000000234447210 */ /* 0x002fc60007f9e0ff */
[----:B------:R0:W-:Y:S04]  /*11e80*/  STL [R1+0xcb0], R9 ;  /* 0x000cb00901007387 */ /* 0x0001e80000100800 */
[----:B------:R1:W-:Y:S01]  /*11e90*/  STL [R1+0xc6c], R27 ;  /* 0x000c6c1b01007387 */ /* 0x0003e20000100800 */
[----:B0-----:R-:W-:-:S03]  /*11ea0*/  IMAD.X R9, R80, 0x1, R3, P2 ;  /* 0x0000000150097824 */ /* 0x001fc600010e0603 */
[----:B------:R0:W-:Y:S01]  /*11eb0*/  STL [R1+0xd30], R68 ;  /* 0x000d304401007387 */ /* 0x0001e20000100800 */
[----:B-1----:R-:W-:-:S03]  /*11ec0*/  IADD3 R27, P5, PT, R19, R2, RZ ;  /* 0x00000002131b7210 */ /* 0x002fc60007fbe0ff */
[----:B------:R1:W-:Y:S01]  /*11ed0*/  STL [R1+0xc8c], R9 ;  /* 0x000c8c0901007387 */ /* 0x0003e20000100800 */
[----:B------:R-:W-:Y:S01]  /*11ee0*/  SHF.R.S32.HI R51, RZ, 0x1f, R52 ;  /* 0x0000001fff337819 */ /* 0x000fe20000011434 */
[----:B0-----:R-:W-:Y:S01]  /*11ef0*/  IMAD.X R68, R81, 0x1, R3, P6 ;  /* 0x0000000151447824 */ /* 0x001fe200030e0603 */
[----:B------:R-:W-:Y:S01]  /*11f00*/  SHF.R.S32.HI R20, RZ, 0x1f, R19 ;  /* 0x0000001fff147819 */ /* 0x000fe20000011413 */
[----:B------:R0:W-:Y:S01]  /*11f10*/  STL [R1+0xd50], R27 ;  /* 0x000d501b01007387 */ /* 0x0001e20000100800 */
[----:B-1----:R-:W-:-:S03]  /*11f20*/  IADD3 R9, P2, PT, R54, R2, RZ ;  /* 0x0000000236097210 */ /* 0x002fc60007f5e0ff */
[----:B------:R1:W-:Y:S01]  /*11f30*/  STL [R1+0xcac], R68 ;  /* 0x000cac4401007387 */ /* 0x0003e20000100800 */
[----:B------:R-:W-:-:S03]  /*11f40*/  SHF.R.S32.HI R74, RZ, 0x1f, R54 ;  /* 0x0000001fff4a7819 */ /* 0x000fc60000011436 */
[----:B------:R-:W4:Y:S01]  /*11f50*/  LDL R82, [R1+0x220] ;  /* 0x0002200001527983 */ /* 0x000f220000100800 */
[----:B0-----:R-:W-:-:S03]  /*11f60*/  IMAD.X R27, R51, 0x1, R3, P4 ;  /* 0x00000001331b7824 */ /* 0x001fc600020e0603 */
[----:B------:R-:W-:Y:S01]  /*11f70*/  STL [R1+0xd70], R9 ;  /* 0x000d700901007387 */ /* 0x000fe20000100800 */
[----:B-1----:R-:W-:-:S03]  /*11f80*/  IMAD.X R68, R20, 0x1, R3, P5 ;  /* 0x0000000114447824 */ /* 0x002fc600028e0603 */
[----:B------:R0:W-:Y:S02]  /*11f90*/  STL [R1+0xd2c], R27 ;  /* 0x000d2c1b01007387 */ /* 0x0001e40000100800 */
[-C--:B0-----:R-:W-:Y:S02]  /*11fa0*/  IADD3 R27, P4, PT, R59, R2.reuse, RZ ;  /* 0x000000023b1b7210 */ /* 0x081fe40007f9e0ff */
[----:B--2---:R-:W-:-:S05]  /*11fb0*/  IADD3 R9, P6, PT, R85, R2, RZ ;  /* 0x0000000255097210 */ /* 0x004fca0007fde0ff */
[----:B------:R0:W-:Y:S04]  /*11fc0*/  STL [R1+0xd90], R9 ;  /* 0x000d900901007387 */ /* 0x0001e80000100800 */
[----:B------:R1:W-:Y:S01]  /*11fd0*/  STL [R1+0xd4c], R68 ;  /* 0x000d4c4401007387 */ /* 0x0003e20000100800 */
[----:B0-----:R-:W-:-:S03]  /*11fe0*/  IMAD.X R9, R74, 0x1, R3, P2 ;  /* 0x000000014a097824 */ /* 0x001fc600010e0603 */
[----:B------:R3:W-:Y:S01]  /*11ff0*/  STL [R1+0xdb0], R27 ;  /* 0x000db01b01007387 */ /* 0x0007e20000100800 */
[----:B-1----:R-:W-:-:S03]  /*12000*/  IADD3 R68, P5, PT, R22, R2, RZ ;  /* 0x0000000216447210 */ /* 0x002fc60007fbe0ff */
[----:B------:R0:W-:Y:S04]  /*12010*/  STL [R1+0xd6c], R9 ;  /* 0x000d6c0901007387 */ /* 0x0001e80000100800 */
[----:B------:R1:W-:Y:S01]  /*12020*/  STL [R1+0xdd0], R68 ;  /* 0x000dd04401007387 */ /* 0x0003e20000100800 */
[----:B---3--:R-:W-:-:S03]  /*12030*/  IMAD.X R27, R65, 0x1, R3, P6 ;  /* 0x00000001411b7824 */ /* 0x008fc600030e0603 */
[----:B------:R-:W2:Y:S01]  /*12040*/  LDL R65, [R1+0x22c] ;  /* 0x00022c0001417983 */ /* 0x000ea20000100800 */
[----:B------:R-:W-:Y:S02]  /*12050*/  SHF.R.S32.HI R57, RZ, 0x1f, R59 ;  /* 0x0000001fff397819 */ /* 0x000fe4000001143b */
[----:B0-----:R-:W-:Y:S01]  /*12060*/  IADD3 R9, P2, PT, R38, R2, RZ ;  /* 0x0000000226097210 */ /* 0x001fe20007f5e0ff */
[----:B------:R0:W-:Y:S01]  /*12070*/  STL [R1+0xd8c], R27 ;  /* 0x000d8c1b01007387 */ /* 0x0001e20000100800 */
[----:B------:R-:W-:-:S03]  /*12080*/  SHF.R.S32.HI R55, RZ, 0x1f, R22 ;  /* 0x0000001fff377819 */ /* 0x000fc60000011416 */
[----:B------:R-:W3:Y:S04]  /*12090*/  LDL R71, [R1+0x78] ;  /* 0x0000780001477983 */ /* 0x000ee80000100800 */
[----:B------:R0:W-:Y:S01]  /*120a0*/  STL [R1+0xdf0], R9 ;  /* 0x000df00901007387 */ /* 0x0001e20000100800 */
[----:B-1----:R-:W-:Y:S01]  /*120b0*/  IADD3 R68, P6, PT, R21, R2, RZ ;  /* 0x0000000215447210 */ /* 0x002fe20007fde0ff */
[--C-:B0-----:R-:W-:Y:S02]  /*120c0*/  IMAD.X R27, R55, 0x1, R3.reuse, P5 ;  /* 0x00000001371b7824 */ /* 0x101fe400028e0603 */
[----:B------:R-:W3:Y:S01]  /*120d0*/  LDL R77, [R1+0x234] ;  /* 0x00023400014d7983 */ /* 0x000ee20000100800 */
[----:B------:R-:W-:Y:S01]  /*120e0*/  IMAD.X R9, R57, 0x1, R3, P4 ;  /* 0x0000000139097824 */ /* 0x000fe200020e0603 */
[----:B------:R-:W-:-:S04]  /*120f0*/  SHF.R.S32.HI R50, RZ, 0x1f, R38 ;  /* 0x0000001fff327819 */ /* 0x000fc80000011426 */
[----:B------:R-:W-:Y:S01]  /*12100*/  STL [R1+0xdac], R9 ;  /* 0x000dac0901007387 */ /* 0x000fe20000100800 */
[----:B------:R-:W-:-:S03]  /*12110*/  SHF.R.S32.HI R62, RZ, 0x1f, R21 ;  /* 0x0000001fff3e7819 */ /* 0x000fc60000011415 */
[----:B------:R0:W-:Y:S02]  /*12120*/  STL [R1+0xe10], R68 ;  /* 0x000e104401007387 */ /* 0x0001e40000100800 */
[--C-:B0-----:R-:W-:Y:S01]  /*12130*/  IMAD.X R68, R62, 0x1, R3.reuse, P6 ;  /* 0x000000013e447824 */ /* 0x101fe200030e0603 */
[-C--:B------:R-:W-:Y:S02]  /*12140*/  IADD3 R73, P6, PT, R60, R2.reuse, RZ ;  /* 0x000000023c497210 */ /* 0x080fe40007fde0ff */
[-C--:B----4-:R-:W-:Y:S02]  /*12150*/  IADD3 R9, P4, PT, R43, R2.reuse, RZ ;  /* 0x000000022b097210 */ /* 0x090fe40007f9e0ff */
[----:B------:R-:W4:Y:S04]  /*12160*/  LDL R43, [R1+0x238] ;  /* 0x00023800012b7983 */ /* 0x000f280000100800 */
[----:B------:R0:W-:Y:S04]  /*12170*/  STL [R1+0xdcc], R27 ;  /* 0x000dcc1b01007387 */ /* 0x0001e80000100800 */
[----:B------:R1:W-:Y:S01]  /*12180*/  STL [R1+0xe30], R9 ;  /* 0x000e300901007387 */ /* 0x0003e20000100800 */
[----:B0-----:R-:W-:Y:S01]  /*12190*/  IMAD.X R27, R50, 0x1, R3, P2 ;  /* 0x00000001321b7824 */ /* 0x001fe200010e0603 */
[----:B-1----:R-:W-:-:S04]  /*121a0*/  IADD3 R9, P5, PT, R31, R2, RZ ;  /* 0x000000021f097210 */ /* 0x002fc80007fbe0ff */
[----:B------:R0:W-:Y:S04]  /*121b0*/  STL [R1+0xdec], R27 ;  /* 0x000dec1b01007387 */ /* 0x0001e80000100800 */
[----:B------:R1:W-:Y:S01]  /*121c0*/  STL [R1+0xe50], R9 ;  /* 0x000e500901007387 */ /* 0x0003e20000100800 */
[----:B0-----:R-:W-:-:S03]  /*121d0*/  IADD3 R27, P2, PT, R89, R2, RZ ;  /* 0x00000002591b7210 */ /* 0x001fc60007f5e0ff */
[----:B-1----:R-:W4:Y:S04]  /*121e0*/  LDL R9, [R1+0x94] ;  /* 0x0000940001097983 */ /* 0x002f280000100800 */
[----:B------:R0:W-:Y:S04]  /*121f0*/  STL [R1+0xe0c], R68 ;  /* 0x000e0c4401007387 */ /* 0x0001e80000100800 */
[----:B------:R1:W-:Y:S01]  /*12200*/  STL [R1+0xe70], R27 ;  /* 0x000e701b01007387 */ /* 0x0003e20000100800 */
[----:B0-----:R-:W-:Y:S01]  /*12210*/  IMAD.X R68, R79, 0x1, R3, P4 ;  /* 0x000000014f447824 */ /* 0x001fe200020e0603 */
[----:B------:R-:W-:-:S02]  /*12220*/  SHF.R.S32.HI R79, RZ, 0x1f, R31 ;  /* 0x0000001fff4f7819 */ /* 0x000fc4000001141f */
[----:B-1----:R-:W4:Y:S03]  /*12230*/  LDL R27, [R1+0x240] ;  /* 0x00024000011b7983 */ /* 0x002f260000100800 */
[----:B------:R-:W-:Y:S01]  /*12240*/  IMAD.X R75, R79, 0x1, R3, P5 ;  /* 0x000000014f4b7824 */ /* 0x000fe200028e0603 */
[----:B------:R0:W-:Y:S01]  /*12250*/  STL [R1+0xe2c], R68 ;  /* 0x000e2c4401007387 */ /* 0x0001e20000100800 */
[----:B------:R-:W-:-:S03]  /*12260*/  SHF.R.S32.HI R69, RZ, 0x1f, R23 ;  /* 0x0000001fff457819 */ /* 0x000fc60000011417 */
[----:B------:R-:W4:Y:S04]  /*12270*/  LDL R89, [R1+0x248] ;  /* 0x0002480001597983 */ /* 0x000f280000100800 */
[----:B0-----:R-:W4:Y:S04]  /*12280*/  LDL R68, [R1+0x98] ;  /* 0x0000980001447983 */ /* 0x001f280000100800 */
[----:B------:R0:W-:Y:S04]  /*12290*/  STL [R1+0xe90], R73 ;  /* 0x000e904901007387 */ /* 0x0001e80000100800 */
[----:B------:R-:W4:Y:S01]  /*122a0*/  LDL R85, [R1+0xa0] ;  /* 0x0000a00001557983 */ /* 0x000f220000100800 */
[----:B0-----:R-:W-:-:S03]  /*122b0*/  IADD3 R73, P4, PT, R90, R2, RZ ;  /* 0x000000025a497210 */ /* 0x001fc60007f9e0ff */
[----:B------:R0:W-:Y:S01]  /*122c0*/  STL [R1+0xe4c], R75 ;  /* 0x000e4c4b01007387 */ /* 0x0001e20000100800 */
[----:B------:R-:W-:-:S03]  /*122d0*/  SHF.R.S32.HI R23, RZ, 0x1f, R60 ;  /* 0x0000001fff177819 */ /* 0x000fc6000001143c */
[----:B------:R-:W4:Y:S04]  /*122e0*/  LDL R79, [R1+0x24c] ;  /* 0x00024c00014f7983 */ /* 0x000f280000100800 */
[----:B------:R1:W-:Y:S01]  /*122f0*/  STL [R1+0xeb0], R73 ;  /* 0x000eb04901007387 */ /* 0x0003e20000100800 */
[----:B0-----:R-:W-:Y:S01]  /*12300*/  IADD3 R75, P5, PT, R82, R2, RZ ;  /* 0x00000002524b7210 */ /* 0x001fe20007fbe0ff */
[--C-:B------:R-:W-:Y:S02]  /*12310*/  IMAD.X R76, R23, 0x1, R3.reuse, P6 ;  /* 0x00000001174c7824 */ /* 0x100fe400030e0603 */
[----:B------:R-:W4:Y:S01]  /*12320*/  LDL R82, [R1+0x250] ;  /* 0x0002500001527983 */ /* 0x000f220000100800 */
[----:B-1----:R-:W-:-:S05]  /*12330*/  IMAD.X R73, R69, 0x1, R3, P2 ;  /* 0x0000000145497824 */ /* 0x002fca00010e0603 */
[----:B------:R0:W-:Y:S04]  /*12340*/  STL [R1+0xe6c], R73 ;  /* 0x000e6c4901007387 */ /* 0x0001e80000100800 */
[----:B------:R1:W-:Y:S04]  /*12350*/  STL [R1+0xed0], R75 ;  /* 0x000ed04b01007387 */ /* 0x0003e80000100800 */
[----:B------:R1:W-:Y:S01]  /*12360*/  STL [R1+0xe8c], R76 ;  /* 0x000e8c4c01007387 */ /* 0x0003e20000100800 */
[----:B0-----:R-:W-:Y:S02]  /*12370*/  SHF.R.S32.HI R73, RZ, 0x1f, R90 ;  /* 0x0000001fff497819 */ /* 0x001fe4000001145a */
[----:B-1----:R-:W-:Y:S01]  /*12380*/  IADD3 R75, P2, PT, R93, R2, RZ ;  /* 0x000000025d4b7210 */ /* 0x002fe20007f5e0ff */
[----:B------:R-:W4:Y:S04]  /*12390*/  LDL R76, [R1+0xa8] ;  /* 0x0000a800014c7983 */ /* 0x000f280000100800 */
[----:B------:R0:W-:Y:S02]  /*123a0*/  STL [R1+0xef0], R75 ;  /* 0x000ef04b01007387 */ /* 0x0001e40000100800 */
[----:B0-----:R-:W-:-:S02]  /*123b0*/  IMAD.X R75, R73, 0x1, R3, P4 ;  /* 0x00000001494b7824 */ /* 0x001fc400020e0603 */
[----:B------:R-:W4:Y:S04]  /*123c0*/  LDL R73, [R1+0xac] ;  /* 0x0000ac0001497983 */ /* 0x000f280000100800 */
[----:B------:R-:W-:Y:S01]  /*123d0*/  STL [R1+0xeac], R75 ;  /* 0x000eac4b01007387 */ /* 0x000fe20000100800 */
[----:B--2---:R-:W-:-:S05]  /*123e0*/  IADD3 R65, P6, PT, R65, R2, RZ ;  /* 0x0000000241417210 */ /* 0x004fca0007fde0ff */
[----:B------:R0:W-:Y:S04]  /*123f0*/  STL [R1+0xf10], R65 ;  /* 0x000f104101007387 */ /* 0x0001e80000100800 */
[----:B0-----:R-:W2:Y:S01]  /*12400*/  LDL.LU R65, [R1+0x2370] ;  /* 0x0023700001417983 */ /* 0x001ea20000300800 */
[----:B---3--:R-:W-:Y:S01]  /*12410*/  IMAD.X R71, R71, 0x1, R3, P5 ;  /* 0x0000000147477824 */ /* 0x008fe200028e0603 */
[----:B------:R-:W-:-:S04]  /*12420*/  SHF.R.S32.HI R75, RZ, 0x1f, R93 ;  /* 0x0000001fff4b7819 */ /* 0x000fc8000001145d */
[----:B------:R0:W-:Y:S02]  /*12430*/  STL [R1+0xecc], R71 ;  /* 0x000ecc4701007387 */ /* 0x0001e40000100800 */
[----:B0-----:R-:W-:-:S05]  /*12440*/  IADD3 R71, P4, PT, R40, R2, RZ ;  /* 0x0000000228477210 */ /* 0x001fca0007f9e0ff */
[----:B------:R0:W-:Y:S01]  /*12450*/  STL [R1+0xf30], R71 ;  /* 0x000f304701007387 */ /* 0x0001e20000100800 */
[-C--:B------:R-:W-:Y:S02]  /*12460*/  IADD3 R77, P5, PT, R77, R2.reuse, RZ ;  /* 0x000000024d4d7210 */ /* 0x080fe40007fbe0ff */
[----:B------:R-:W-:Y:S01]  /*12470*/  SHF.R.S32.HI R84, RZ, 0x1f, R40 ;  /* 0x0000001fff547819 */ /* 0x000fe20000011428 */
[----:B0-----:R-:W-:Y:S02]  /*12480*/  IMAD.X R71, R75, 0x1, R3, P2 ;  /* 0x000000014b477824 */ /* 0x001fe400010e0603 */
[----:B------:R-:W3:Y:S04]  /*12490*/  LDL R75, [R1+0x260] ;  /* 0x00026000014b7983 */ /* 0x000ee80000100800 */
[----:B------:R-:W-:Y:S04]  /*124a0*/  STL [R1+0xeec], R71 ;  /* 0x000eec4701007387 */ /* 0x000fe80000100800 */
[----:B------:R0:W-:Y:S01]  /*124b0*/  STL [R1+0xf50], R77 ;  /* 0x000f504d01007387 */ /* 0x0001e20000100800 */
[----:B----4-:R-:W-:-:S03]  /*124c0*/  IADD3 R43, P2, PT, R43, R2, RZ ;  /* 0x000000022b2b7210 */ /* 0x010fc60007f5e0ff */
[----:B0-----:R-:W4:Y:S01]  /*124d0*/  LDL R77, [R1+0x264] ;  /* 0x00026400014d7983 */ /* 0x001f220000100800 */
[--C-:B------:R-:W-:Y:S02]  /*124e0*/  IMAD.X R9, R9, 0x1, R3.reuse, P5 ;  /* 0x0000000109097824 */ /* 0x100fe400028e0603 */
[----:B--2---:R-:W-:-:S05]  /*124f0*/  IMAD.X R71, R65, 0x1, R3, P6 ;  /* 0x0000000141477824 */ /* 0x004fca00030e0603 */
[----:B------:R0:W-:Y:S04]  /*12500*/  STL [R1+0xf0c], R71 ;  /* 0x000f0c4701007387 */ /* 0x0001e80000100800 */
[----:B------:R1:W-:Y:S01]  /*12510*/  STL [R1+0xf70], R43 ;  /* 0x000f702b01007387 */ /* 0x0003e20000100800 */
[----:B0-----:R-:W-:Y:S01]  /*12520*/  IMAD.X R71, R84, 0x1, R3, P4 ;  /* 0x0000000154477824 */ /* 0x001fe200020e0603 */
[-C--:B------:R-:W-:Y:S02]  /*12530*/  IADD3 R27, P4, PT, R27, R2.reuse, RZ ;  /* 0x000000021b1b7210 */ /* 0x080fe40007f9e0ff */
[-C--:B-1----:R-:W-:Y:S02]  /*12540*/  IADD3 R43, P6, PT, R53, R2.reuse, RZ ;  /* 0x00000002352b7210 */ /* 0x082fe40007fde0ff */
[----:B------:R0:W-:Y:S04]  /*12550*/  STL [R1+0xf2c], R71 ;  /* 0x000f2c4701007387 */ /* 0x0001e80000100800 */
[----:B0-----:R-:W2:Y:S04]  /*12560*/  LDL R71, [R1+0x268] ;  /* 0x0002680001477983 */ /* 0x001ea80000100800 */
[----:B------:R0:W-:Y:S04]  /*12570*/  STL [R1+0xf90], R43 ;  /* 0x000f902b01007387 */ /* 0x0001e80000100800 */
[----:B0-----:R-:W2:Y:S04]  /*12580*/  LDL R43, [R1+0xbc] ;  /* 0x0000bc00012b7983 */ /* 0x001ea80000100800 */
[----:B------:R0:W-:Y:S04]  /*12590*/  STL [R1+0xf4c], R9 ;  /* 0x000f4c0901007387 */ /* 0x0001e80000100800 */
[----:B------:R1:W-:Y:S01]  /*125a0*/  STL [R1+0xfb8], R27 ;  /* 0x000fb81b01007387 */ /* 0x0003e20000100800 */
[----:B0-----:R-:W-:Y:S01]  /*125b0*/  SHF.R.S32.HI R9, RZ, 0x1f, R53 ;  /* 0x0000001fff097819 */ /* 0x001fe20000011435 */
[----:B-1----:R-:W-:Y:S01]  /*125c0*/  IMAD.X R27, R68, 0x1, R3, P2 ;  /* 0x00000001441b7824 */ /* 0x002fe200010e0603 */
[----:B------:R-:W-:-:S04]  /*125d0*/  IADD3 R68, P5, PT, R16, R2, RZ ;  /* 0x0000000210447210 */ /* 0x000fc80007fbe0ff */
[----:B------:R0:W-:Y:S04]  /*125e0*/  STL [R1+0xf6c], R27 ;  /* 0x000f6c1b01007387 */ /* 0x0001e80000100800 */
[----:B------:R1:W-:Y:S01]  /*125f0*/  STL [R1+0xfd8], R68 ;  /* 0x000fd84401007387 */ /* 0x0003e20000100800 */
[--C-:B0-----:R-:W-:Y:S01]  /*12600*/  IMAD.X R27, R9, 0x1, R3.reuse, P6 ;  /* 0x00000001091b7824 */ /* 0x101fe200030e0603 */
[----:B------:R-:W-:Y:S02]  /*12610*/  IADD3 R9, P2, PT, R89, R2, RZ ;  /* 0x0000000259097210 */ /* 0x000fe40007f5e0ff */
[----:B-1----:R-:W2:Y:S04]  /*12620*/  LDL R68, [R1+0xc8] ;  /* 0x0000c80001447983 */ /* 0x002ea80000100800 */
[----:B------:R0:W-:Y:S04]  /*12630*/  STL [R1+0xf8c], R27 ;  /* 0x000f8c1b01007387 */ /* 0x0001e80000100800 */
[----:B------:R-:W2:Y:S01]  /*12640*/  LDL R89, [R1+0x274] ;  /* 0x0002740001597983 */ /* 0x000ea20000100800 */
[----:B------:R-:W-:Y:S01]  /*12650*/  IMAD.X R85, R85, 0x1, R3, P4 ;  /* 0x0000000155557824 */ /* 0x000fe200020e0603 */
[----:B------:R-:W-:-:S02]  /*12660*/  SHF.R.S32.HI R24, RZ, 0x1f, R16 ;  /* 0x0000001fff187819 */ /* 0x000fc40000011410 */
[----:B------:R1:W-:Y:S03]  /*12670*/  STL [R1+0xff8], R9 ;  /* 0x000ff80901007387 */ /* 0x0003e60000100800 */
[----:B0-----:R-:W-:Y:S01]  /*12680*/  IMAD.X R27, R24, 0x1, R3, P5 ;  /* 0x00000001181b7824 */ /* 0x001fe200028e0603 */
[----:B------:R0:W-:Y:S01]  /*12690*/  STL [R1+0xfb4], R85 ;  /* 0x000fb45501007387 */ /* 0x0001e20000100800 */
[----:B-1----:R-:W-:-:S03]  /*126a0*/  IADD3 R9, P6, PT, R79, R2, RZ ;  /* 0x000000024f097210 */ /* 0x002fc60007fde0ff */
[----:B------:R-:W2:Y:S04]  /*126b0*/  LDL R79, [R1+0x278] ;  /* 0x00027800014f7983 */ /* 0x000ea80000100800 */
[----:B------:R1:W-:Y:S04]  /*126c0*/  STL [R1+0x1018], R9 ;  /* 0x0010180901007387 */ /* 0x0003e80000100800 */
[----:B------:R3:W-:Y:S04]  /*126d0*/  STL [R1+0xfd4], R27 ;  /* 0x000fd41b01007387 */ /* 0x0007e80000100800 */
[----:B0-----:R-:W2:Y:S01]  /*126e0*/  LDL R85, [R1+0xe0] ;  /* 0x0000e00001557983 */ /* 0x001ea20000100800 */
[----:B-1----:R-:W-:-:S03]  /*126f0*/  IADD3 R9, P4, PT, R82, R2, RZ ;  /* 0x0000000252097210 */ /* 0x002fc60007f9e0ff */
[----:B------:R-:W2:Y:S04]  /*12700*/  LDL R82, [R1+0x27c] ;  /* 0x00027c0001527983 */ /* 0x000ea80000100800 */
[----:B------:R0:W-:Y:S01]  /*12710*/  STL [R1+0x1038], R9 ;  /* 0x0010380901007387 */ /* 0x0001e20000100800 */
[----:B---3--:R-:W-:Y:S01]  /*12720*/  IADD3 R27, P5, PT, R88, R2, RZ ;  /* 0x00000002581b7210 */ /* 0x008fe20007fbe0ff */
[--C-:B------:R-:W-:Y:S01]  /*12730*/  IMAD.X R73, R73, 0x1, R3.reuse, P6 ;  /* 0x0000000149497824 */ /* 0x100fe200030e0603 */
[----:B------:R-:W-:Y:S01]  /*12740*/  SHF.R.S32.HI R92, RZ, 0x1f, R58 ;  /* 0x0000001fff5c7819 */ /* 0x000fe2000001143a */
[----:B0-----:R-:W-:-:S05]  /*12750*/  IMAD.X R9, R76, 0x1, R3, P2 ;  /* 0x000000014c097824 */ /* 0x001fca00010e0603 */
[----:B------:R0:W-:Y:S04]  /*12760*/  STL [R1+0xff4], R9 ;  /* 0x000ff40901007387 */ /* 0x0001e80000100800 */
[----:B------:R1:W-:Y:S01]  /*12770*/  STL [R1+0x10b4], R27 ;  /* 0x0010b41b01007387 */ /* 0x0003e20000100800 */
[----:B0-----:R-:W-:-:S03]  /*12780*/  IADD3 R9, P2, PT, R86, R2, RZ ;  /* 0x0000000256097210 */ /* 0x001fc60007f5e0ff */
[----:B-1----:R-:W3:Y:S04]  /*12790*/  LDL R27, [R1+0xe8] ;  /* 0x0000e800011b7983 */ /* 0x002ee80000100800 */
[----:B------:R0:W-:Y:S04]  /*127a0*/  STL [R1+0x1014], R73 ;  /* 0x0010144901007387 */ /* 0x0001e80000100800 */
[----:B------:R1:W-:Y:S04]  /*127b0*/  STL [R1+0x10d4], R9 ;  /* 0x0010d40901007387 */ /* 0x0003e80000100800 */
[----:B------:R-:W3:Y:S01]  /*127c0*/  LDL R76, [R1+0x288] ;  /* 0x00028800014c7983 */ /* 0x000ee20000100800 */
[----:B0-----:R-:W-:Y:S01]  /*127d0*/  SHF.R.S32.HI R73, RZ, 0x1f, R88 ;  /* 0x0000001fff497819 */ /* 0x001fe20000011458 */
[----:B-1----:R-:W-:-:S05]  /*127e0*/  IMAD.X R9, R92, 0x1, R3, P4 ;  /* 0x000000015c097824 */ /* 0x002fca00020e0603 */
[----:B------:R0:W-:Y:S01]  /*127f0*/  STL [R1+0x1034], R9 ;  /* 0x0010340901007387 */ /* 0x0001e20000100800 */
[----:B------:R-:W-:Y:S02]  /*12800*/  SHF.R.S32.HI R83, RZ, 0x1f, R86 ;  /* 0x0000001fff537819 */ /* 0x000fe40000011456 */
[-C--:B0-----:R-:W-:Y:S01]  /*12810*/  IADD3 R9, P6, PT, R75, R2.reuse, RZ ;  /* 0x000000024b097210 */ /* 0x081fe20007fde0ff */
[----:B------:R-:W-:Y:S02]  /*12820*/  IMAD.X R75, R73, 0x1, R3, P5 ;  /* 0x00000001494b7824 */ /* 0x000fe400028e0603 */
[----:B------:R-:W3:Y:S04]  /*12830*/  LDL R73, [R1+0x28c] ;  /* 0x00028c0001497983 */ /* 0x000ee80000100800 */
[----:B------:R4:W-:Y:S04]  /*12840*/  STL [R1+0x10f4], R9 ;  /* 0x0010f40901007387 */ /* 0x0009e80000100800 */
[----:B------:R0:W-:Y:S01]  /*12850*/  STL [R1+0x10b0], R75 ;  /* 0x0010b04b01007387 */ /* 0x0001e20000100800 */
[----:B----4-:R-:W-:-:S03]  /*12860*/  IADD3 R9, P4, PT, R77, R2, RZ ;  /* 0x000000024d097210 */ /* 0x010fc60007f9e0ff */
[----:B------:R-:W4:Y:S04]  /*12870*/  LDL R77, [R1+0x290] ;  /* 0x00029000014d7983 */ /* 0x000f280000100800 */
[----:B0-----:R-:W3:Y:S04]  /*12880*/  LDL R75, [R1+0xf8] ;  /* 0x0000f800014b7983 */ /* 0x001ee80000100800 */
[----:B------:R0:W-:Y:S02]  /*12890*/  STL [R1+0x1114], R9 ;  /* 0x0011140901007387 */ /* 0x0001e40000100800 */
[----:B0-----:R-:W-:-:S05]  /*128a0*/  IMAD.X R9, R83, 0x1, R3, P2 ;  /* 0x0000000153097824 */ /* 0x001fca00010e0603 */
[----:B------:R2:W-:Y:S01]  /*128b0*/  STL [R1+0x10d0], R9 ;  /* 0x0010d00901007387 */ /* 0x0005e20000100800 */
[----:B------:R-:W-:Y:S01]  /*128c0*/  IMAD.X R87, R87, 0x1, R3, P4 ;  /* 0x0000000157577824 */ /* 0x000fe200020e0603 */
[----:B--2---:R-:W-:-:S05]  /*128d0*/  IADD3 R9, P5, PT, R71, R2, RZ ;  /* 0x0000000247097210 */ /* 0x004fca0007fbe0ff */
[----:B------:R0:W-:Y:S01]  /*128e0*/  STL [R1+0x1134], R9 ;  /* 0x0011340901007387 */ /* 0x0001e20000100800 */
[--C-:B------:R-:W-:Y:S01]  /*128f0*/  IMAD.X R71, R43, 0x1, R3.reuse, P6 ;  /* 0x000000012b477824 */ /* 0x100fe200030e0603 */
[----:B------:R-:W-:Y:S02]  /*12900*/  IADD3 R43, P2, PT, R56, R2, RZ ;  /* 0x00000002382b7210 */ /* 0x000fe40007f5e0ff */
[----:B0-----:R-:W2:Y:S04]  /*12910*/  LDL R9, [R1+0x100] ;  /* 0x0001000001097983 */ /* 0x001ea80000100800 */
[----:B------:R0:W-:Y:S04]  /*12920*/  STL [R1+0x10f0], R71 ;  /* 0x0010f04701007387 */ /* 0x0001e80000100800 */
[----:B0-----:R-:W2:Y:S04]  /*12930*/  LDL R71, [R1+0x29c] ;  /* 0x00029c0001477983 */ /* 0x001ea80000100800 */
[----:B------:R0:W-:Y:S04]  /*12940*/  STL [R1+0x11b4], R43 ;  /* 0x0011b42b01007387 */ /* 0x0001e80000100800 */
[----:B------:R-:W-:Y:S01]  /*12950*/  STL [R1+0x1110], R87 ;  /* 0x0011105701007387 */ /* 0x000fe20000100800 */
[----:B0-----:R-:W-:Y:S01]  /*12960*/  SHF.R.S32.HI R43, RZ, 0x1f, R56 ;  /* 0x0000001fff2b7819 */ /* 0x001fe20000011438 */
[----:B------:R-:W-:-:S04]  /*12970*/  IMAD.X R68, R68, 0x1, R3, P5 ;  /* 0x0000000144447824 */ /* 0x000fc800028e0603 */
[----:B------:R-:W-:Y:S01]  /*12980*/  IMAD.X R43, R43, 0x1, R3, P2 ;  /* 0x000000012b2b7824 */ /* 0x000fe200010e0603 */
[----:B------:R0:W-:Y:S01]  /*12990*/  STL [R1+0x1130], R68 ;  /* 0x0011304401007387 */ /* 0x0001e20000100800 */
[----:B------:R-:W-:-:S03]  /*129a0*/  IADD3 R89, P4, PT, R89, R2, RZ ;  /* 0x0000000259597210 */ /* 0x000fc60007f9e0ff */
[----:B0-----:R-:W2:Y:S04]  /*129b0*/  LDL.LU R68, [R1+0x236c] ;  /* 0x00236c0001447983 */ /* 0x001ea80000300800 */
[----:B------:R0:W-:Y:S04]  /*129c0*/  STL [R1+0x11f4], R89 ;  /* 0x0011f45901007387 */ /* 0x0001e80000100800 */
[----:B0-----:R-:W2:Y:S04]  /*129d0*/  LDL.LU R89, [R1+0x2368] ;  /* 0x0023680001597983 */ /* 0x001ea80000300800 */
[----:B------:R0:W-:Y:S04]  /*129e0*/  STL [R1+0x11b0], R43 ;  /* 0x0011b02b01007387 */ /* 0x0001e80000100800 */
[----:B0-----:R-:W2:Y:S01]  /*129f0*/  LDL.LU R43, [R1+0x2364] ;  /* 0x00236400012b7983 */ /* 0x001ea20000300800 */
[----:B------:R-:W-:-:S02]  /*12a00*/  IADD3 R87, P6, PT, R91, R2, RZ ;  /* 0x000000025b577210 */ /* 0x000fc40007fde0ff */
[----:B------:R-:W-:-:S03]  /*12a10*/  IADD3 R79, P5, PT, R79, R2, RZ ;  /* 0x000000024f4f7210 */ /* 0x000fc60007fbe0ff */
[----:B------:R-:W-:Y:S04]  /*12a20*/  STL [R1+0x11d4], R87 ;  /* 0x0011d45701007387 */ /* 0x000fe80000100800 */
[----:B------:R0:W-:Y:S01]  /*12a30*/  STL [R1+0x2130], R87 ;  /* 0x0021305701007387 */ /* 0x0001e20000100800 */
[----:B------:R-:W-:-:S03]  /*12a40*/  IADD3 R82, P2, PT, R82, R2, RZ ;  /* 0x0000000252527210 */ /* 0x000fc60007f5e0ff */
[----:B0-----:R-:W3:Y:S04]  /*12a50*/  LDL R87, [R1+0x2a8] ;  /* 0x0002a80001577983 */ /* 0x001ee80000100800 */
[----:B------:R2:W-:Y:S02]  /*12a60*/  STL [R1+0x1214], R79 ;  /* 0x0012144f01007387 */ /* 0x0005e40000100800 */
[----:B--2---:R-:W-:-:S05]  /*12a70*/  IMAD.X R79, R43, 0x1, R3, P6 ;  /* 0x000000012b4f7824 */ /* 0x004fca00030e0603 */
[----:B------:R0:W-:Y:S04]  /*12a80*/  STL [R1+0x11d0], R79 ;  /* 0x0011d04f01007387 */ /* 0x0001e80000100800 */
[----:B0-----:R-:W2:Y:S04]  /*12a90*/  LDL.LU R79, [R1+0x2360] ;  /* 0x00236000014f7983 */ /* 0x001ea80000300800 */
[----:B------:R0:W-:Y:S04]  /*12aa0*/  STL [R1+0x1234], R82 ;  /* 0x0012345201007387 */ /* 0x0001e80000100800 */
[----:B0-----:R-:W2:Y:S01]  /*12ab0*/  LDL.LU R82, [R1+0x235c] ;  /* 0x00235c0001527983 */ /* 0x001ea20000300800 */
[----:B------:R-:W-:-:S05]  /*12ac0*/  IMAD.X R85, R85, 0x1, R3, P4 ;  /* 0x0000000155557824 */ /* 0x000fca00020e0603 */
[----:B------:R2:W-:Y:S01]  /*12ad0*/  STL [R1+0x11f0], R85 ;  /* 0x0011f05501007387 */ /* 0x0005e20000100800 */
[--C-:B------:R-:W-:Y:S02]  /*12ae0*/  IMAD.X R89, R89, 0x1, R3.reuse, P5 ;  /* 0x0000000159597824 */ /* 0x100fe400028e0603 */
[----:B---3--:R-:W-:Y:S01]  /*12af0*/  IMAD.X R27, R27, 0x1, R3, P2 ;  /* 0x000000011b1b7824 */ /* 0x008fe200010e0603 */
[-C--:B------:R-:W-:Y:S02]  /*12b00*/  IADD3 R76, P5, PT, R76, R2.reuse, RZ ;  /* 0x000000024c4c7210 */ /* 0x080fe40007fbe0ff */
[----:B--2---:R-:W-:-:S05]  /*12b10*/  IADD3 R85, P6, PT, R82, R2, RZ ;  /* 0x0000000252557210 */ /* 0x004fca0007fde0ff */
[----:B------:R0:W-:Y:S04]  /*12b20*/  STL [R1+0x12b4], R85 ;  /* 0x0012b45501007387 */ /* 0x0001e80000100800 */
[----:B------:R-:W-:Y:S01]  /*12b30*/  STL [R1+0x1210], R89 ;  /* 0x0012105901007387 */ /* 0x000fe20000100800 */
[----:B0-----:R-:W-:-:S03]  /*12b40*/  SHF.R.S32.HI R85, RZ, 0x1f, R82 ;  /* 0x0000001fff557819 */ /* 0x001fc60000011452 */
[----:B------:R0:W-:Y:S02]  /*12b50*/  STL [R1+0x1230], R27 ;  /* 0x0012301b01007387 */ /* 0x0001e40000100800 */
[----:B------:R-:W-:Y:S02]  /*12b60*/  IMAD.X R85, R85, 0x1, R3, P6 ;  /* 0x0000000155557824 */ /* 0x000fe400030e0603 */
[----:B0-----:R-:W2:Y:S04]  /*12b70*/  LDL.LU R27, [R1+0x2358] ;  /* 0x00235800011b7983 */ /* 0x001ea80000300800 */
[----:B------:R0:W-:Y:S04]  /*12b80*/  STL [R1+0x12f4], R76 ;  /* 0x0012f44c01007387 */ /* 0x0001e80000100800 */
[----:B0-----:R-:W3:Y:S04]  /*12b90*/  LDL.LU R76, [R1+0x2354] ;  /* 0x00235400014c7983 */ /* 0x001ee80000300800 */
[----:B------:R0:W-:Y:S04]  /*12ba0*/  STL [R1+0x12b0], R85 ;  /* 0x0012b05501007387 */ /* 0x0001e80000100800 */
[----:B0-----:R-:W2:Y:S01]  /*12bb0*/  LDL.LU R85, [R1+0x2350] ;  /* 0x0023500001557983 */ /* 0x001ea20000300800 */
[----:B------:R-:W-:-:S02]  /*12bc0*/  IADD3 R89, P4, PT, R79, R2, RZ ;  /* 0x000000024f597210 */ /* 0x000fc40007f9e0ff */
[----:B------:R-:W-:-:S03]  /*12bd0*/  IADD3 R73, P2, PT, R73, R2, RZ ;  /* 0x0000000249497210 */ /* 0x000fc60007f5e0ff */
[----:B------:R-:W-:Y:S04]  /*12be0*/  STL [R1+0x12d4], R89 ;  /* 0x0012d45901007387 */ /* 0x000fe80000100800 */
[----:B------:R0:W-:Y:S01]  /*12bf0*/  STL [R1+0x210c], R89 ;  /* 0x00210c5901007387 */ /* 0x0001e20000100800 */
[----:B----4-:R-:W-:-:S03]  /*12c00*/  IADD3 R77, P6, PT, R77, R2, RZ ;  /* 0x000000024d4d7210 */ /* 0x010fc60007fde0ff */
[----:B0-----:R-:W4:Y:S04]  /*12c10*/  LDL R89, [R1+0x2a0] ;  /* 0x0002a00001597983 */ /* 0x001f280000100800 */
        /* <DEDUP_REMOVED lines=8> */
[--C-:B---3--:R-:W-:Y:S02]  /*12ca0*/  IMAD.X R76, R76, 0x1, R3.reuse, P2 ;  /* 0x000000014c4c7824 */ /* 0x108fe400010e0603 */
[----:B------:R-:W-:Y:S01]  /*12cb0*/  IMAD.X R9, R9, 0x1, R3, P6 ;  /* 0x0000000109097824 */ /* 0x000fe200030e0603 */
        /* <DEDUP_REMOVED lines=12> */
[----:B------:R-:W-:-:S05]  /*12d80*/  IADD3 R76, P5, PT, R73, R2, RZ ;  /* 0x00000002494c7210 */ /* 0x000fca0007fbe0ff */
[----:B------:R-:W-:Y:S04]  /*12d90*/  STL [R1+0x13d4], R76 ;  /* 0x0013d44c01007387 */ /* 0x000fe80000100800 */
[----:B------:R4:W-:Y:S02]  /*12da0*/  STL [R1+0x20e4], R76 ;  /* 0x0020e44c01007387 */ /* 0x0009e40000100800 */
[----:B----4-:R-:W-:-:S05]  /*12db0*/  IADD3 R76, P6, PT, R89, R2, RZ ;  /* 0x00000002594c7210 */ /* 0x010fca0007fde0ff */
[----:B------:R0:W-:Y:S02]  /*12dc0*/  STL [R1+0x1414], R76 ;  /* 0x0014144c01007387 */ /* 0x0001e40000100800 */
[----:B0-----:R-:W-:Y:S01]  /*12dd0*/  IADD3 R76, P4, PT, R87, R2, RZ ;  /* 0x00000002574c7210 */ /* 0x001fe20007f9e0ff */
[--C-:B------:R-:W-:Y:S02]  /*12de0*/  IMAD.X R87, R72, 0x1, R3.reuse, P6 ;  /* 0x0000000148577824 */ /* 0x100fe400030e0603 */
[----:B--2---:R-:W-:-:S05]  /*12df0*/  IMAD.X R89, R75, 0x1, R3, P5 ;  /* 0x000000014b597824 */ /* 0x004fca00028e0603 */
[----:B------:R0:W-:Y:S02]  /*12e00*/  STL [R1+0x13d0], R89 ;  /* 0x0013d05901007387 */ /* 0x0001e40000100800 */
[----:B0-----:R-:W-:Y:S02]  /*12e10*/  IMAD.X R89, R9, 0x1, R3, P2 ;  /* 0x0000000109597824 */ /* 0x001fe400010e0603 */
[----:B------:R-:W2:Y:S04]  /*12e20*/  LDL.LU R9, [R1+0x2338] ;  /* 0x0023380001097983 */ /* 0x000ea80000300800 */
[----:B------:R3:W-:Y:S04]  /*12e30*/  STL [R1+0x1434], R76 ;  /* 0x0014344c01007387 */ /* 0x0007e80000100800 */
[----:B------:R-:W-:Y:S01]  /*12e40*/  STL [R1+0x13f0], R89 ;  /* 0x0013f05901007387 */ /* 0x000fe20000100800 */
[----:B---3--:R-:W-:-:S05]  /*12e50*/  IADD3 R76, P5, PT, R71, R2, RZ ;  /* 0x00000002474c7210 */ /* 0x008fca0007fbe0ff */
[----:B------:R0:W-:Y:S01]  /*12e60*/  STL [R1+0x14b4], R76 ;  /* 0x0014b44c01007387 */ /* 0x0001e20000100800 */
[----:B------:R-:W-:-:S03]  /*12e70*/  IADD3 R72, P2, PT, R27, R2, RZ ;  /* 0x000000021b487210 */ /* 0x000fc60007f5e0ff */
[----:B------:R1:W-:Y:S01]  /*12e80*/  STL [R1+0x1410], R87 ;  /* 0x0014105701007387 */ /* 0x0003e20000100800 */
[----:B0-----:R-:W-:-:S03]  /*12e90*/  IMAD.X R76, R8, 0x1, R3, P4 ;  /* 0x00000001084c7824 */ /* 0x001fc600020e0603 */
[----:B------:R-:W3:Y:S01]  /*12ea0*/  LDL.LU R8, [R1+0x2334] ;  /* 0x0023340001087983 */ /* 0x000ee20000300800 */
[----:B-1----:R-:W-:-:S03]  /*12eb0*/  IADD3 R87, P6, PT, R7, R2, RZ ;  /* 0x0000000207577210 */ /* 0x002fc60007fde0ff */
[----:B------:R-:W4:Y:S04]  /*12ec0*/  LDL.LU R7, [R1+0x2330] ;  /* 0x0023300001077983 */ /* 0x000f280000300800 */
[----:B------:R0:W-:Y:S02]  /*12ed0*/  STL [R1+0x1430], R76 ;  /* 0x0014304c01007387 */ /* 0x0001e40000100800 */
[----:B0-----:R-:W-:Y:S02]  /*12ee0*/  IMAD.X R76, R5, 0x1, R3, P5 ;  /* 0x00000001054c7824 */ /* 0x001fe400028e0603 */
[----:B------:R-:W2:Y:S04]  /*12ef0*/  LDL.LU R5, [R1+0x232c] ;  /* 0x00232c0001057983 */ /* 0x000ea80000300800 */
[----:B------:R0:W-:Y:S04]  /*12f00*/  STL [R1+0x14f4], R87 ;  /* 0x0014f45701007387 */ /* 0x0001e80000100800 */
[----:B------:R-:W-:Y:S04]  /*12f10*/  STL [R1+0x14d4], R72 ;  /* 0x0014d44801007387 */ /* 0x000fe80000100800 */
[----:B------:R-:W-:Y:S04]  /*12f20*/  STL [R1+0x20bc], R72 ;  /* 0x0020bc4801007387 */ /* 0x000fe80000100800 */
[----:B------:R1:W-:Y:S01]  /*12f30*/  STL [R1+0x14b0], R76 ;  /* 0x0014b04c01007387 */ /* 0x0003e20000100800 */
[----:B0-----:R-:W-:-:S02]  /*12f40*/  IADD3 R87, P5, PT, R4, R2, RZ ;  /* 0x0000000204577210 */ /* 0x001fc40007fbe0ff */
[----:B-1----:R-:W-:Y:S02]  /*12f50*/  IADD3 R76, P4, PT, R6, R2, RZ ;  /* 0x00000002064c7210 */ /* 0x002fe40007f9e0ff */
[----:B------:R-:W2:Y:S04]  /*12f60*/  LDL.LU R6, [R1+0x2328] ;  /* 0x0023280001067983 */ /* 0x000ea80000300800 */
[----:B------:R0:W-:Y:S04]  /*12f70*/  STL [R1+0x1514], R76 ;  /* 0x0015144c01007387 */ /* 0x0001e80000100800 */
[----:B------:R-:W2:Y:S01]  /*12f80*/  LDL.LU R4, [R1+0x2324] ;  /* 0x0023240001047983 */ /* 0x000ea20000300800 */
[----:B------:R-:W-:-:S05]  /*12f90*/  IMAD.X R72, R68, 0x1, R3, P2 ;  /* 0x0000000144487824 */ /* 0x000fca00010e0603 */
[----:B------:R1:W-:Y:S01]  /*12fa0*/  STL [R1+0x14d0], R72 ;  /* 0x0014d04801007387 */ /* 0x0003e20000100800 */
[--C-:B0-----:R-:W-:Y:S02]  /*12fb0*/  IMAD.X R76, R18, 0x1, R3.reuse, P6 ;  /* 0x00000001124c7824 */ /* 0x101fe400030e0603 */
[--C-:B------:R-:W-:Y:S01]  /*12fc0*/  IMAD.X R18, R66, 0x1, R3.reuse, P4 ;  /* 0x0000000142127824 */ /* 0x100fe200020e0603 */
[----:B------:R-:W-:Y:S01]  /*12fd0*/  STL [R1+0x1534], R87 ;  /* 0x0015345701007387 */ /* 0x000fe20000100800 */
[----:B------:R-:W-:Y:S01]  /*12fe0*/  IMAD.X R49, R49, 0x1, R3, P5 ;  /* 0x0000000131317824 */ /* 0x000fe200028e0603 */
[-C--:B------:R-:W-:Y:S02]  /*12ff0*/  IADD3 R66, P6, PT, R26, R2.reuse, RZ ;  /* 0x000000021a427210 */ /* 0x080fe40007fde0ff */
[-C--:B-1----:R-:W-:Y:S01]  /*13000*/  IADD3 R72, P2, PT, R64, R2.reuse, RZ ;  /* 0x0000000240487210 */ /* 0x082fe20007f5e0ff */
[----:B------:R-:W-:Y:S01]  /*13010*/  STL [R1+0x14f0], R76 ;  /* 0x0014f04c01007387 */ /* 0x000fe20000100800 */
[----:B------:R-:W-:-:S03]  /*13020*/  IADD3 R48, P4, PT, R48, R2, RZ ;  /* 0x0000000230307210 */ /* 0x000fc60007f9e0ff */
[----:B------:R-:W-:Y:S01]  /*13030*/  STL [R1+0x15b4], R72 ;  /* 0x0015b44801007387 */ /* 0x000fe20000100800 */
[----:B------:R-:W-:-:S03]  /*13040*/  SHF.R.S32.HI R58, RZ, 0x1f, R26 ;  /* 0x0000001fff3a7819 */ /* 0x000fc6000001141a */
[----:B------:R0:W-:Y:S01]  /*13050*/  STL [R1+0x1510], R18 ;  /* 0x0015101201007387 */ /* 0x0001e20000100800 */
[----:B------:R-:W-:Y:S02]  /*13060*/  SHF.R.S32.HI R36, RZ, 0x1f, R30 ;  /* 0x0000001fff247819 */ /* 0x000fe4000001141e */
[----:B------:R-:W-:Y:S01]  /*13070*/  IADD3 R30, P5, PT, R30, R2, RZ ;  /* 0x000000021e1e7210 */ /* 0x000fe20007fbe0ff */
[----:B------:R-:W-:Y:S04]  /*13080*/  STL [R1+0x1530], R49 ;  /* 0x0015303101007387 */ /* 0x000fe80000100800 */
[----:B------:R-:W-:Y:S01]  /*13090*/  STL [R1+0x15d4], R66 ;  /* 0x0015d44201007387 */ /* 0x000fe20000100800 */
[----:B0-----:R-:W-:-:S03]  /*130a0*/  IMAD.X R18, R46, 0x1, R3, P2 ;  /* 0x000000012e127824 */ /* 0x001fc600010e0603 */
[----:B------:R-:W-:Y:S01]  /*130b0*/  STL [R1+0x15f4], R48 ;  /* 0x0015f43001007387 */ /* 0x000fe20000100800 */
[----:B------:R-:W-:-:S03]  /*130c0*/  IMAD.X R46, R58, 0x1, R3, P6 ;  /* 0x000000013a2e7824 */ /* 0x000fc600030e0603 */
[----:B------:R-:W-:Y:S01]  /*130d0*/  STL [R1+0x2098], R66 ;  /* 0x0020984201007387 */ /* 0x000fe20000100800 */
[----:B------:R-:W-:-:S03]  /*130e0*/  SHF.R.S32.HI R41, RZ, 0x1f, R35 ;  /* 0x0000001fff297819 */ /* 0x000fc60000011423 */
[----:B------:R0:W-:Y:S04]  /*130f0*/  STL [R1+0x15b0], R18 ;  /* 0x0015b01201007387 */ /* 0x0001e80000100800 */
[----:B------:R1:W-:Y:S01]  /*13100*/  STL [R1+0x1614], R30 ;  /* 0x0016141e01007387 */ /* 0x0003e20000100800 */
[----:B0-----:R-:W-:-:S03]  /*13110*/  IADD3 R18, P2, PT, R35, R2, RZ ;  /* 0x0000000223127210 */ /* 0x001fc60007f5e0ff */
[----:B------:R0:W-:Y:S01]  /*13120*/  STL [R1+0x15d0], R46 ;  /* 0x0015d02e01007387 */ /* 0x0001e20000100800 */
[----:B-1----:R-:W-:Y:S01]  /*13130*/  IMAD.X R30, R29, 0x1, R3, P4 ;  /* 0x000000011d1e7824 */ /* 0x002fe200020e0603 */
[----:B------:R-:W-:Y:S02]  /*13140*/  IADD3 R29, P6, PT, R25, R2, RZ ;  /* 0x00000002191d7210 */ /* 0x000fe40007fde0ff */
[----:B------:R1:W-:Y:S01]  /*13150*/  STL [R1+0x1634], R18 ;  /* 0x0016341201007387 */ /* 0x0003e20000100800 */
[----:B------:R-:W-:-:S03]  /*13160*/  SHF.R.S32.HI R12, RZ, 0x1f, R25 ;  /* 0x0000001fff0c7819 */ /* 0x000fc60000011419 */
[----:B------:R1:W-:Y:S01]  /*13170*/  STL [R1+0x15f0], R30 ;  /* 0x0015f01e01007387 */ /* 0x0003e20000100800 */
[----:B0-----:R-:W-:-:S03]  /*13180*/  IMAD.X R46, R41, 0x1, R3, P2 ;  /* 0x00000001292e7824 */ /* 0x001fc600010e0603 */
[----:B------:R0:W-:Y:S01]  /*13190*/  STL [R1+0x16b4], R29 ;  /* 0x0016b41d01007387 */ /* 0x0001e20000100800 */
[----:B-1----:R-:W-:Y:S01]  /*131a0*/  IMAD.X R18, R36, 0x1, R3, P5 ;  /* 0x0000000124127824 */ /* 0x002fe200028e0603 */
[----:B------:R-:W-:-:S04]  /*131b0*/  IADD3 R30, P4, PT, R70, R2, RZ ;  /* 0x00000002461e7210 */ /* 0x000fc80007f9e0ff */
[----:B------:R1:W-:Y:S01]  /*131c0*/  STL [R1+0x1610], R18 ;  /* 0x0016101201007387 */ /* 0x0003e20000100800 */
[----:B0-----:R-:W-:-:S03]  /*131d0*/  IADD3 R29, P5, PT, R34, R2, RZ ;  /* 0x00000002221d7210 */ /* 0x001fc60007fbe0ff */
[----:B------:R-:W-:Y:S01]  /*131e0*/  STL [R1+0x1630], R46 ;  /* 0x0016302e01007387 */ /* 0x000fe20000100800 */
[----:B------:R-:W-:-:S03]  /*131f0*/  SHF.R.S32.HI R42, RZ, 0x1f, R70 ;  /* 0x0000001fff2a7819 */ /* 0x000fc60000011446 */
[----:B------:R-:W-:Y:S01]  /*13200*/  STL [R1+0x16d4], R30 ;  /* 0x0016d41e01007387 */ /* 0x000fe20000100800 */
[----:B-1----:R-:W-:-:S03]  /*13210*/  IMAD.X R18, R12, 0x1, R3, P6 ;  /* 0x000000010c127824 */ /* 0x002fc600030e0603 */
[----:B------:R-:W-:Y:S01]  /*13220*/  STL [R1+0x16f4], R29 ;  /* 0x0016f41d01007387 */ /* 0x000fe20000100800 */
[----:B------:R-:W-:-:S03]  /*13230*/  SHF.R.S32.HI R32, RZ, 0x1f, R34 ;  /* 0x0000001fff207819 */ /* 0x000fc60000011422 */
[----:B------:R0:W-:Y:S04]  /*13240*/  STL [R1+0x2068], R30 ;  /* 0x0020681e01007387 */ /* 0x0001e80000100800 */
[----:B------:R1:W-:Y:S01]  /*13250*/  STL [R1+0x16b0], R18 ;  /* 0x0016b01201007387 */ /* 0x0003e20000100800 */
[----:B------:R-:W-:Y:S02]  /*13260*/  SHF.R.S32.HI R0, RZ, 0x1f, R37 ;  /* 0x0000001fff007819 */ /* 0x000fe40000011425 */
[----:B0-----:R-:W-:Y:S01]  /*13270*/  IADD3 R30, P2, PT, R37, R2, RZ ;  /* 0x00000002251e7210 */ /* 0x001fe20007f5e0ff */
[----:B-1----:R-:W-:-:S04]  /*13280*/  IMAD.X R18, R42, 0x1, R3, P4 ;  /* 0x000000012a127824 */ /* 0x002fc800020e0603 */
[----:B------:R0:W-:Y:S01]  /*13290*/  STL [R1+0x17b4], R30 ;  /* 0x0017b41e01007387 */ /* 0x0001e20000100800 */
[----:B------:R-:W-:-:S03]  /*132a0*/  IADD3 R29, P6, PT, R28, R2, RZ ;  /* 0x000000021c1d7210 */ /* 0x000fc60007fde0ff */
[----:B------:R1:W-:Y:S04]  /*132b0*/  STL [R1+0x2040], R2 ;  /* 0x0020400201007387 */ /* 0x0003e80000100800 */
[----:B------:R2:W-:Y:S01]  /*132c0*/  STL [R1+0x16d0], R18 ;  /* 0x0016d01201007387 */ /* 0x0005e20000100800 */
[--C-:B0-----:R-:W-:Y:S02]  /*132d0*/  IMAD.X R30, R32, 0x1, R3.reuse, P5 ;  /* 0x00000001201e7824 */ /* 0x101fe400028e0603 */
[----:B-1----:R-:W-:-:S03]  /*132e0*/  IMAD.X R2, R0, 0x1, R3, P2 ;  /* 0x0000000100027824 */ /* 0x002fc600010e0603 */
[----:B------:R-:W-:Y:S01]  /*132f0*/  STL [R1+0x16f0], R30 ;  /* 0x0016f01e01007387 */ /* 0x000fe20000100800 */
[----:B------:R-:W-:-:S03]  /*13300*/  SHF.R.S32.HI R33, RZ, 0x1f, R28 ;  /* 0x0000001fff217819 */ /* 0x000fc6000001141c */
[----:B------:R-:W-:Y:S01]  /*13310*/  STL [R1+0x18b4], R29 ;  /* 0x0018b41d01007387 */ /* 0x000fe20000100800 */
[----:B--2---:R-:W-:-:S05]  /*13320*/  IADD3 R18, P4, PT, R39, R4, RZ ;  /* 0x0000000427127210 */ /* 0x004fca0007f9e0ff */
[----:B------:R0:W-:Y:S04]  /*13330*/  STL [R1+0xb58], R18 ;  /* 0x000b581201007387 */ /* 0x0001e80000100800 */
[----:B------:R3:W-:Y:S04]  /*13340*/  STL [R1+0x2048], R29 ;  /* 0x0020481d01007387 */ /* 0x0007e80000100800 */
[----:B------:R1:W-:Y:S01]  /*13350*/  STL [R1+0x17b0], R2 ;  /* 0x0017b00201007387 */ /* 0x0003e20000100800 */
[----:B0-----:R-:W-:-:S03]  /*13360*/  IMAD.X R18, R33, 0x1, R3, P6 ;  /* 0x0000000121127824 */ /* 0x001fc600030e0603 */
[----:B------:R0:W-:Y:S01]  /*13370*/  STL [R1+0x2044], R3 ;  /* 0x0020440301007387 */ /* 0x0001e20000100800 */
[C---:B---3--:R-:W-:Y:S02]  /*13380*/  IADD3 R29, P2, PT, R39.reuse, R8, RZ ;  /* 0x00000008271d7210 */ /* 0x048fe40007f5e0ff */
[----:B-1----:R-:W-:Y:S01]  /*13390*/  IADD3 R2, P5, PT, R39, R6, RZ ;  /* 0x0000000627027210 */ /* 0x002fe20007fbe0ff */
[----:B0-----:R-:W-:-:S04]  /*133a0*/  IMAD.X R3, R13, 0x1, R5, P4 ;  /* 0x000000010d037824 */ /* 0x001fc800020e0605 */
[----:B------:R0:W-:Y:S04]  /*133b0*/  STL [R1+0xb60], R2 ;  /* 0x000b600201007387 */ /* 0x0001e80000100800 */
[----:B------:R-:W-:Y:S04]  /*133c0*/  STL [R1+0xb68], R29 ;  /* 0x000b681d01007387 */ /* 0x000fe80000100800 */
[----:B------:R-:W-:Y:S01]  /*133d0*/  STL [R1+0x18b0], R18 ;  /* 0x0018b01201007387 */ /* 0x000fe20000100800 */
[----:B0-----:R-:W-:-:S03]  /*133e0*/  IADD3 R2, P6, PT, R44, R4, RZ ;  /* 0x000000042c027210 */ /* 0x001fc60007fde0ff */
[----:B------:R0:W-:Y:S04]  /*133f0*/  STL [R1+0xb54], R3 ;  /* 0x000b540301007387 */ /* 0x0001e80000100800 */
[----:B------:R-:W-:Y:S04]  /*13400*/  STL [R1+0x204c], R18 ;  /* 0x00204c1201007387 */ /* 0x000fe80000100800 */
[----:B------:R4:W-:Y:S01]  /*13410*/  STL [R1+0xb78], R2 ;  /* 0x000b780201007387 */ /* 0x0009e20000100800 */
[----:B------:R-:W-:Y:S01]  /*13420*/  IADD3 R39, P4, PT, R44, R6, RZ ;  /* 0x000000062c277210 */ /* 0x000fe20007f9e0ff */
[----:B0-----:R-:W-:-:S02]  /*13430*/  IMAD.X R3, R13, 0x1, R9, P2 ;  /* 0x000000010d037824 */ /* 0x001fc400010e0609 */
[----:B----4-:R-:W-:-:S05]  /*13440*/  IMAD.X R2, R13, 0x1, R7, P5 ;  /* 0x000000010d027824 */ /* 0x010fca00028e0607 */
[----:B------:R0:W-:Y:S01]  /*13450*/  STL [R1+0xb5c], R2 ;  /* 0x000b5c0201007387 */ /* 0x0001e20000100800 */
[----:B------:R-:W-:-:S03]  /*13460*/  IADD3 R44, P5, PT, R44, R8, RZ ;  /* 0x000000082c2c7210 */ /* 0x000fc60007fbe0ff */
[----:B------:R1:W-:Y:S01]  /*13470*/  STL [R1+0xb64], R3 ;  /* 0x000b640301007387 */ /* 0x0003e20000100800 */
[----:B0-----:R-:W-:-:S03]  /*13480*/  IMAD.X R2, R14, 0x1, R5, P6 ;  /* 0x000000010e027824 */ /* 0x001fc600030e0605 */
[----:B------:R-:W-:Y:S04]  /*13490*/  STL [R1+0xb80], R39 ;  /* 0x000b802701007387 */ /* 0x000fe80000100800 */
[----:B------:R-:W-:Y:S04]  /*134a0*/  STL [R1+0x2300], R39 ;  /* 0x0023002701007387 */ /* 0x000fe80000100800 */
[----:B------:R0:W-:Y:S01]  /*134b0*/  STL [R1+0xb74], R2 ;  /* 0x000b740201007387 */ /* 0x0001e20000100800 */
[----:B-1----:R-:W-:-:S03]  /*134c0*/  IMAD.X R3, R14, 0x1, R7, P4 ;  /* 0x000000010e037824 */ /* 0x002fc600020e0607 */
[----:B------:R-:W-:Y:S01]  /*134d0*/  STL [R1+0x2310], R39 ;  /* 0x0023102701007387 */ /* 0x000fe20000100800 */
[----:B0-----:R-:W-:-:S03]  /*134e0*/  IADD3 R2, P2, PT, R47, R4, RZ ;  /* 0x000000042f027210 */ /* 0x001fc60007f5e0ff */
[----:B------:R-:W-:Y:S01]  /*134f0*/  STL [R1+0xb88], R44 ;  /* 0x000b882c01007387 */ /* 0x000fe20000100800 */
[----:B------:R-:W-:-:S03]  /*13500*/  IADD3 R13, P4, PT, R47, R8, RZ ;  /* 0x000000082f0d7210 */ /* 0x000fc60007f9e0ff */
[----:B------:R0:W-:Y:S01]  /*13510*/  STL [R1+0xb98], R2 ;  /* 0x000b980201007387 */ /* 0x0001e20000100800 */
[----:B------:R-:W-:-:S03]  /*13520*/  IMAD.X R46, R14, 0x1, R9, P5 ;  /* 0x000000010e2e7824 */ /* 0x000fc600028e0609 */
[----:B------:R1:W-:Y:S01]  /*13530*/  STL [R1+0xb7c], R3 ;  /* 0x000b7c0301007387 */ /* 0x0003e20000100800 */
[----:B0-----:R-:W-:Y:S01]  /*13540*/  IADD3 R2, P6, PT, R47, R6, RZ ;  /* 0x000000062f027210 */ /* 0x001fe20007fde0ff */
[----:B-1----:R-:W-:-:S04]  /*13550*/  IMAD.X R3, R15, 0x1, R5, P2 ;  /* 0x000000010f037824 */ /* 0x002fc800010e0605 */
[----:B------:R0:W-:Y:S04]  /*13560*/  STL [R1+0xba0], R2 ;  /* 0x000ba00201007387 */ /* 0x0001e80000100800 */
[----:B------:R1:W-:Y:S04]  /*13570*/  STL [R1+0xba8], R13 ;  /* 0x000ba80d01007387 */ /* 0x0003e80000100800 */
[----:B------:R-:W-:Y:S01]  /*13580*/  STL [R1+0xb84], R46 ;  /* 0x000b842e01007387 */ /* 0x000fe20000100800 */
[----:B0-----:R-:W-:-:S03]  /*13590*/  IADD3 R2, P5, PT, R45, R4, RZ ;  /* 0x000000042d027210 */ /* 0x001fc60007fbe0ff */
[----:B------:R0:W-:Y:S01]  /*135a0*/  STL [R1+0xb94], R3 ;  /* 0x000b940301007387 */ /* 0x0001e20000100800 */
[----:B-1----:R-:W-:-:S03]  /*135b0*/  IMAD.X R13, R15, 0x1, R7, P6 ;  /* 0x000000010f0d7824 */ /* 0x002fc600030e0607 */
[----:B------:R1:W-:Y:S01]  /*135c0*/  STL [R1+0xbb8], R2 ;  /* 0x000bb80201007387 */ /* 0x0003e20000100800 */
[----:B0-----:R-:W-:-:S03]  /*135d0*/  IADD3 R3, P2, PT, R45, R6, RZ ;  /* 0x000000062d037210 */ /* 0x001fc60007f5e0ff */
[----:B------:R0:W-:Y:S01]  /*135e0*/  STL [R1+0xb9c], R13 ;  /* 0x000b9c0d01007387 */ /* 0x0001e20000100800 */
[----:B-1----:R-:W-:-:S03]  /*135f0*/  IMAD.X R2, R15, 0x1, R9, P4 ;  /* 0x000000010f027824 */ /* 0x002fc600020e0609 */
[----:B------:R1:W-:Y:S01]  /*13600*/  STL [R1+0xbc0], R3 ;  /* 0x000bc00301007387 */ /* 0x0003e20000100800 */
[----:B0-----:R-:W-:-:S03]  /*13610*/  IADD3 R13, P6, PT, R45, R8, RZ ;  /* 0x000000082d0d7210 */ /* 0x001fc60007fde0ff */
[----:B------:R0:W-:Y:S01]  /*13620*/  STL [R1+0xba4], R2 ;  /* 0x000ba40201007387 */ /* 0x0001e20000100800 */
[----:B-1----:R-:W-:-:S03]  /*13630*/  IMAD.X R3, R61, 0x1, R5, P5 ;  /* 0x000000013d037824 */ /* 0x002fc600028e0605 */
[----:B------:R1:W-:Y:S04]  /*13640*/  STL [R1+0xbc8], R13 ;  /* 0x000bc80d01007387 */ /* 0x0003e80000100800 */
[----:B------:R2:W-:Y:S01]  /*13650*/  STL [R1+0xbb4], R3 ;  /* 0x000bb40301007387 */ /* 0x0005e20000100800 */
[----:B0-----:R-:W-:Y:S01]  /*13660*/  IADD3 R2, P4, PT, R11, R4, RZ ;  /* 0x000000040b027210 */ /* 0x001fe20007f9e0ff */
[----:B-1----:R-:W-:-:S04]  /*13670*/  IMAD.X R13, R61, 0x1, R7, P2 ;  /* 0x000000013d0d7824 */ /* 0x002fc800010e0607 */
[----:B------:R0:W-:Y:S01]  /*13680*/  STL [R1+0xc58], R2 ;  /* 0x000c580201007387 */ /* 0x0001e20000100800 */
[----:B--2---:R-:W-:-:S03]  /*13690*/  IADD3 R3, P5, PT, R11, R6, RZ ;  /* 0x000000060b037210 */ /* 0x004fc60007fbe0ff */
[----:B------:R-:W-:Y:S01]  /*136a0*/  STL [R1+0xbbc], R13 ;  /* 0x000bbc0d01007387 */ /* 0x000fe20000100800 */
[----:B------:R-:W-:-:S03]  /*136b0*/  IADD3 R11, P2, PT, R11, R8, RZ ;  /* 0x000000080b0b7210 */ /* 0x000fc60007f5e0ff */
[----:B------:R-:W-:Y:S01]  /*136c0*/  STL [R1+0x2054], R61 ;  /* 0x0020543d01007387 */ /* 0x000fe20000100800 */
[----:B0-----:R-:W-:-:S03]  /*136d0*/  IMAD.X R2, R61, 0x1, R9, P6 ;  /* 0x000000013d027824 */ /* 0x001fc600030e0609 */
[----:B------:R0:W-:Y:S04]  /*136e0*/  STL [R1+0xc60], R3 ;  /* 0x000c600301007387 */ /* 0x0001e80000100800 */
[----:B------:R1:W-:Y:S01]  /*136f0*/  STL [R1+0xbc4], R2 ;  /* 0x000bc40201007387 */ /* 0x0003e20000100800 */
[C---:B0-----:R-:W-:Y:S02]  /*13700*/  IMAD.X R3, R67.reuse, 0x1, R5, P4 ;  /* 0x0000000143037824 */ /* 0x041fe400020e0605 */
[----:B-1----:R-:W-:-:S03]  /*13710*/  IMAD.X R2, R67, 0x1, R7, P5 ;  /* 0x0000000143027824 */ /* 0x002fc600028e0607 */
[----:B------:R-:W-:Y:S01]  /*13720*/  STL [R1+0xc54], R3 ;  /* 0x000c540301007387 */ /* 0x000fe20000100800 */
[----:B------:R-:W-:-:S03]  /*13730*/  IADD3 R45, P6, PT, R17, R4, RZ ;  /* 0x00000004112d7210 */ /* 0x000fc60007fde0ff */
[----:B------:R-:W-:Y:S04]  /*13740*/  STL [R1+0xc68], R11 ;  /* 0x000c680b01007387 */ /* 0x000fe80000100800 */
[----:B------:R-:W-:Y:S04]  /*13750*/  STL [R1+0x22d8], R11 ;  /* 0x0022d80b01007387 */ /* 0x000fe80000100800 */
[----:B------:R0:W-:Y:S04]  /*13760*/  STL [R1+0xc5c], R2 ;  /* 0x000c5c0201007387 */ /* 0x0001e80000100800 */
[----:B------:R-:W-:Y:S04]  /*13770*/  STL [R1+0x22e0], R11 ;  /* 0x0022e00b01007387 */ /* 0x000fe80000100800 */
[----:B------:R-:W-:Y:S01]  /*13780*/  STL [R1+0x22e4], R11 ;  /* 0x0022e40b01007387 */ /* 0x000fe20000100800 */
[----:B0-----:R-:W-:-:S03]  /*13790*/  IMAD.X R2, R67, 0x1, R9, P2 ;  /* 0x0000000143027824 */ /* 0x001fc600010e0609 */
[----:B------:R-:W-:Y:S01]  /*137a0*/  STL [R1+0x22ec], R11 ;  /* 0x0022ec0b01007387 */ /* 0x000fe20000100800 */
[----:B------:R-:W-:-:S03]  /*137b0*/  IADD3 R47, P4, PT, R17, R6, RZ ;  /* 0x00000006112f7210 */ /* 0x000fc60007f9e0ff */
[----:B------:R-:W-:Y:S04]  /*137c0*/  STL [R1+0xc78], R45 ;  /* 0x000c782d01007387 */ /* 0x000fe80000100800 */
[----:B------:R-:W-:Y:S04]  /*137d0*/  STL [R1+0x22dc], R45 ;  /* 0x0022dc2d01007387 */ /* 0x000fe80000100800 */
[----:B------:R0:W-:Y:S01]  /*137e0*/  STL [R1+0xc64], R2 ;  /* 0x000c640201007387 */ /* 0x0001e20000100800 */
[----:B------:R-:W-:Y:S01]  /*137f0*/  IADD3 R48, P5, PT, R17, R8, RZ ;  /* 0x0000000811307210 */ /* 0x000fe20007fbe0ff */
[----:B------:R-:W-:-:S02]  /*13800*/  IMAD.X R3, R78, 0x1, R7, P4 ;  /* 0x000000014e037824 */ /* 0x000fc400020e0607 */
[----:B------:R-:W-:Y:S01]  /*13810*/  STL [R1+0x22e8], R45 ;  /* 0x0022e82d01007387 */ /* 0x000fe20000100800 */
[----:B------:R-:W-:Y:S01]  /*13820*/  IADD3 R17, P2, PT, R63, R4, RZ ;  /* 0x000000043f117210 */ /* 0x000fe20007f5e0ff */
[C---:B0-----:R-:W-:Y:S02]  /*13830*/  IMAD.X R2, R78.reuse, 0x1, R5, P6 ;  /* 0x000000014e027824 */ /* 0x041fe400030e0605 */
[----:B------:R-:W-:Y:S04]  /*13840*/  STL [R1+0x2058], R67 ;  /* 0x0020584301007387 */ /* 0x000fe80000100800 */
[----:B------:R-:W-:Y:S04]  /*13850*/  STL [R1+0xc80], R47 ;  /* 0x000c802f01007387 */ /* 0x000fe80000100800 */
[----:B------:R0:W-:Y:S01]  /*13860*/  STL [R1+0xc74], R2 ;  /* 0x000c740201007387 */ /* 0x0001e20000100800 */
[----:B------:R-:W-:-:S03]  /*13870*/  IMAD.X R49, R78, 0x1, R9, P5 ;  /* 0x000000014e317824 */ /* 0x000fc600028e0609 */
[----:B------:R-:W-:Y:S01]  /*13880*/  STL [R1+0xc88], R48 ;  /* 0x000c883001007387 */ /* 0x000fe20000100800 */
[----:B0-----:R-:W-:-:S03]  /*13890*/  IADD3 R2, P6, PT, R63, R6, RZ ;  /* 0x000000063f027210 */ /* 0x001fc60007fde0ff */
[----:B------:R0:W-:Y:S04]  /*138a0*/  STL [R1+0xc7c], R3 ;  /* 0x000c7c0301007387 */ /* 0x0001e80000100800 */
[----:B------:R-:W-:Y:S04]  /*138b0*/  STL [R1+0xc98], R17 ;  /* 0x000c981101007387 */ /* 0x000fe80000100800 */
[----:B------:R1:W-:Y:S01]  /*138c0*/  STL [R1+0xca0], R2 ;  /* 0x000ca00201007387 */ /* 0x0003e20000100800 */
[----:B0-----:R-:W-:-:S03]  /*138d0*/  IMAD.X R3, R80, 0x1, R5, P2 ;  /* 0x0000000150037824 */ /* 0x001fc600010e0605 */
[----:B------:R-:W-:Y:S01]  /*138e0*/  STL [R1+0x205c], R78 ;  /* 0x00205c4e01007387 */ /* 0x000fe20000100800 */
[----:B-1----:R-:W-:-:S03]  /*138f0*/  IADD3 R2, P4, PT, R63, R8, RZ ;  /* 0x000000083f027210 */ /* 0x002fc60007f9e0ff */
[----:B------:R-:W-:Y:S01]  /*13900*/  STL [R1+0xc84], R49 ;  /* 0x000c843101007387 */ /* 0x000fe20000100800 */
[----:B------:R-:W-:-:S03]  /*13910*/  IMAD.X R13, R80, 0x1, R7, P6 ;  /* 0x00000001500d7824 */ /* 0x000fc600030e0607 */
[----:B------:R0:W-:Y:S04]  /*13920*/  STL [R1+0xca8], R2 ;  /* 0x000ca80201007387 */ /* 0x0001e80000100800 */
[----:B------:R1:W-:Y:S01]  /*13930*/  STL [R1+0xc94], R3 ;  /* 0x000c940301007387 */ /* 0x0003e20000100800 */
[C---:B0-----:R-:W-:Y:S02]  /*13940*/  IADD3 R2, P5, PT, R10.reuse, R4, RZ ;  /* 0x000000040a027210 */ /* 0x041fe40007fbe0ff */
[----:B-1----:R-:W-:-:S03]  /*13950*/  IADD3 R3, P2, PT, R10, R6, RZ ;  /* 0x000000060a037210 */ /* 0x002fc60007f5e0ff */
[----:B------:R0:W-:Y:S04]  /*13960*/  STL [R1+0xcb8], R2 ;  /* 0x000cb80201007387 */ /* 0x0001e80000100800 */
[----:B------:R-:W-:Y:S04]  /*13970*/  STL [R1+0xc9c], R13 ;  /* 0x000c9c0d01007387 */ /* 0x000fe80000100800 */
[----:B------:R-:W2:Y:S01]  /*13980*/  LDL.LU R89, [R1+0x1d4] ;  /* 0x0001d40001597983 */ /* 0x000ea20000300800 */
[----:B0-----:R-:W-:-:S03]  /*13990*/  IMAD.X R2, R80, 0x1, R9, P4 ;  /* 0x0000000150027824 */ /* 0x001fc600020e0609 */
[----:B------:R-:W-:Y:S04]  /*139a0*/  STL [R1+0xcc0], R3 ;  /* 0x000cc00301007387 */ /* 0x000fe80000100800 */
[----:B------:R-:W-:Y:S04]  /*139b0*/  STL [R1+0x206c], R80 ;  /* 0x00206c5001007387 */ /* 0x000fe80000100800 */
[----:B------:R0:W-:Y:S02]  /*139c0*/  STL [R1+0xca4], R2 ;  /* 0x000ca40201007387 */ /* 0x0001e40000100800 */
[----:B0-----:R-:W-:Y:S01]  /*139d0*/  IADD3 R2, P6, PT, R10, R8, RZ ;  /* 0x000000080a027210 */ /* 0x001fe20007fde0ff */
[----:B------:R-:W-:-:S04]  /*139e0*/  IMAD.X R10, R81, 0x1, R5, P5 ;  /* 0x00000001510a7824 */ /* 0x000fc800028e0605 */
[----:B------:R0:W-:Y:S04]  /*139f0*/  STL [R1+0xcc8], R2 ;  /* 0x000cc80201007387 */ /* 0x0001e80000100800 */
[----:B------:R1:W-:Y:S04]  /*13a00*/  STL [R1+0xcb4], R10 ;  /* 0x000cb40a01007387 */ /* 0x0003e80000100800 */
[----:B------:R-:W3:Y:S01]  /*13a10*/  LDL.LU R87, [R1+0x18] ;  /* 0x0000180001577983 */ /* 0x000ee20000300800 */
[----:B------:R-:W-:Y:S01]  /*13a20*/  IADD3 R3, P4, PT, R52, R4, RZ ;  /* 0x0000000434037210 */ /* 0x000fe20007f9e0ff */
[----:B0-----:R-:W-:-:S04]  /*13a30*/  IMAD.X R2, R81, 0x1, R7, P2 ;  /* 0x0000000151027824 */ /* 0x001fc800010e0607 */
[----:B------:R0:W-:Y:S01]  /*13a40*/  STL [R1+0xd38], R3 ;  /* 0x000d380301007387 */ /* 0x0001e20000100800 */
[----:B-1----:R-:W-:-:S03]  /*13a50*/  IADD3 R10, P5, PT, R52, R6, RZ ;  /* 0x00000006340a7210 */ /* 0x002fc60007fbe0ff */
[----:B------:R1:W-:Y:S01]  /*13a60*/  STL [R1+0xcbc], R2 ;  /* 0x000cbc0201007387 */ /* 0x0003e20000100800 */
[----:B0-----:R-:W-:-:S03]  /*13a70*/  IMAD.X R3, R81, 0x1, R9, P6 ;  /* 0x0000000151037824 */ /* 0x001fc600030e0609 */
[----:B------:R-:W-:Y:S01]  /*13a80*/  STL [R1+0x2070], R81 ;  /* 0x0020705101007387 */ /* 0x000fe20000100800 */
[----:B-1----:R-:W-:-:S03]  /*13a90*/  IADD3 R2, P2, PT, R52, R8, RZ ;  /* 0x0000000834027210 */ /* 0x002fc60007f5e0ff */
[----:B------:R0:W-:Y:S04]  /*13aa0*/  STL [R1+0xcc4], R3 ;  /* 0x000cc40301007387 */ /* 0x0001e80000100800 */
[----:B------:R-:W-:Y:S04]  /*13ab0*/  STL [R1+0xd40], R10 ;  /* 0x000d400a01007387 */ /* 0x000fe80000100800 */
[----:B------:R-:W-:Y:S01]  /*13ac0*/  STL [R1+0x22ac], R10 ;  /* 0x0022ac0a01007387 */ /* 0x000fe20000100800 */
[----:B0-----:R-:W-:-:S03]  /*13ad0*/  IMAD.X R3, R51, 0x1, R5, P4 ;  /* 0x0000000133037824 */ /* 0x001fc600020e0605 */
[----:B------:R0:W-:Y:S01]  /*13ae0*/  STL [R1+0xd48], R2 ;  /* 0x000d480201007387 */ /* 0x0001e20000100800 */
[----:B------:R-:W-:-:S03]  /*13af0*/  IMAD.X R13, R51, 0x1, R7, P5 ;  /* 0x00000001330d7824 */ /* 0x000fc600028e0607 */
[----:B------:R-:W-:Y:S01]  /*13b00*/  STL [R1+0x22b8], R10 ;  /* 0x0022b80a01007387 */ /* 0x000fe20000100800 */
[----:B0-----:R-:W-:-:S03]  /*13b10*/  IADD3 R2, P6, PT, R19, R4, RZ ;  /* 0x0000000413027210 */ /* 0x001fc60007fde0ff */
[----:B------:R0:W-:Y:S04]  /*13b20*/  STL [R1+0xd34], R3 ;  /* 0x000d340301007387 */ /* 0x0001e80000100800 */
[----:B------:R1:W-:Y:S01]  /*13b30*/  STL [R1+0xd58], R2 ;  /* 0x000d580201007387 */ /* 0x0003e20000100800 */
[----:B0-----:R-:W-:-:S03]  /*13b40*/  IADD3 R3, P4, PT, R19, R6, RZ ;  /* 0x0000000613037210 */ /* 0x001fc60007f9e0ff */
[----:B------:R-:W-:Y:S01]  /*13b50*/  STL [R1+0xd3c], R13 ;  /* 0x000d3c0d01007387 */ /* 0x000fe20000100800 */
[----:B-1----:R-:W-:-:S03]  /*13b60*/  IMAD.X R2, R51, 0x1, R9, P2 ;  /* 0x0000000133027824 */ /* 0x002fc600010e0609 */
[----:B------:R0:W-:Y:S01]  /*13b70*/  STL [R1+0xd60], R3 ;  /* 0x000d600301007387 */ /* 0x0001e20000100800 */
[----:B------:R-:W-:-:S03]  /*13b80*/  IADD3 R19, P5, PT, R19, R8, RZ ;  /* 0x0000000813137210 */ /* 0x000fc60007fbe0ff */
[----:B------:R1:W-:Y:S01]  /*13b90*/  STL [R1+0xd44], R2 ;  /* 0x000d440201007387 */ /* 0x0003e20000100800 */
[----:B------:R-:W-:Y:S01]  /*13ba0*/  IADD3 R51, P2, PT, R54, R4, RZ ;  /* 0x0000000436337210 */ /* 0x000fe20007f5e0ff */
[C---:B0-----:R-:W-:Y:S02]  /*13bb0*/  IMAD.X R3, R20.reuse, 0x1, R5, P6 ;  /* 0x0000000114037824 */ /* 0x041fe400030e0605 */
[----:B-1----:R-:W-:-:S03]  /*13bc0*/  IMAD.X R2, R20, 0x1, R7, P4 ;  /* 0x0000000114027824 */ /* 0x002fc600020e0607 */
[----:B------:R0:W-:Y:S01]  /*13bd0*/  STL [R1+0xd54], R3 ;  /* 0x000d540301007387 */ /* 0x0001e20000100800 */
[----:B------:R-:W-:Y:S01]  /*13be0*/  IMAD.X R20, R20, 0x1, R9, P5 ;  /* 0x0000000114147824 */ /* 0x000fe200028e0609 */
[C---:B------:R-:W-:Y:S02]  /*13bf0*/  IADD3 R52, P6, PT, R54.reuse, R6, RZ ;  /* 0x0000000636347210 */ /* 0x040fe40007fde0ff */
[----:B------:R-:W-:Y:S04]  /*13c00*/  STL [R1+0xd68], R19 ;  /* 0x000d681301007387 */ /* 0x000fe80000100800 */
[----:B------:R1:W-:Y:S01]  /*13c10*/  STL [R1+0xd5c], R2 ;  /* 0x000d5c0201007387 */ /* 0x0003e20000100800 */
[----:B------:R-:W-:Y:S01]  /*13c20*/  IADD3 R54, P4, PT, R54, R8, RZ ;  /* 0x0000000836367210 */ /* 0x000fe20007f9e0ff */
[----:B0-----:R-:W-:-:S02]  /*13c30*/  IMAD.X R3, R74, 0x1, R7, P6 ;  /* 0x000000014a037824 */ /* 0x001fc400030e0607 */
[----:B------:R-:W-:Y:S01]  /*13c40*/  STL [R1+0xd78], R51 ;  /* 0x000d783301007387 */ /* 0x000fe20000100800 */
[----:B-1----:R-:W-:-:S03]  /*13c50*/  IMAD.X R2, R74, 0x1, R5, P2 ;  /* 0x000000014a027824 */ /* 0x002fc600010e0605 */
[----:B------:R-:W-:Y:S04]  /*13c60*/  STL [R1+0xd64], R20 ;  /* 0x000d641401007387 */ /* 0x000fe80000100800 */
[----:B------:R-:W-:Y:S04]  /*13c70*/  STL [R1+0xd80], R52 ;  /* 0x000d803401007387 */ /* 0x000fe80000100800 */
[----:B------:R0:W-:Y:S01]  /*13c80*/  STL [R1+0xd74], R2 ;  /* 0x000d740201007387 */ /* 0x0001e20000100800 */
[----:B------:R-:W-:-:S03]  /*13c90*/  IMAD.X R74, R74, 0x1, R9, P4 ;  /* 0x000000014a4a7824 */ /* 0x000fc600020e0609 */
[----:B------:R-:W-:Y:S04]  /*13ca0*/  STL [R1+0xd88], R54 ;  /* 0x000d883601007387 */ /* 0x000fe80000100800 */
[----:B------:R1:W-:Y:S01]  /*13cb0*/  STL [R1+0xd7c], R3 ;  /* 0x000d7c0301007387 */ /* 0x0003e20000100800 */
[C---:B--2---:R-:W-:Y:S02]  /*13cc0*/  IADD3 R63, P5, PT, R89.reuse, R4, RZ ;  /* 0x00000004593f7210 */ /* 0x044fe40007fbe0ff */
[C---:B0-----:R-:W-:Y:S02]  /*13cd0*/  IADD3 R2, P2, PT, R89.reuse, R6, RZ ;  /* 0x0000000659027210 */ /* 0x041fe40007f5e0ff */
[----:B-1----:R-:W-:Y:S01]  /*13ce0*/  IADD3 R3, P6, PT, R89, R8, RZ ;  /* 0x0000000859037210 */ /* 0x002fe20007fde0ff */
[----:B------:R-:W-:Y:S04]  /*13cf0*/  STL [R1+0xd98], R63 ;  /* 0x000d983f01007387 */ /* 0x000fe80000100800 */
[----:B------:R-:W-:Y:S04]  /*13d00*/  STL [R1+0xda0], R2 ;  /* 0x000da00201007387 */ /* 0x000fe80000100800 */
[----:B------:R-:W-:Y:S04]  /*13d10*/  STL [R1+0xd84], R74 ;  /* 0x000d844a01007387 */ /* 0x000fe80000100800 */
[----:B------:R0:W-:Y:S02]  /*13d20*/  STL [R1+0xda8], R3 ;  /* 0x000da80301007387 */ /* 0x0001e40000100800 */
[----:B0-----:R-:W-:Y:S01]  /*13d30*/  IADD3 R3, P4, PT, R59, R4, RZ ;  /* 0x000000043b037210 */ /* 0x001fe20007f9e0ff */
[----:B---3--:R-:W-:Y:S01]  /*13d40*/  IMAD.X R2, R87, 0x1, R5, P5 ;  /* 0x0000000157027824 */ /* 0x008fe200028e0605 */
[----:B------:R-:W-:-:S04]  /*13d50*/  IADD3 R13, P5, PT, R59, R6, RZ ;  /* 0x000000063b0d7210 */ /* 0x000fc80007fbe0ff */
[----:B------:R0:W-:Y:S04]  /*13d60*/  STL [R1+0xd94], R2 ;  /* 0x000d940201007387 */ /* 0x0001e80000100800 */
[----:B------:R1:W-:Y:S01]  /*13d70*/  STL [R1+0xdb8], R3 ;  /* 0x000db80301007387 */ /* 0x0003e20000100800 */
[C---:B0-----:R-:W-:Y:S02]  /*13d80*/  IMAD.X R2, R87.reuse, 0x1, R7, P2 ;  /* 0x0000000157027824 */ /* 0x041fe400010e0607 */
[----:B-1----:R-:W-:-:S03]  /*13d90*/  IMAD.X R3, R87, 0x1, R9, P6 ;  /* 0x0000000157037824 */ /* 0x002fc600030e0609 */
[----:B------:R0:W-:Y:S04]  /*13da0*/  STL [R1+0xd9c], R2 ;  /* 0x000d9c0201007387 */ /* 0x0001e80000100800 */
[----:B------:R1:W-:Y:S04]  /*13db0*/  STL [R1+0xdc0], R13 ;  /* 0x000dc00d01007387 */ /* 0x0003e80000100800 */
[----:B------:R-:W2:Y:S01]  /*13dc0*/  LDL.LU R72, [R1+0x1fc] ;  /* 0x0001fc0001487983 */ /* 0x000ea20000300800 */
[----:B0-----:R-:W-:Y:S01]  /*13dd0*/  IADD3 R2, P2, PT, R59, R8, RZ ;  /* 0x000000083b027210 */ /* 0x001fe20007f5e0ff */
[----:B-1----:R-:W-:-:S02]  /*13de0*/  IMAD.X R13, R57, 0x1, R5, P4 ;  /* 0x00000001390d7824 */ /* 0x002fc400020e0605 */
[----:B------:R0:W-:Y:S04]  /*13df0*/  STL [R1+0xda4], R3 ;  /* 0x000da40301007387 */ /* 0x0001e80000100800 */
[----:B------:R1:W-:Y:S04]  /*13e00*/  STL [R1+0xdc8], R2 ;  /* 0x000dc80201007387 */ /* 0x0003e80000100800 */
[----:B------:R3:W-:Y:S01]  /*13e10*/  STL [R1+0xdb4], R13 ;  /* 0x000db40d01007387 */ /* 0x0007e20000100800 */
[----:B0-----:R-:W-:Y:S01]  /*13e20*/  IADD3 R3, P6, PT, R22, R4, RZ ;  /* 0x0000000416037210 */ /* 0x001fe20007fde0ff */
[----:B-1----:R-:W-:-:S04]  /*13e30*/  IMAD.X R2, R57, 0x1, R7, P5 ;  /* 0x0000000139027824 */ /* 0x002fc800028e0607 */
[----:B------:R0:W-:Y:S01]  /*13e40*/  STL [R1+0xdd8], R3 ;  /* 0x000dd80301007387 */ /* 0x0001e20000100800 */
[----:B---3--:R-:W-:-:S03]  /*13e50*/  IADD3 R13, P4, PT, R22, R6, RZ ;  /* 0x00000006160d7210 */ /* 0x008fc60007f9e0ff */
[----:B------:R1:W-:Y:S04]  /*13e60*/  STL [R1+0xdbc], R2 ;  /* 0x000dbc0201007387 */ /* 0x0003e80000100800 */
[----:B------:R3:W-:Y:S01]  /*13e70*/  STL [R1+0xde0], R13 ;  /* 0x000de00d01007387 */ /* 0x0007e20000100800 */
[----:B0-----:R-:W-:-:S03]  /*13e80*/  IMAD.X R3, R57, 0x1, R9, P2 ;  /* 0x0000000139037824 */ /* 0x001fc600010e0609 */
[----:B------:R-:W4:Y:S01]  /*13e90*/  LDL.LU R76, [R1+0x48] ;  /* 0x00004800014c7983 */ /* 0x000f220000300800 */
[----:B-1----:R-:W-:-:S03]  /*13ea0*/  IADD3 R2, P5, PT, R22, R8, RZ ;  /* 0x0000000816027210 */ /* 0x002fc60007fbe0ff */
[----:B------:R0:W-:Y:S01]  /*13eb0*/  STL [R1+0xdc4], R3 ;  /* 0x000dc40301007387 */ /* 0x0001e20000100800 */
[----:B---3--:R-:W-:-:S03]  /*13ec0*/  IMAD.X R13, R55, 0x1, R5, P6 ;  /* 0x00000001370d7824 */ /* 0x008fc600030e0605 */
[----:B------:R1:W-:Y:S01]  /*13ed0*/  STL [R1+0xde8], R2 ;  /* 0x000de80201007387 */ /* 0x0003e20000100800 */
[----:B0-----:R-:W-:-:S03]  /*13ee0*/  IADD3 R3, P2, PT, R38, R4, RZ ;  /* 0x0000000426037210 */ /* 0x001fc60007f5e0ff */
[----:B------:R-:W-:Y:S01]  /*13ef0*/  STL [R1+0xdd4], R13 ;  /* 0x000dd40d01007387 */ /* 0x000fe20000100800 */
[----:B-1----:R-:W-:-:S03]  /*13f00*/  IMAD.X R2, R55, 0x1, R7, P4 ;  /* 0x0000000137027824 */ /* 0x002fc600020e0607 */
[----:B------:R0:W-:Y:S04]  /*13f10*/  STL [R1+0xdf8], R3 ;  /* 0x000df80301007387 */ /* 0x0001e80000100800 */
[----:B------:R1:W-:Y:S01]  /*13f20*/  STL [R1+0xddc], R2 ;  /* 0x000ddc0201007387 */ /* 0x0003e20000100800 */
[----:B0-----:R-:W-:-:S05]  /*13f30*/  IMAD.X R3, R55, 0x1, R9, P5 ;  /* 0x0000000137037824 */ /* 0x001fca00028e0609 */
[----:B------:R-:W-:Y:S04]  /*13f40*/  STL [R1+0xde4], R3 ;  /* 0x000de40301007387 */ /* 0x000fe80000100800 */
[----:B------:R-:W3:Y:S04]  /*13f50*/  LDL.LU R89, [R1+0x50] ;  /* 0x0000500001597983 */ /* 0x000ee80000300800 */
[----:B------:R-:W3:Y:S01]  /*13f60*/  LDL.LU R87, [R1+0x204] ;  /* 0x0002040001577983 */ /* 0x000ee20000300800 */
[----:B-1----:R-:W-:Y:S01]  /*13f70*/  IMAD.X R2, R50, 0x1, R5, P2 ;  /* 0x0000000132027824 */ /* 0x002fe200010e0605 */
[----:B------:R-:W-:-:S02]  /*13f80*/  IADD3 R22, P6, PT, R38, R6, RZ ;  /* 0x0000000626167210 */ /* 0x000fc40007fde0ff */
[----:B------:R-:W-:Y:S02]  /*13f90*/  IADD3 R38, P4, PT, R38, R8, RZ ;  /* 0x0000000826267210 */ /* 0x000fe40007f9e0ff */
[----:B------:R0:W-:Y:S01]  /*13fa0*/  STL [R1+0xdf4], R2 ;  /* 0x000df40201007387 */ /* 0x0001e20000100800 */
[----:B------:R-:W-:-:S03]  /*13fb0*/  IADD3 R55, P5, PT, R21, R4, RZ ;  /* 0x0000000415377210 */ /* 0x000fc60007fbe0ff */
[----:B------:R-:W-:Y:S04]  /*13fc0*/  STL [R1+0xe00], R22 ;  /* 0x000e001601007387 */ /* 0x000fe80000100800 */
[----:B------:R-:W-:Y:S01]  /*13fd0*/  STL [R1+0x225c], R22 ;  /* 0x00225c1601007387 */ /* 0x000fe20000100800 */
[----:B0-----:R-:W-:-:S03]  /*13fe0*/  IMAD.X R2, R50, 0x1, R7, P6 ;  /* 0x0000000132027824 */ /* 0x001fc600030e0607 */
[----:B------:R-:W-:Y:S01]  /*13ff0*/  STL [R1+0x2268], R22 ;  /* 0x0022681601007387 */ /* 0x000fe20000100800 */
[----:B------:R-:W-:Y:S01]  /*14000*/  IMAD.X R50, R50, 0x1, R9, P4 ;  /* 0x0000000132327824 */ /* 0x000fe200020e0609 */
[C---:B------:R-:W-:Y:S02]  /*14010*/  IADD3 R57, P2, PT, R21.reuse, R6, RZ ;  /* 0x0000000615397210 */ /* 0x040fe40007f5e0ff */
[----:B------:R-:W-:Y:S04]  /*14020*/  STL [R1+0x2274], R22 ;  /* 0x0022741601007387 */ /* 0x000fe80000100800 */
[----:B------:R-:W-:Y:S04]  /*14030*/  STL [R1+0xe08], R38 ;  /* 0x000e082601007387 */ /* 0x000fe80000100800 */
[----:B------:R0:W-:Y:S01]  /*14040*/  STL [R1+0xdfc], R2 ;  /* 0x000dfc0201007387 */ /* 0x0001e20000100800 */
[----:B------:R-:W-:Y:S01]  /*14050*/  IADD3 R59, P6, PT, R21, R8, RZ ;  /* 0x00000008153b7210 */ /* 0x000fe20007fde0ff */
[----:B------:R-:W-:-:S02]  /*14060*/  IMAD.X R3, R62, 0x1, R7, P2 ;  /* 0x000000013e037824 */ /* 0x000fc400010e0607 */
[----:B------:R-:W-:Y:S01]  /*14070*/  STL [R1+0xe18], R55 ;  /* 0x000e183701007387 */ /* 0x000fe20000100800 */
[----:B0-----:R-:W-:-:S03]  /*14080*/  IMAD.X R2, R62, 0x1, R5, P5 ;  /* 0x000000013e027824 */ /* 0x001fc600028e0605 */
[----:B------:R-:W-:Y:S04]  /*14090*/  STL [R1+0xe04], R50 ;  /* 0x000e043201007387 */ /* 0x000fe80000100800 */
[----:B------:R-:W-:Y:S04]  /*140a0*/  STL [R1+0xe20], R57 ;  /* 0x000e203901007387 */ /* 0x000fe80000100800 */
[----:B------:R0:W-:Y:S01]  /*140b0*/  STL [R1+0xe14], R2 ;  /* 0x000e140201007387 */ /* 0x0001e20000100800 */
[----:B------:R-:W-:-:S03]  /*140c0*/  IMAD.X R62, R62, 0x1, R9, P6 ;  /* 0x000000013e3e7824 */ /* 0x000fc600030e0609 */
[----:B------:R-:W-:Y:S04]  /*140d0*/  STL [R1+0xe28], R59 ;  /* 0x000e283b01007387 */ /* 0x000fe80000100800 */
[----:B------:R-:W-:Y:S01]  /*140e0*/  STL [R1+0xe1c], R3 ;  /* 0x000e1c0301007387 */ /* 0x000fe20000100800 */
[C---:B--2---:R-:W-:Y:S02]  /*140f0*/  IADD3 R21, P4, PT, R72.reuse, R4, RZ ;  /* 0x0000000448157210 */ /* 0x044fe40007f9e0ff */
[----:B0-----:R-:W-:-:S03]  /*14100*/  IADD3 R2, P5, PT, R72, R6, RZ ;  /* 0x0000000648027210 */ /* 0x001fc60007fbe0ff */
[----:B------:R-:W-:Y:S04]  /*14110*/  STL [R1+0xe38], R21 ;  /* 0x000e381501007387 */ /* 0x000fe80000100800 */
[----:B------:R0:W-:Y:S04]  /*14120*/  STL [R1+0xe40], R2 ;  /* 0x000e400201007387 */ /* 0x0001e80000100800 */
[----:B------:R-:W-:Y:S01]  /*14130*/  STL [R1+0xe24], R62 ;  /* 0x000e243e01007387 */ /* 0x000fe20000100800 */
[----:B0-----:R-:W-:-:S05]  /*14140*/  IADD3 R2, P2, PT, R72, R8, RZ ;  /* 0x0000000848027210 */ /* 0x001fca0007f5e0ff */
[----:B------:R0:W-:Y:S01]  /*14150*/  STL [R1+0xe48], R2 ;  /* 0x000e480201007387 */ /* 0x0001e20000100800 */
[----:B----4-:R-:W-:Y:S01]  /*14160*/  IMAD.X R3, R76, 0x1, R5, P4 ;  /* 0x000000014c037824 */ /* 0x010fe200020e0605 */
[----:B0-----:R-:W-:-:S04]  /*14170*/  IADD3 R2, P6, PT, R31, R4, RZ ;  /* 0x000000041f027210 */ /* 0x001fc80007fde0ff */
[----:B------:R0:W-:Y:S04]  /*14180*/  STL [R1+0xe34], R3 ;  /* 0x000e340301007387 */ /* 0x0001e80000100800 */
[----:B------:R-:W2:Y:S01]  /*14190*/  LDL.LU R66, [R1+0x74] ;  /* 0x0000740001427983 */ /* 0x000ea20000300800 */
[----:B0-----:R-:W-:-:S03]  /*141a0*/  IMAD.X R3, R76, 0x1, R7, P5 ;  /* 0x000000014c037824 */ /* 0x001fc600028e0607 */
[----:B------:R0:W-:Y:S04]  /*141b0*/  STL [R1+0xe58], R2 ;  /* 0x000e580201007387 */ /* 0x0001e80000100800 */
[----:B------:R1:W-:Y:S04]  /*141c0*/  STL [R1+0xe3c], R3 ;  /* 0x000e3c0301007387 */ /* 0x0003e80000100800 */
[----:B------:R-:W4:Y:S01]  /*141d0*/  LDL.LU R72, [R1+0x220] ;  /* 0x0002200001487983 */ /* 0x000f220000300800 */
[----:B0-----:R-:W-:Y:S01]  /*141e0*/  IADD3 R2, P4, PT, R31, R6, RZ ;  /* 0x000000061f027210 */ /* 0x001fe20007f9e0ff */
[----:B-1----:R-:W-:-:S04]  /*141f0*/  IMAD.X R3, R76, 0x1, R9, P2 ;  /* 0x000000014c037824 */ /* 0x002fc800010e0609 */
[----:B------:R0:W-:Y:S04]  /*14200*/  STL [R1+0xe60], R2 ;  /* 0x000e600201007387 */ /* 0x0001e80000100800 */
[----:B------:R1:W-:Y:S01]  /*14210*/  STL [R1+0xe44], R3 ;  /* 0x000e440301007387 */ /* 0x0003e20000100800 */
[----:B---3--:R-:W-:Y:S01]  /*14220*/  IMAD.X R13, R89, 0x1, R5, P6 ;  /* 0x00000001590d7824 */ /* 0x008fe200030e0605 */
[----:B0-----:R-:W-:-:S05]  /*14230*/  IADD3 R2, P5, PT, R31, R8, RZ ;  /* 0x000000081f027210 */ /* 0x001fca0007fbe0ff */
[----:B------:R0:W-:Y:S01]  /*14240*/  STL [R1+0xe68], R2 ;  /* 0x000e680201007387 */ /* 0x0001e20000100800 */
[----:B-1----:R-:W-:-:S03]  /*14250*/  IADD3 R3, P2, PT, R87, R4, RZ ;  /* 0x0000000457037210 */ /* 0x002fc60007f5e0ff */
[----:B------:R1:W-:Y:S04]  /*14260*/  STL [R1+0xe54], R13 ;  /* 0x000e540d01007387 */ /* 0x0003e80000100800 */
[----:B------:R-:W3:Y:S01]  /*14270*/  LDL.LU R76, [R1+0x78] ;  /* 0x00007800014c7983 */ /* 0x000ee20000300800 */
[----:B0-----:R-:W-:Y:S01]  /*14280*/  IMAD.X R2, R89, 0x1, R7, P4 ;  /* 0x0000000159027824 */ /* 0x001fe200020e0607 */
[----:B------:R-:W-:Y:S02]  /*14290*/  IADD3 R31, P6, PT, R87, R6, RZ ;  /* 0x00000006571f7210 */ /* 0x000fe40007fde0ff */
[----:B------:R0:W-:Y:S01]  /*142a0*/  STL [R1+0xe78], R3 ;  /* 0x000e780301007387 */ /* 0x0001e20000100800 */
[----:B-1----:R-:W-:-:S03]  /*142b0*/  IMAD.X R13, R89, 0x1, R9, P5 ;  /* 0x00000001590d7824 */ /* 0x002fc600028e0609 */
[----:B------:R1:W-:Y:S01]  /*142c0*/  STL [R1+0xe5c], R2 ;  /* 0x000e5c0201007387 */ /* 0x0003e20000100800 */
[----:B0-----:R-:W-:-:S03]  /*142d0*/  IADD3 R3, P4, PT, R87, R8, RZ ;  /* 0x0000000857037210 */ /* 0x001fc60007f9e0ff */
[----:B------:R-:W-:Y:S01]  /*142e0*/  STL [R1+0xe64], R13 ;  /* 0x000e640d01007387 */ /* 0x000fe20000100800 */
[----:B-1----:R-:W-:-:S03]  /*142f0*/  IMAD.X R2, R69, 0x1, R5, P2 ;  /* 0x0000000145027824 */ /* 0x002fc600010e0605 */
[----:B------:R-:W-:Y:S04]  /*14300*/  STL [R1+0xe80], R31 ;  /* 0x000e801f01007387 */ /* 0x000fe80000100800 */
[----:B------:R-:W-:Y:S04]  /*14310*/  STL [R1+0xe88], R3 ;  /* 0x000e880301007387 */ /* 0x000fe80000100800 */
[----:B------:R-:W-:Y:S04]  /*14320*/  STL [R1+0x2224], R31 ;  /* 0x0022241f01007387 */ /* 0x000fe80000100800 */
[----:B------:R0:W-:Y:S04]  /*14330*/  STL [R1+0xe74], R2 ;  /* 0x000e740201007387 */ /* 0x0001e80000100800 */
[----:B------:R-:W-:Y:S04]  /*14340*/  STL [R1+0x2230], R31 ;  /* 0x0022301f01007387 */ /* 0x000fe80000100800 */
[----:B------:R-:W3:Y:S04]  /*14350*/  LDL.LU R87, [R1+0x7c] ;  /* 0x00007c0001577983 */ /* 0x000ee80000300800 */
[----:B------:R-:W3:Y:S01]  /*14360*/  LDL.LU R89, [R1+0x22c] ;  /* 0x00022c0001597983 */ /* 0x000ee20000300800 */
[----:B0-----:R-:W-:Y:S01]  /*14370*/  IADD3 R2, P5, PT, R60, R4, RZ ;  /* 0x000000043c027210 */ /* 0x001fe20007fbe0ff */
[----:B------:R-:W-:-:S04]  /*14380*/  IMAD.X R13, R69, 0x1, R7, P6 ;  /* 0x00000001450d7824 */ /* 0x000fc800030e0607 */
[----:B------:R0:W-:Y:S01]  /*14390*/  STL [R1+0xe98], R2 ;  /* 0x000e980201007387 */ /* 0x0001e20000100800 */
[----:B------:R-:W-:-:S03]  /*143a0*/  IMAD.X R3, R69, 0x1, R9, P4 ;  /* 0x0000000145037824 */ /* 0x000fc600020e0609 */
[----:B------:R-:W-:Y:S01]  /*143b0*/  STL [R1+0xe7c], R13 ;  /* 0x000e7c0d01007387 */ /* 0x000fe20000100800 */
[----:B0-----:R-:W-:-:S05]  /*143c0*/  IADD3 R2, P2, PT, R60, R6, RZ ;  /* 0x000000063c027210 */ /* 0x001fca0007f5e0ff */
[----:B------:R0:W-:Y:S01]  /*143d0*/  STL [R1+0xea0], R2 ;  /* 0x000ea00201007387 */ /* 0x0001e20000100800 */
[----:B------:R-:W-:-:S03]  /*143e0*/  IADD3 R69, P6, PT, R60, R8, RZ ;  /* 0x000000083c457210 */ /* 0x000fc60007fde0ff */
[----:B------:R1:W-:Y:S01]  /*143f0*/  STL [R1+0xe84], R3 ;  /* 0x000e840301007387 */ /* 0x0003e20000100800 */
[----:B------:R-:W-:Y:S01]  /*14400*/  IADD3 R60, P4, PT, R90, R4, RZ ;  /* 0x000000045a3c7210 */ /* 0x000fe20007f9e0ff */
[C---:B0-----:R-:W-:Y:S02]  /*14410*/  IMAD.X R2, R23.reuse, 0x1, R5, P5 ;  /* 0x0000000117027824 */ /* 0x041fe400028e0605 */
[----:B-1----:R-:W-:-:S03]  /*14420*/  IMAD.X R3, R23, 0x1, R7, P2 ;  /* 0x0000000117037824 */ /* 0x002fc600010e0607 */
[----:B------:R0:W-:Y:S01]  /*14430*/  STL [R1+0xe94], R2 ;  /* 0x000e940201007387 */ /* 0x0001e20000100800 */
[----:B------:R-:W-:-:S03]  /*14440*/  IMAD.X R23, R23, 0x1, R9, P6 ;  /* 0x0000000117177824 */ /* 0x000fc600030e0609 */
[----:B------:R-:W-:Y:S01]  /*14450*/  STL [R1+0xea8], R69 ;  /* 0x000ea84501007387 */ /* 0x000fe20000100800 */
[----:B0-----:R-:W-:-:S03]  /*14460*/  IADD3 R2, P5, PT, R90, R6, RZ ;  /* 0x000000065a027210 */ /* 0x001fc60007fbe0ff */
[----:B------:R-:W-:Y:S04]  /*14470*/  STL [R1+0xe9c], R3 ;  /* 0x000e9c0301007387 */ /* 0x000fe80000100800 */
[----:B------:R-:W-:Y:S04]  /*14480*/  STL [R1+0xeb8], R60 ;  /* 0x000eb83c01007387 */ /* 0x000fe80000100800 */
[----:B------:R2:W-:Y:S01]  /*14490*/  STL [R1+0xec0], R2 ;  /* 0x000ec00201007387 */ /* 0x0005e20000100800 */
[----:B------:R-:W-:-:S03]  /*144a0*/  IADD3 R90, P2, PT, R90, R8, RZ ;  /* 0x000000085a5a7210 */ /* 0x000fc60007f5e0ff */
[----:B------:R-:W-:Y:S01]  /*144b0*/  STL [R1+0xea4], R23 ;  /* 0x000ea41701007387 */ /* 0x000fe20000100800 */
[----:B--2---:R-:W-:-:S05]  /*144c0*/  IMAD.X R2, R66, 0x1, R5, P4 ;  /* 0x0000000142027824 */ /* 0x004fca00020e0605 */
[----:B------:R0:W-:Y:S04]  /*144d0*/  STL [R1+0xeb4], R2 ;  /* 0x000eb40201007387 */ /* 0x0001e80000100800 */
[----:B------:R-:W-:Y:S01]  /*144e0*/  STL [R1+0xec8], R90 ;  /* 0x000ec85a01007387 */ /* 0x000fe20000100800 */
[----:B----4-:R-:W-:Y:S01]  /*144f0*/  IADD3 R3, P6, PT, R72, R4, RZ ;  /* 0x0000000448037210 */ /* 0x010fe20007fde0ff */
[----:B0-----:R-:W-:-:S04]  /*14500*/  IMAD.X R2, R66, 0x1, R7, P5 ;  /* 0x0000000142027824 */ /* 0x001fc800028e0607 */
[----:B------:R0:W-:Y:S04]  /*14510*/  STL [R1+0xed8], R3 ;  /* 0x000ed80301007387 */ /* 0x0001e80000100800 */
[----:B------:R1:W-:Y:S01]  /*14520*/  STL [R1+0xebc], R2 ;  /* 0x000ebc0201007387 */ /* 0x0003e20000100800 */
[C---:B------:R-:W-:Y:S02]  /*14530*/  IADD3 R13, P5, PT, R72.reuse, R8, RZ ;  /* 0x00000008480d7210 */ /* 0x040fe40007fbe0ff */
[----:B0-----:R-:W-:Y:S01]  /*14540*/  IADD3 R3, P4, PT, R72, R6, RZ ;  /* 0x0000000648037210 */ /* 0x001fe20007f9e0ff */
[----:B-1----:R-:W-:Y:S02]  /*14550*/  IMAD.X R2, R66, 0x1, R9, P2 ;  /* 0x0000000142027824 */ /* 0x002fe400010e0609 */
[----:B------:R-:W2:Y:S04]  /*14560*/  LDL.LU R66, [R1+0x234] ;  /* 0x0002340001427983 */ /* 0x000ea80000300800 */
[----:B------:R0:W-:Y:S04]  /*14570*/  STL [R1+0xee0], R3 ;  /* 0x000ee00301007387 */ /* 0x0001e80000100800 */
[----:B------:R3:W-:Y:S04]  /*14580*/  STL [R1+0xec4], R2 ;  /* 0x000ec40201007387 */ /* 0x0007e80000100800 */
[----:B------:R1:W-:Y:S01]  /*14590*/  STL [R1+0xee8], R13 ;  /* 0x000ee80d01007387 */ /* 0x0003e20000100800 */
[----:B0-----:R-:W-:Y:S01]  /*145a0*/  IADD3 R3, P2, PT, R93, R4, RZ ;  /* 0x000000045d037210 */ /* 0x001fe20007f5e0ff */
[----:B---3--:R-:W-:-:S02]  /*145b0*/  IMAD.X R2, R76, 0x1, R5, P6 ;  /* 0x000000014c027824 */ /* 0x008fc400030e0605 */
[----:B-1----:R-:W-:-:S03]  /*145c0*/  IMAD.X R13, R76, 0x1, R7, P4 ;  /* 0x000000014c0d7824 */ /* 0x002fc600020e0607 */
[----:B------:R0:W-:Y:S04]  /*145d0*/  STL [R1+0xed4], R2 ;  /* 0x000ed40201007387 */ /* 0x0001e80000100800 */
[----:B------:R1:W-:Y:S01]  /*145e0*/  STL [R1+0xef8], R3 ;  /* 0x000ef80301007387 */ /* 0x0003e20000100800 */
[----:B0-----:R-:W-:-:S03]  /*145f0*/  IADD3 R2, P6, PT, R93, R6, RZ ;  /* 0x000000065d027210 */ /* 0x001fc60007fde0ff */
[----:B------:R-:W-:Y:S01]  /*14600*/  STL [R1+0xedc], R13 ;  /* 0x000edc0d01007387 */ /* 0x000fe20000100800 */
[----:B-1----:R-:W-:-:S03]  /*14610*/  IMAD.X R3, R76, 0x1, R9, P5 ;  /* 0x000000014c037824 */ /* 0x002fc600028e0609 */
[----:B------:R-:W3:Y:S04]  /*14620*/  LDL.LU R72, [R1+0x94] ;  /* 0x0000940001487983 */ /* 0x000ee80000300800 */
[----:B------:R0:W-:Y:S04]  /*14630*/  STL [R1+0xf00], R2 ;  /* 0x000f000201007387 */ /* 0x0001e80000100800 */
[----:B------:R1:W-:Y:S04]  /*14640*/  STL [R1+0xee4], R3 ;  /* 0x000ee40301007387 */ /* 0x0003e80000100800 */
[----:B------:R-:W4:Y:S01]  /*14650*/  LDL.LU R76, [R1+0x238] ;  /* 0x00023800014c7983 */ /* 0x000f220000300800 */
[----:B0-----:R-:W-:Y:S01]  /*14660*/  IADD3 R2, P4, PT, R93, R8, RZ ;  /* 0x000000085d027210 */ /* 0x001fe20007f9e0ff */
[----:B------:R-:W-:-:S04]  /*14670*/  IMAD.X R13, R87, 0x1, R5, P2 ;  /* 0x00000001570d7824 */ /* 0x000fc800010e0605 */
[----:B------:R0:W-:Y:S01]  /*14680*/  STL [R1+0xf08], R2 ;  /* 0x000f080201007387 */ /* 0x0001e20000100800 */
[----:B-1----:R-:W-:-:S03]  /*14690*/  IMAD.X R3, R87, 0x1, R7, P6 ;  /* 0x0000000157037824 */ /* 0x002fc600030e0607 */
[----:B------:R-:W-:Y:S01]  /*146a0*/  STL [R1+0xef4], R13 ;  /* 0x000ef40d01007387 */ /* 0x000fe20000100800 */
[----:B0-----:R-:W-:-:S05]  /*146b0*/  IADD3 R2, P5, PT, R89, R4, RZ ;  /* 0x0000000459027210 */ /* 0x001fca0007fbe0ff */
[----:B------:R0:W-:Y:S04]  /*146c0*/  STL [R1+0xf18], R2 ;  /* 0x000f180201007387 */ /* 0x0001e80000100800 */
[----:B------:R1:W-:Y:S01]  /*146d0*/  STL [R1+0xefc], R3 ;  /* 0x000efc0301007387 */ /* 0x0003e20000100800 */
[----:B0-----:R-:W-:-:S03]  /*146e0*/  IMAD.X R2, R87, 0x1, R9, P4 ;  /* 0x0000000157027824 */ /* 0x001fc600020e0609 */
[----:B------:R-:W4:Y:S01]  /*146f0*/  LDL.LU R87, [R1+0x98] ;  /* 0x0000980001577983 */ /* 0x000f220000300800 */
[C---:B------:R-:W-:Y:S02]  /*14700*/  IADD3 R93, P2, PT, R89.reuse, R6, RZ ;  /* 0x00000006595d7210 */ /* 0x040fe40007f5e0ff */
[----:B-1----:R-:W-:Y:S01]  /*14710*/  IADD3 R3, P6, PT, R89, R8, RZ ;  /* 0x0000000859037210 */ /* 0x002fe20007fde0ff */
[----:B------:R0:W-:Y:S04]  /*14720*/  STL [R1+0xf04], R2 ;  /* 0x000f040201007387 */ /* 0x0001e80000100800 */
[----:B------:R-:W-:Y:S01]  /*14730*/  STL [R1+0xf20], R93 ;  /* 0x000f205d01007387 */ /* 0x000fe20000100800 */
[----:B0-----:R-:W-:-:S03]  /*14740*/  IMAD.X R2, R65, 0x1, R5, P5 ;  /* 0x0000000141027824 */ /* 0x001fc600028e0605 */
[----:B------:R0:W-:Y:S04]  /*14750*/  STL [R1+0xf28], R3 ;  /* 0x000f280301007387 */ /* 0x0001e80000100800 */
[----:B------:R-:W-:Y:S04]  /*14760*/  STL [R1+0x21e4], R93 ;  /* 0x0021e45d01007387 */ /* 0x000fe80000100800 */
[----:B------:R1:W-:Y:S04]  /*14770*/  STL [R1+0xf14], R2 ;  /* 0x000f140201007387 */ /* 0x0003e80000100800 */
[----:B------:R-:W-:Y:S04]  /*14780*/  STL [R1+0x21f0], R93 ;  /* 0x0021f05d01007387 */ /* 0x000fe80000100800 */
[----:B------:R-:W-:Y:S04]  /*14790*/  STL [R1+0x21fc], R93 ;  /* 0x0021fc5d01007387 */ /* 0x000fe80000100800 */
[----:B------:R-:W4:Y:S01]  /*147a0*/  LDL.LU R29, [R1+0x9c] ;  /* 0x00009c00011d7983 */ /* 0x000f220000300800 */
[----:B0-----:R-:W-:-:S03]  /*147b0*/  IADD3 R3, P4, PT, R40, R4, RZ ;  /* 0x0000000428037210 */ /* 0x001fc60007f9e0ff */
[----:B-1----:R-:W4:Y:S01]  /*147c0*/  LDL.LU R2, [R1+0x240] ;  /* 0x0002400001027983 */ /* 0x002f220000300800 */
[----:B------:R-:W-:-:S03]  /*147d0*/  IMAD.X R14, R65, 0x1, R7, P2 ;  /* 0x00000001410e7824 */ /* 0x000fc600010e0607 */
[----:B------:R0:W-:Y:S01]  /*147e0*/  STL [R1+0xf38], R3 ;  /* 0x000f380301007387 */ /* 0x0001e20000100800 */
[----:B------:R-:W-:-:S03]  /*147f0*/  IMAD.X R13, R65, 0x1, R9, P6 ;  /* 0x00000001410d7824 */ /* 0x000fc600030e0609 */
[----:B------:R-:W-:Y:S01]  /*14800*/  STL [R1+0xf1c], R14 ;  /* 0x000f1c0e01007387 */ /* 0x000fe20000100800 */
[----:B0-----:R-:W-:-:S05]  /*14810*/  IADD3 R3, P5, PT, R40, R6, RZ ;  /* 0x0000000628037210 */ /* 0x001fca0007fbe0ff */
[----:B------:R0:W-:Y:S04]  /*14820*/  STL [R1+0xf40], R3 ;  /* 0x000f400301007387 */ /* 0x0001e80000100800 */
[----:B------:R1:W-:Y:S04]  /*14830*/  STL [R1+0xf24], R13 ;  /* 0x000f240d01007387 */ /* 0x0003e80000100800 */
[----:B------:R-:W4:Y:S01]  /*14840*/  LDL.LU R89, [R1+0xa0] ;  /* 0x0000a00001597983 */ /* 0x000f220000300800 */
[----:B0-----:R-:W-:Y:S01]  /*14850*/  IMAD.X R3, R84, 0x1, R5, P4 ;  /* 0x0000000154037824 */ /* 0x001fe200020e0605 */
[----:B------:R-:W-:Y:S01]  /*14860*/  IADD3 R65, P2, PT, R40, R8, RZ ;  /* 0x0000000828417210 */ /* 0x000fe20007f5e0ff */
[----:B-1----:R-:W-:-:S03]  /*14870*/  IMAD.X R13, R84, 0x1, R7, P5 ;  /* 0x00000001540d7824 */ /* 0x002fc600028e0607 */
        /* <DEDUP_REMOVED lines=8> */
[----:B------:R3:W-:Y:S04]  /*14900*/  STL [R1+0xf60], R3 ;  /* 0x000f600301007387 */ /* 0x0007e80000100800 */
[----:B------:R-:W-:Y:S04]  /*14910*/  STL [R1+0xf44], R84 ;  /* 0x000f445401007387 */ /* 0x000fe80000100800 */
[----:B------:R0:W-:Y:S01]  /*14920*/  STL [R1+0xf68], R13 ;  /* 0x000f680d01007387 */ /* 0x0001e20000100800 */
[----:B---3--:R-:W-:-:S02]  /*14930*/  IMAD.X R3, R72, 0x1, R5, P6 ;  /* 0x0000000148037824 */ /* 0x008fc400030e0605 */
[----:B0-----:R-:W-:-:S03]  /*14940*/  IMAD.X R13, R72, 0x1, R7, P4 ;  /* 0x00000001480d7824 */ /* 0x001fc600020e0607 */
[----:B------:R0:W-:Y:S01]  /*14950*/  STL [R1+0xf54], R3 ;  /* 0x000f540301007387 */ /* 0x0001e20000100800 */
[C---:B----4-:R-:W-:Y:S02]  /*14960*/  IADD3 R14, P2, PT, R76.reuse, R4, RZ ;  /* 0x000000044c0e7210 */ /* 0x050fe40007f5e0ff */
[----:B0-----:R-:W-:-:S03]  /*14970*/  IADD3 R3, P6, PT, R76, R6, RZ ;  /* 0x000000064c037210 */ /* 0x001fc60007fde0ff */
[----:B------:R-:W-:Y:S04]  /*14980*/  STL [R1+0xf78], R14 ;  /* 0x000f780e01007387 */ /* 0x000fe80000100800 */
[----:B------:R-:W2:Y:S04]  /*14990*/  LDL.LU R30, [R1+0x248] ;  /* 0x00024800011e7983 */ /* 0x000ea80000300800 */
[----:B------:R0:W-:Y:S04]  /*149a0*/  STL [R1+0xf5c], R13 ;  /* 0x000f5c0d01007387 */ /* 0x0001e80000100800 */
[----:B------:R1:W-:Y:S01]  /*149b0*/  STL [R1+0xf80], R3 ;  /* 0x000f800301007387 */ /* 0x0003e20000100800 */
[----:B0-----:R-:W-:Y:S01]  /*149c0*/  IMAD.X R13, R72, 0x1, R9, P5 ;  /* 0x00000001480d7824 */ /* 0x001fe200028e0609 */
[----:B-1----:R-:W-:-:S04]  /*149d0*/  IADD3 R3, P4, PT, R76, R8, RZ ;  /* 0x000000084c037210 */ /* 0x002fc80007f9e0ff */
[----:B------:R0:W-:Y:S01]  /*149e0*/  STL [R1+0xf64], R13 ;  /* 0x000f640d01007387 */ /* 0x0001e20000100800 */
[----:B------:R-:W-:-:S03]  /*149f0*/  IMAD.X R14, R87, 0x1, R5, P2 ;  /* 0x00000001570e7824 */ /* 0x000fc600010e0605 */
[----:B------:R1:W-:Y:S01]  /*14a00*/  STL [R1+0xf88], R3 ;  /* 0x000f880301007387 */ /* 0x0003e20000100800 */
[----:B0-----:R-:W-:-:S03]  /*14a10*/  IADD3 R13, P5, PT, R53, R4, RZ ;  /* 0x00000004350d7210 */ /* 0x001fc60007fbe0ff */
[----:B------:R0:W-:Y:S04]  /*14a20*/  STL [R1+0xf74], R14 ;  /* 0x000f740e01007387 */ /* 0x0001e80000100800 */
[----:B------:R-:W3:Y:S01]  /*14a30*/  LDL.LU R66, [R1+0xa8] ;  /* 0x0000a80001427983 */ /* 0x000ee20000300800 */
[----:B-1----:R-:W-:-:S03]  /*14a40*/  IMAD.X R3, R87, 0x1, R7, P6 ;  /* 0x0000000157037824 */ /* 0x002fc600030e0607 */
[----:B------:R1:W-:Y:S04]  /*14a50*/  STL [R1+0xf98], R13 ;  /* 0x000f980d01007387 */ /* 0x0003e80000100800 */
[----:B------:R-:W4:Y:S01]  /*14a60*/  LDL.LU R72, [R1+0x24c] ;  /* 0x00024c0001487983 */ /* 0x000f220000300800 */
[----:B0-----:R-:W-:-:S03]  /*14a70*/  IADD3 R14, P6, PT, R53, R8, RZ ;  /* 0x00000008350e7210 */ /* 0x001fc60007fde0ff */
[----:B------:R0:W-:Y:S01]  /*14a80*/  STL [R1+0xf7c], R3 ;  /* 0x000f7c0301007387 */ /* 0x0001e20000100800 */
[----:B-1----:R-:W-:Y:S01]  /*14a90*/  IADD3 R13, P2, PT, R53, R6, RZ ;  /* 0x00000006350d7210 */ /* 0x002fe20007f5e0ff */
[----:B0-----:R-:W-:-:S04]  /*14aa0*/  IMAD.X R3, R87, 0x1, R9, P4 ;  /* 0x0000000157037824 */ /* 0x001fc800020e0609 */
[----:B------:R0:W-:Y:S04]  /*14ab0*/  STL [R1+0xfa0], R13 ;  /* 0x000fa00d01007387 */ /* 0x0001e80000100800 */
[----:B------:R1:W-:Y:S04]  /*14ac0*/  STL [R1+0xf84], R3 ;  /* 0x000f840301007387 */ /* 0x0003e80000100800 */
[----:B------:R-:W-:Y:S01]  /*14ad0*/  STL [R1+0xfa8], R14 ;  /* 0x000fa80e01007387 */ /* 0x000fe20000100800 */
[----:B0-----:R-:W-:-:S03]  /*14ae0*/  IMAD.X R13, R29, 0x1, R5, P5 ;  /* 0x000000011d0d7824 */ /* 0x001fc600028e0605 */
[----:B------:R-:W4:Y:S04]  /*14af0*/  LDL.LU R76, [R1+0xac] ;  /* 0x0000ac00014c7983 */ /* 0x000f280000300800 */
[----:B------:R0:W-:Y:S01]  /*14b00*/  STL [R1+0xf94], R13 ;  /* 0x000f940d01007387 */ /* 0x0001e20000100800 */
[----:B-1----:R-:W-:-:S03]  /*14b10*/  IADD3 R3, P4, PT, R2, R4, RZ ;  /* 0x0000000402037210 */ /* 0x002fc60007f9e0ff */
[----:B------:R-:W4:Y:S04]  /*14b20*/  LDL.LU R87, [R1+0x250] ;  /* 0x0002500001577983 */ /* 0x000f280000300800 */
[----:B------:R1:W-:Y:S01]  /*14b30*/  STL [R1+0xfc0], R3 ;  /* 0x000fc00301007387 */ /* 0x0003e20000100800 */
[----:B------:R-:W-:Y:S01]  /*14b40*/  IADD3 R53, P5, PT, R2, R6, RZ ;  /* 0x0000000602357210 */ /* 0x000fe20007fbe0ff */
[C---:B0-----:R-:W-:Y:S02]  /*14b50*/  IMAD.X R13, R29.reuse, 0x1, R9, P6 ;  /* 0x000000011d0d7824 */ /* 0x041fe400030e0609 */
[----:B-1----:R-:W-:-:S05]  /*14b60*/  IMAD.X R3, R29, 0x1, R7, P2 ;  /* 0x000000011d037824 */ /* 0x002fca00010e0607 */
[----:B------:R0:W-:Y:S04]  /*14b70*/  STL [R1+0xf9c], R3 ;  /* 0x000f9c0301007387 */ /* 0x0001e80000100800 */
[----:B------:R1:W-:Y:S01]  /*14b80*/  STL [R1+0xfa4], R13 ;  /* 0x000fa40d01007387 */ /* 0x0003e20000100800 */
[----:B0-----:R-:W-:Y:S01]  /*14b90*/  IADD3 R3, P2, PT, R2, R8, RZ ;  /* 0x0000000802037210 */ /* 0x001fe20007f5e0ff */
[C---:B------:R-:W-:Y:S02]  /*14ba0*/  IMAD.X R2, R89.reuse, 0x1, R5, P4 ;  /* 0x0000000159027824 */ /* 0x040fe400020e0605 */
[----:B------:R-:W-:Y:S04]  /*14bb0*/  STL [R1+0xfc8], R53 ;  /* 0x000fc83501007387 */ /* 0x000fe80000100800 */
[----:B------:R-:W-:Y:S01]  /*14bc0*/  STL [R1+0xfd0], R3 ;  /* 0x000fd00301007387 */ /* 0x000fe20000100800 */
[----:B-1----:R-:W-:-:S03]  /*14bd0*/  IMAD.X R13, R89, 0x1, R7, P5 ;  /* 0x00000001590d7824 */ /* 0x002fc600028e0607 */
[----:B------:R-:W-:Y:S04]  /*14be0*/  STL [R1+0x21a4], R53 ;  /* 0x0021a43501007387 */ /* 0x000fe80000100800 */
[----:B------:R0:W-:Y:S04]  /*14bf0*/  STL [R1+0xfbc], R2 ;  /* 0x000fbc0201007387 */ /* 0x0001e80000100800 */
[----:B------:R-:W-:Y:S01]  /*14c00*/  STL [R1+0x21b0], R53 ;  /* 0x0021b03501007387 */ /* 0x000fe20000100800 */
[----:B0-----:R-:W-:-:S03]  /*14c10*/  IADD3 R2, P6, PT, R16, R4, RZ ;  /* 0x0000000410027210 */ /* 0x001fc60007fde0ff */
[----:B------:R-:W-:Y:S04]  /*14c20*/  STL [R1+0x21bc], R53 ;  /* 0x0021bc3501007387 */ /* 0x000fe80000100800 */
[----:B------:R0:W-:Y:S04]  /*14c30*/  STL [R1+0xfe0], R2 ;  /* 0x000fe00201007387 */ /* 0x0001e80000100800 */
[----:B------:R1:W-:Y:S01]  /*14c40*/  STL [R1+0xfc4], R13 ;  /* 0x000fc40d01007387 */ /* 0x0003e20000100800 */
[----:B0-----:R-:W-:-:S03]  /*14c50*/  IMAD.X R2, R89, 0x1, R9, P2 ;  /* 0x0000000159027824 */ /* 0x001fc600010e0609 */
[----:B------:R-:W4:Y:S01]  /*14c60*/  LDL.LU R89, [R1+0xb4] ;  /* 0x0000b40001597983 */ /* 0x000f220000300800 */
[----:B------:R-:W-:Y:S01]  /*14c70*/  IADD3 R3, P4, PT, R16, R6, RZ ;  /* 0x0000000610037210 */ /* 0x000fe20007f9e0ff */
[----:B-1----:R-:W-:Y:S01]  /*14c80*/  IMAD.X R13, R24, 0x1, R5, P6 ;  /* 0x00000001180d7824 */ /* 0x002fe200030e0605 */
[----:B------:R-:W-:-:S03]  /*14c90*/  IADD3 R16, P5, PT, R16, R8, RZ ;  /* 0x0000000810107210 */ /* 0x000fc60007fbe0ff */
[----:B------:R0:W-:Y:S04]  /*14ca0*/  STL [R1+0xfe8], R3 ;  /* 0x000fe80301007387 */ /* 0x0001e80000100800 */
[----:B------:R2:W-:Y:S04]  /*14cb0*/  STL [R1+0xfcc], R2 ;  /* 0x000fcc0201007387 */ /* 0x0005e80000100800 */
[----:B------:R1:W-:Y:S01]  /*14cc0*/  STL [R1+0xfdc], R13 ;  /* 0x000fdc0d01007387 */ /* 0x0003e20000100800 */
[----:B0-----:R-:W-:-:S03]  /*14cd0*/  IMAD.X R3, R24, 0x1, R7, P4 ;  /* 0x0000000118037824 */ /* 0x001fc600020e0607 */
[----:B------:R-:W-:Y:S01]  /*14ce0*/  STL [R1+0xff0], R16 ;  /* 0x000ff01001007387 */ /* 0x000fe20000100800 */
[----:B------:R-:W-:Y:S01]  /*14cf0*/  IMAD.X R24, R24, 0x1, R9, P5 ;  /* 0x0000000118187824 */ /* 0x000fe200028e0609 */
[----:B--2---:R-:W-:-:S05]  /*14d00*/  IADD3 R2, P2, PT, R30, R4, RZ ;  /* 0x000000041e027210 */ /* 0x004fca0007f5e0ff */
[----:B------:R0:W-:Y:S01]  /*14d10*/  STL [R1+0x1000], R2 ;  /* 0x0010000201007387 */ /* 0x0001e20000100800 */
[----:B-1----:R-:W-:-:S03]  /*14d20*/  IADD3 R13, P4, PT, R30, R8, RZ ;  /* 0x000000081e0d7210 */ /* 0x002fc60007f9e0ff */
[----:B------:R-:W-:Y:S01]  /*14d30*/  STL [R1+0xfe4], R3 ;  /* 0x000fe40301007387 */ /* 0x000fe20000100800 */
[----:B0-----:R-:W-:-:S05]  /*14d40*/  IADD3 R2, P6, PT, R30, R6, RZ ;  /* 0x000000061e027210 */ /* 0x001fca0007fde0ff */
[----:B------:R3:W-:Y:S04]  /*14d50*/  STL [R1+0x1008], R2 ;  /* 0x0010080201007387 */ /* 0x0007e80000100800 */
[----:B------:R0:W-:Y:S04]  /*14d60*/  STL [R1+0x1010], R13 ;  /* 0x0010100d01007387 */ /* 0x0001e80000100800 */
[----:B------:R-:W-:Y:S01]  /*14d70*/  STL [R1+0xfec], R24 ;  /* 0x000fec1801007387 */ /* 0x000fe20000100800 */
[----:B---3--:R-:W-:-:S05]  /*14d80*/  IMAD.X R2, R66, 0x1, R5, P2 ;  /* 0x0000000142027824 */ /* 0x008fca00010e0605 */
[----:B------:R1:W-:Y:S01]  /*14d90*/  STL [R1+0xffc], R2 ;  /* 0x000ffc0201007387 */ /* 0x0003e20000100800 */
[C---:B----4-:R-:W-:Y:S02]  /*14da0*/  IADD3 R3, P5, PT, R72.reuse, R4, RZ ;  /* 0x0000000448037210 */ /* 0x050fe40007fbe0ff */
[----:B0-----:R-:W-:Y:S01]  /*14db0*/  IADD3 R13, P2, PT, R72, R6, RZ ;  /* 0x00000006480d7210 */ /* 0x001fe20007f5e0ff */
[C---:B-1----:R-:W-:Y:S02]  /*14dc0*/  IMAD.X R2, R66.reuse, 0x1, R7, P6 ;  /* 0x0000000142027824 */ /* 0x042fe400030e0607 */
[----:B------:R0:W-:Y:S04]  /*14dd0*/  STL [R1+0x1020], R3 ;  /* 0x0010200301007387 */ /* 0x0001e80000100800 */
[----:B------:R1:W-:Y:S04]  /*14de0*/  STL [R1+0x1004], R2 ;  /* 0x0010040201007387 */ /* 0x0003e80000100800 */
[----:B------:R2:W-:Y:S01]  /*14df0*/  STL [R1+0x1028], R13 ;  /* 0x0010280d01007387 */ /* 0x0005e20000100800 */
[----:B0-----:R-:W-:Y:S01]  /*14e00*/  IMAD.X R3, R66, 0x1, R9, P4 ;  /* 0x0000000142037824 */ /* 0x001fe200020e0609 */
[----:B-1----:R-:W-:-:S04]  /*14e10*/  IADD3 R2, P6, PT, R72, R8, RZ ;  /* 0x0000000848027210 */ /* 0x002fc80007fde0ff */
[----:B------:R0:W-:Y:S01]  /*14e20*/  STL [R1+0x100c], R3 ;  /* 0x00100c0301007387 */ /* 0x0001e20000100800 */
[----:B--2---:R-:W-:-:S03]  /*14e30*/  IMAD.X R13, R76, 0x1, R5, P5 ;  /* 0x000000014c0d7824 */ /* 0x004fc600028e0605 */
[----:B------:R1:W-:Y:S04]  /*14e40*/  STL [R1+0x1030], R2 ;  /* 0x0010300201007387 */ /* 0x0003e80000100800 */
[----:B------:R2:W-:Y:S01]  /*14e50*/  STL [R1+0x101c], R13 ;  /* 0x00101c0d01007387 */ /* 0x0005e20000100800 */
[C---:B0-----:R-:W-:Y:S01]  /*14e60*/  IADD3 R3, P4, PT, R87.reuse, R4, RZ ;  /* 0x0000000457037210 */ /* 0x041fe20007f9e0ff */
[----:B-1----:R-:W-:Y:S01]  /*14e70*/  IMAD.X R2, R76, 0x1, R7, P2 ;  /* 0x000000014c027824 */ /* 0x002fe200010e0607 */
[----:B--2---:R-:W-:-:S03]  /*14e80*/  IADD3 R13, P5, PT, R87, R6, RZ ;  /* 0x00000006570d7210 */ /* 0x004fc60007fbe0ff */
[----:B------:R0:W-:Y:S04]  /*14e90*/  STL [R1+0x1040], R3 ;  /* 0x0010400301007387 */ /* 0x0001e80000100800 */
[----:B------:R1:W-:Y:S04]  /*14ea0*/  STL [R1+0x1024], R2 ;  /* 0x0010240201007387 */ /* 0x0003e80000100800 */
[----:B------:R2:W-:Y:S01]  /*14eb0*/  STL [R1+0x1048], R13 ;  /* 0x0010480d01007387 */ /* 0x0005e20000100800 */
[----:B0-----:R-:W-:-:S03]  /*14ec0*/  IMAD.X R3, R76, 0x1, R9, P6 ;  /* 0x000000014c037824 */ /* 0x001fc600030e0609 */
[----:B------:R-:W3:Y:S01]  /*14ed0*/  LDL.LU R30, [R1+0x260] ;  /* 0x00026000011e7983 */ /* 0x000ee20000300800 */
[----:B-1----:R-:W-:-:S03]  /*14ee0*/  IADD3 R2, P2, PT, R87, R8, RZ ;  /* 0x0000000857027210 */ /* 0x002fc60007f5e0ff */
[----:B------:R0:W-:Y:S01]  /*14ef0*/  STL [R1+0x102c], R3 ;  /* 0x00102c0301007387 */ /* 0x0001e20000100800 */
[----:B--2---:R-:W-:-:S03]  /*14f00*/  IMAD.X R13, R92, 0x1, R7, P5 ;  /* 0x000000015c0d7824 */ /* 0x004fc600028e0607 */
[----:B------:R1:W-:Y:S01]  /*14f10*/  STL [R1+0x1050], R2 ;  /* 0x0010500201007387 */ /* 0x0003e20000100800 */
[----:B0-----:R-:W-:Y:S01]  /*14f20*/  IMAD.X R3, R92, 0x1, R5, P4 ;  /* 0x000000015c037824 */ /* 0x001fe200020e0605 */
[----:B-1----:R-:W-:-:S04]  /*14f30*/  IADD3 R2, P6, PT, R88, R4, RZ ;  /* 0x0000000458027210 */ /* 0x002fc80007fde0ff */
[----:B------:R0:W-:Y:S04]  /*14f40*/  STL [R1+0x103c], R3 ;  /* 0x00103c0301007387 */ /* 0x0001e80000100800 */
[----:B------:R1:W-:Y:S04]  /*14f50*/  STL [R1+0x10bc], R2 ;  /* 0x0010bc0201007387 */ /* 0x0003e80000100800 */
[----:B------:R-:W-:Y:S01]  /*14f60*/  STL [R1+0x1044], R13 ;  /* 0x0010440d01007387 */ /* 0x000fe20000100800 */
[----:B0-----:R-:W-:-:S03]  /*14f70*/  IADD3 R3, P4, PT, R88, R6, RZ ;  /* 0x0000000658037210 */ /* 0x001fc60007f9e0ff */
[----:B------:R-:W2:Y:S01]  /*14f80*/  LDL.LU R66, [R1+0xbc] ;  /* 0x0000bc0001427983 */ /* 0x000ea20000300800 */
[----:B-1----:R-:W-:-:S03]  /*14f90*/  IMAD.X R2, R92, 0x1, R9, P2 ;  /* 0x000000015c027824 */ /* 0x002fc600010e0609 */
[----:B------:R0:W-:Y:S04]  /*14fa0*/  STL [R1+0x10c4], R3 ;  /* 0x0010c40301007387 */ /* 0x0001e80000100800 */
[----:B------:R-:W4:Y:S04]  /*14fb0*/  LDL.LU R72, [R1+0x264] ;  /* 0x0002640001487983 */ /* 0x000f280000300800 */
[----:B------:R1:W-:Y:S01]  /*14fc0*/  STL [R1+0x104c], R2 ;  /* 0x00104c0201007387 */ /* 0x0003e20000100800 */
[----:B0-----:R-:W-:Y:S01]  /*14fd0*/  IMAD.X R3, R89, 0x1, R5, P6 ;  /* 0x0000000159037824 */ /* 0x001fe200030e0605 */
[----:B-1----:R-:W-:-:S05]  /*14fe0*/  IADD3 R2, P5, PT, R88, R8, RZ ;  /* 0x0000000858027210 */ /* 0x002fca0007fbe0ff */
[----:B------:R0:W-:Y:S04]  /*14ff0*/  STL [R1+0x10cc], R2 ;  /* 0x0010cc0201007387 */ /* 0x0001e80000100800 */
[----:B------:R-:W-:Y:S04]  /*15000*/  STL [R1+0x10b8], R3 ;  /* 0x0010b80301007387 */ /* 0x000fe80000100800 */
[----:B------:R-:W4:Y:S04]  /*15010*/  LDL.LU R76, [R1+0xc4] ;  /* 0x0000c400014c7983 */ /* 0x000f280000300800 */
[----:B------:R-:W4:Y:S01]  /*15020*/  LDL.LU R87, [R1+0x268] ;  /* 0x0002680001577983 */ /* 0x000f220000300800 */
[----:B0-----:R-:W-:-:S05]  /*15030*/  IMAD.X R2, R89, 0x1, R7, P4 ;  /* 0x0000000159027824 */ /* 0x001fca00020e0607 */
[----:B------:R0:W-:Y:S02]  /*15040*/  STL [R1+0x10c0], R2 ;  /* 0x0010c00201007387 */ /* 0x0001e40000100800 */
[----:B0-----:R-:W-:Y:S02]  /*15050*/  IMAD.X R2, R89, 0x1, R9, P5 ;  /* 0x0000000159027824 */ /* 0x001fe400028e0609 */
[----:B------:R-:W4:Y:S01]  /*15060*/  LDL.LU R89, [R1+0xc8] ;  /* 0x0000c80001597983 */ /* 0x000f220000300800 */
[----:B------:R-:W-:-:S05]  /*15070*/  IADD3 R92, P2, PT, R86, R4, RZ ;  /* 0x00000004565c7210 */ /* 0x000fca0007f5e0ff */
        /* <DEDUP_REMOVED lines=8> */
[----:B------:R-:W4:Y:S01]  /*15100*/  LDL.LU R29, [R1+0xcc] ;  /* 0x0000cc00011d7983 */ /* 0x000f220000300800 */
[C---:B------:R-:W-:Y:S01]  /*15110*/  IADD3 R88, P6, PT, R86.reuse, R6, RZ ;  /* 0x0000000656587210 */ /* 0x040fe20007fde0ff */
[----:B0-----:R-:W-:Y:S01]  /*15120*/  IMAD.X R2, R83, 0x1, R5, P2 ;  /* 0x0000000153027824 */ /* 0x001fe200010e0605 */
[----:B------:R-:W-:-:S03]  /*15130*/  IADD3 R86, P4, PT, R86, R8, RZ ;  /* 0x0000000856567210 */ /* 0x000fc60007f9e0ff */
[----:B------:R-:W-:Y:S04]  /*15140*/  STL [R1+0x10e4], R88 ;  /* 0x0010e45801007387 */ /* 0x000fe80000100800 */
[----:B------:R3:W-:Y:S04]  /*15150*/  STL [R1+0x10d8], R2 ;  /* 0x0010d80201007387 */ /* 0x0007e80000100800 */
[----:B------:R-:W-:Y:S01]  /*15160*/  STL [R1+0x2168], R88 ;  /* 0x0021685801007387 */ /* 0x000fe20000100800 */
[----:B------:R-:W-:-:S03]  /*15170*/  IMAD.X R3, R83, 0x1, R7, P6 ;  /* 0x0000000153037824 */ /* 0x000fc600030e0607 */
[----:B------:R-:W-:Y:S04]  /*15180*/  STL [R1+0x2174], R88 ;  /* 0x0021745801007387 */ /* 0x000fe80000100800 */
[----:B------:R-:W-:Y:S04]  /*15190*/  STL [R1+0x2180], R88 ;  /* 0x0021805801007387 */ /* 0x000fe80000100800 */
[----:B------:R-:W-:Y:S01]  /*151a0*/  STL [R1+0x10ec], R86 ;  /* 0x0010ec5601007387 */ /* 0x000fe20000100800 */
[----:B------:R-:W-:Y:S01]  /*151b0*/  IMAD.X R83, R83, 0x1, R9, P4 ;  /* 0x0000000153537824 */ /* 0x000fe200020e0609 */
[----:B---3--:R-:W-:-:S05]  /*151c0*/  IADD3 R2, P5, PT, R30, R4, RZ ;  /* 0x000000041e027210 */ /* 0x008fca0007fbe0ff */
[----:B------:R0:W-:Y:S01]  /*151d0*/  STL [R1+0x10fc], R2 ;  /* 0x0010fc0201007387 */ /* 0x0001e20000100800 */
[----:B------:R-:W-:-:S03]  /*151e0*/  IADD3 R13, P6, PT, R30, R8, RZ ;  /* 0x000000081e0d7210 */ /* 0x000fc60007fde0ff */
[----:B------:R-:W-:Y:S01]  /*151f0*/  STL [R1+0x10e0], R3 ;  /* 0x0010e00301007387 */ /* 0x000fe20000100800 */
[----:B0-----:R-:W-:-:S05]  /*15200*/  IADD3 R2, P2, PT, R30, R6, RZ ;  /* 0x000000061e027210 */ /* 0x001fca0007f5e0ff */
[----:B------:R2:W-:Y:S04]  /*15210*/  STL [R1+0x1104], R2 ;  /* 0x0011040201007387 */ /* 0x0005e80000100800 */
[----:B------:R0:W-:Y:S01]  /*15220*/  STL [R1+0x110c], R13 ;  /* 0x00110c0d01007387 */ /* 0x0001e20000100800 */
[----:B--2---:R-:W-:-:S03]  /*15230*/  IMAD.X R2, R66, 0x1, R5, P5 ;  /* 0x0000000142027824 */ /* 0x004fc600028e0605 */
[----:B------:R-:W-:Y:S04]  /*15240*/  STL [R1+0x10e8], R83 ;  /* 0x0010e85301007387 */ /* 0x000fe80000100800 */
[----:B------:R1:W-:Y:S01]  /*15250*/  STL [R1+0x10f8], R2 ;  /* 0x0010f80201007387 */ /* 0x0003e20000100800 */
[----:B----4-:R-:W-:Y:S01]  /*15260*/  IADD3 R3, P4, PT, R72, R4, RZ ;  /* 0x0000000448037210 */ /* 0x010fe20007f9e0ff */
[C---:B0-----:R-:W-:Y:S02]  /*15270*/  IMAD.X R13, R66.reuse, 0x1, R9, P6 ;  /* 0x00000001420d7824 */ /* 0x041fe400030e0609 */
[----:B-1----:R-:W-:Y:S02]  /*15280*/  IMAD.X R2, R66, 0x1, R7, P2 ;  /* 0x0000000142027824 */ /* 0x002fe400010e0607 */
[----:B------:R0:W-:Y:S04]  /*15290*/  STL [R1+0x111c], R3 ;  /* 0x00111c0301007387 */ /* 0x0001e80000100800 */
[----:B------:R1:W-:Y:S01]  /*152a0*/  STL [R1+0x1100], R2 ;  /* 0x0011000201007387 */ /* 0x0003e20000100800 */
[----:B0-----:R-:W-:-:S02]  /*152b0*/  IADD3 R3, P5, PT, R72, R6, RZ ;  /* 0x0000000648037210 */ /* 0x001fc40007fbe0ff */
[----:B-1----:R-:W-:-:S03]  /*152c0*/  IADD3 R2, P2, PT, R72, R8, RZ ;  /* 0x0000000848027210 */ /* 0x002fc60007f5e0ff */
        /* <DEDUP_REMOVED lines=9> */
[----:B0-----:R-:W-:Y:S01]  /*15360*/  IADD3 R3, P4, PT, R87, R6, RZ ;  /* 0x0000000657037210 */ /* 0x001fe20007f9e0ff */
[----:B-1----:R-:W-:Y:S02]  /*15370*/  IMAD.X R13, R76, 0x1, R9, P2 ;  /* 0x000000014c0d7824 */ /* 0x002fe400010e0609 */
[----:B--2---:R-:W2:Y:S01]  /*15380*/  LDL.LU R2, [R1+0x274] ;  /* 0x0002740001027983 */ /* 0x004ea20000300800 */
[----:B------:R-:W-:-:S03]  /*15390*/  IMAD.X R14, R89, 0x1, R5, P6 ;  /* 0x00000001590e7824 */ /* 0x000fc600030e0605 */
[----:B------:R0:W-:Y:S04]  /*153a0*/  STL [R1+0x1144], R3 ;  /* 0x0011440301007387 */ /* 0x0001e80000100800 */
[----:B------:R1:W-:Y:S01]  /*153b0*/  STL [R1+0x1128], R13 ;  /* 0x0011280d01007387 */ /* 0x0003e20000100800 */
[----:B0-----:R-:W-:Y:S02]  /*153c0*/  IADD3 R3, P5, PT, R87, R8, RZ ;  /* 0x0000000857037210 */ /* 0x001fe40007fbe0ff */
[----:B-1----:R-:W-:-:S03]  /*153d0*/  IADD3 R13, P2, PT, R56, R4, RZ ;  /* 0x00000004380d7210 */ /* 0x002fc60007f5e0ff */
[----:B------:R0:W-:Y:S04]  /*153e0*/  STL [R1+0x114c], R3 ;  /* 0x00114c0301007387 */ /* 0x0001e80000100800 */
[----:B------:R1:W-:Y:S04]  /*153f0*/  STL [R1+0x1138], R14 ;  /* 0x0011380e01007387 */ /* 0x0003e80000100800 */
[----:B------:R-:W3:Y:S04]  /*15400*/  LDL.LU R30, [R1+0xe0] ;  /* 0x0000e000011e7983 */ /* 0x000ee80000300800 */
[----:B------:R4:W-:Y:S04]  /*15410*/  STL [R1+0x11bc], R13 ;  /* 0x0011bc0d01007387 */ /* 0x0009e80000100800 */
[----:B------:R-:W3:Y:S01]  /*15420*/  LDL.LU R66, [R1+0x278] ;  /* 0x0002780001427983 */ /* 0x000ee20000300800 */
[----:B0-----:R-:W-:-:S02]  /*15430*/  IMAD.X R3, R89, 0x1, R7, P4 ;  /* 0x0000000159037824 */ /* 0x001fc400020e0607 */
[----:B-1----:R-:W-:-:S03]  /*15440*/  IMAD.X R14, R89, 0x1, R9, P5 ;  /* 0x00000001590e7824 */ /* 0x002fc600028e0609 */
[----:B------:R0:W-:Y:S01]  /*15450*/  STL [R1+0x1140], R3 ;  /* 0x0011400301007387 */ /* 0x0001e20000100800 */
[----:B----4-:R-:W-:-:S03]  /*15460*/  IADD3 R13, P4, PT, R56, R8, RZ ;  /* 0x00000008380d7210 */ /* 0x010fc60007f9e0ff */
[----:B------:R-:W-:Y:S04]  /*15470*/  STL [R1+0x1148], R14 ;  /* 0x0011480e01007387 */ /* 0x000fe80000100800 */
[----:B------:R-:W4:Y:S04]  /*15480*/  LDL.LU R72, [R1+0xe4] ;  /* 0x0000e40001487983 */ /* 0x000f280000300800 */
[----:B------:R1:W-:Y:S01]  /*15490*/  STL [R1+0x11cc], R13 ;  /* 0x0011cc0d01007387 */ /* 0x0003e20000100800 */
[----:B0-----:R-:W-:-:S03]  /*154a0*/  IMAD.X R3, R29, 0x1, R5, P2 ;  /* 0x000000011d037824 */ /* 0x001fc600010e0605 */
[----:B------:R-:W4:Y:S01]  /*154b0*/  LDL.LU R89, [R1+0x27c] ;  /* 0x00027c0001597983 */ /* 0x000f220000300800 */
[----:B------:R-:W-:-:S03]  /*154c0*/  IADD3 R87, P6, PT, R56, R6, RZ ;  /* 0x0000000638577210 */ /* 0x000fc60007fde0ff */
        /* <DEDUP_REMOVED lines=8> */
[----:B-1----:R-:W-:Y:S01]  /*15550*/  IADD3 R13, P5, PT, R91, R4, RZ ;  /* 0x000000045b0d7210 */ /* 0x002fe20007fbe0ff */
[----:B0-----:R-:W-:-:S04]  /*15560*/  IMAD.X R3, R29, 0x1, R7, P6 ;  /* 0x000000011d037824 */ /* 0x001fc800030e0607 */
[----:B------:R0:W-:Y:S01]  /*15570*/  STL [R1+0x11dc], R13 ;  /* 0x0011dc0d01007387 */ /* 0x0001e20000100800 */
[----:B------:R-:W-:-:S03]  /*15580*/  IADD3 R56, P2, PT, R91, R6, RZ ;  /* 0x000000065b387210 */ /* 0x000fc60007f5e0ff */
[----:B------:R1:W-:Y:S01]  /*15590*/  STL [R1+0x11c0], R3 ;  /* 0x0011c00301007387 */ /* 0x0003e20000100800 */
[----:B------:R-:W-:Y:S01]  /*155a0*/  IADD3 R91, P6, PT, R91, R8, RZ ;  /* 0x000000085b5b7210 */ /* 0x000fe20007fde0ff */
[----:B0-----:R-:W-:Y:S02]  /*155b0*/  IMAD.X R13, R43, 0x1, R5, P5 ;  /* 0x000000012b0d7824 */ /* 0x001fe400028e0605 */
[----:B-1----:R-:W-:-:S05]  /*155c0*/  IMAD.X R3, R29, 0x1, R9, P4 ;  /* 0x000000011d037824 */ /* 0x002fca00020e0609 */
[----:B------:R0:W-:Y:S01]  /*155d0*/  STL [R1+0x11c8], R3 ;  /* 0x0011c80301007387 */ /* 0x0001e20000100800 */
[----:B------:R-:W-:-:S03]  /*155e0*/  IMAD.X R14, R43, 0x1, R7, P2 ;  /* 0x000000012b0e7824 */ /* 0x000fc600010e0607 */
[----:B0-----:R-:W4:Y:S04]  /*155f0*/  LDL.LU R3, [R1+0xf0] ;  /* 0x0000f00001037983 */ /* 0x001f280000300800 */
[----:B------:R-:W-:Y:S04]  /*15600*/  STL [R1+0x11e4], R56 ;  /* 0x0011e43801007387 */ /* 0x000fe80000100800 */
[----:B------:R2:W-:Y:S04]  /*15610*/  STL [R1+0x11d8], R13 ;  /* 0x0011d80d01007387 */ /* 0x0005e80000100800 */
[----:B------:R-:W-:Y:S04]  /*15620*/  STL [R1+0x2138], R56 ;  /* 0x0021383801007387 */ /* 0x000fe80000100800 */
[----:B------:R-:W-:Y:S04]  /*15630*/  STL [R1+0x2140], R56 ;  /* 0x0021403801007387 */ /* 0x000fe80000100800 */
[----:B------:R-:W-:Y:S04]  /*15640*/  STL [R1+0x214c], R56 ;  /* 0x00214c3801007387 */ /* 0x000fe80000100800 */
[----:B------:R-:W-:Y:S01]  /*15650*/  STL [R1+0x11ec], R91 ;  /* 0x0011ec5b01007387 */ /* 0x000fe20000100800 */
[----:B------:R-:W-:Y:S01]  /*15660*/  IMAD.X R43, R43, 0x1, R9, P6 ;  /* 0x000000012b2b7824 */ /* 0x000fe200030e0609 */
[----:B--2---:R-:W-:-:S05]  /*15670*/  IADD3 R13, P4, PT, R2, R4, RZ ;  /* 0x00000004020d7210 */ /* 0x004fca0007f9e0ff */
[----:B------:R0:W-:Y:S04]  /*15680*/  STL [R1+0x11fc], R13 ;  /* 0x0011fc0d01007387 */ /* 0x0001e80000100800 */
[----:B------:R1:W-:Y:S01]  /*15690*/  STL [R1+0x11e0], R14 ;  /* 0x0011e00e01007387 */ /* 0x0003e20000100800 */
[C---:B0-----:R-:W-:Y:S02]  /*156a0*/  IADD3 R13, P5, PT, R2.reuse, R6, RZ ;  /* 0x00000006020d7210 */ /* 0x041fe40007fbe0ff */
[----:B-1----:R-:W-:-:S03]  /*156b0*/  IADD3 R14, P2, PT, R2, R8, RZ ;  /* 0x00000008020e7210 */ /* 0x002fc60007f5e0ff */
[----:B------:R3:W-:Y:S04]  /*156c0*/  STL [R1+0x1204], R13 ;  /* 0x0012040d01007387 */ /* 0x0007e80000100800 */
[----:B------:R0:W-:Y:S01]  /*156d0*/  STL [R1+0x120c], R14 ;  /* 0x00120c0e01007387 */ /* 0x0001e20000100800 */
[----:B---3--:R-:W-:-:S03]  /*156e0*/  IMAD.X R13, R30, 0x1, R5, P4 ;  /* 0x000000011e0d7824 */ /* 0x008fc600020e0605 */
[----:B------:R-:W-:Y:S01]  /*156f0*/  STL [R1+0x11e8], R43 ;  /* 0x0011e82b01007387 */ /* 0x000fe20000100800 */
[----:B------:R-:W-:-:S03]  /*15700*/  IADD3 R2, P6, PT, R66, R4, RZ ;  /* 0x0000000442027210 */ /* 0x000fc60007fde0ff */
[----:B------:R1:W-:Y:S04]  /*15710*/  STL [R1+0x11f8], R13 ;  /* 0x0011f80d01007387 */ /* 0x0003e80000100800 */
[----:B------:R2:W-:Y:S01]  /*15720*/  STL [R1+0x121c], R2 ;  /* 0x00121c0201007387 */ /* 0x0005e20000100800 */
[C---:B0-----:R-:W-:Y:S02]  /*15730*/  IMAD.X R14, R30.reuse, 0x1, R9, P2 ;  /* 0x000000011e0e7824 */ /* 0x041fe400010e0609 */
[----:B-1----:R-:W-:Y:S01]  /*15740*/  IMAD.X R13, R30, 0x1, R7, P5 ;  /* 0x000000011e0d7824 */ /* 0x002fe200028e0607 */
[----:B--2---:R-:W-:-:S04]  /*15750*/  IADD3 R2, P4, PT, R66, R6, RZ ;  /* 0x0000000642027210 */ /* 0x004fc80007f9e0ff */
[----:B------:R0:W-:Y:S04]  /*15760*/  STL [R1+0x1200], R13 ;  /* 0x0012000d01007387 */ /* 0x0001e80000100800 */
[----:B------:R4:W-:Y:S01]  /*15770*/  STL [R1+0x1224], R2 ;  /* 0x0012240201007387 */ /* 0x0009e20000100800 */
[----:B0-----:R-:W-:-:S03]  /*15780*/  IADD3 R13, P5, PT, R66, R8, RZ ;  /* 0x00000008420d7210 */ /* 0x001fc60007fbe0ff */
[----:B------:R0:W-:Y:S01]  /*15790*/  STL [R1+0x1208], R14 ;  /* 0x0012080e01007387 */ /* 0x0001e20000100800 */
[----:B----4-:R-:W-:-:S03]  /*157a0*/  IMAD.X R2, R72, 0x1, R5, P6 ;  /* 0x0000000148027824 */ /* 0x010fc600030e0605 */
[----:B------:R-:W2:Y:S04]  /*157b0*/  LDL.LU R29, [R1+0x288] ;  /* 0x00028800011d7983 */ /* 0x000ea80000300800 */
[----:B------:R1:W-:Y:S01]  /*157c0*/  STL [R1+0x122c], R13 ;  /* 0x00122c0d01007387 */ /* 0x0003e20000100800 */
[----:B0-----:R-:W-:-:S03]  /*157d0*/  IADD3 R14, P2, PT, R89, R4, RZ ;  /* 0x00000004590e7210 */ /* 0x001fc60007f5e0ff */
[----:B------:R0:W-:Y:S01]  /*157e0*/  STL [R1+0x1218], R2 ;  /* 0x0012180201007387 */ /* 0x0001e20000100800 */
[----:B-1----:R-:W-:-:S03]  /*157f0*/  IMAD.X R13, R72, 0x1, R7, P4 ;  /* 0x00000001480d7824 */ /* 0x002fc600020e0607 */
[----:B------:R1:W-:Y:S01]  /*15800*/  STL [R1+0x123c], R14 ;  /* 0x00123c0e01007387 */ /* 0x0003e20000100800 */
[----:B0-----:R-:W-:-:S03]  /*15810*/  IADD3 R2, P6, PT, R89, R6, RZ ;  /* 0x0000000659027210 */ /* 0x001fc60007fde0ff */
[----:B------:R0:W-:Y:S04]  /*15820*/  STL [R1+0x1220], R13 ;  /* 0x0012200d01007387 */ /* 0x0001e80000100800 */
[----:B------:R3:W-:Y:S01]  /*15830*/  STL [R1+0x1244], R2 ;  /* 0x0012440201007387 */ /* 0x0007e20000100800 */
[----:B-1----:R-:W-:Y:S01]  /*15840*/  IMAD.X R14, R72, 0x1, R9, P5 ;  /* 0x00000001480e7824 */ /* 0x002fe200028e0609 */
[----:B0-----:R-:W-:Y:S02]  /*15850*/  IADD3 R13, P4, PT, R89, R8, RZ ;  /* 0x00000008590d7210 */ /* 0x001fe40007f9e0ff */
[----:B---3--:R-:W3:Y:S01]  /*15860*/  LDL.LU R2, [R1+0xf8] ;  /* 0x0000f80001027983 */ /* 0x008ee20000300800 */
[----:B------:R-:W-:-:S03]  /*15870*/  IMAD.X R15, R76, 0x1, R5, P2 ;  /* 0x000000014c0f7824 */ /* 0x000fc600010e0605 */
[----:B------:R0:W-:Y:S04]  /*15880*/  STL [R1+0x1228], R14 ;  /* 0x0012280e01007387 */ /* 0x0001e80000100800 */
[----:B------:R-:W4:Y:S04]  /*15890*/  LDL.LU R30, [R1+0x28c] ;  /* 0x00028c00011e7983 */ /* 0x000f280000300800 */
[----:B------:R1:W-:Y:S01]  /*158a0*/  STL [R1+0x124c], R13 ;  /* 0x00124c0d01007387 */ /* 0x0003e20000100800 */
[----:B0-----:R-:W-:-:S03]  /*158b0*/  IMAD.X R14, R76, 0x1, R7, P6 ;  /* 0x000000014c0e7824 */ /* 0x001fc600030e0607 */
[----:B------:R-:W-:Y:S01]  /*158c0*/  STL [R1+0x1238], R15 ;  /* 0x0012380f01007387 */ /* 0x000fe20000100800 */
[----:B-1----:R-:W-:-:S05]  /*158d0*/  IADD3 R13, P5, PT, R82, R4, RZ ;  /* 0x00000004520d7210 */ /* 0x002fca0007fbe0ff */
[----:B------:R0:W-:Y:S04]  /*158e0*/  STL [R1+0x12bc], R13 ;  /* 0x0012bc0d01007387 */ /* 0x0001e80000100800 */
[----:B------:R1:W-:Y:S04]  /*158f0*/  STL [R1+0x1240], R14 ;  /* 0x0012400e01007387 */ /* 0x0003e80000100800 */
[----:B------:R-:W4:Y:S01]  /*15900*/  LDL.LU R66, [R1+0xfc] ;  /* 0x0000fc0001427983 */ /* 0x000f220000300800 */
[----:B0-----:R-:W-:-:S03]  /*15910*/  IMAD.X R13, R76, 0x1, R9, P4 ;  /* 0x000000014c0d7824 */ /* 0x001fc600020e0609 */
[----:B------:R-:W4:Y:S04]  /*15920*/  LDL.LU R76, [R1+0x290] ;  /* 0x00029000014c7983 */ /* 0x000f280000300800 */
[----:B------:R0:W-:Y:S04]  /*15930*/  STL [R1+0x1248], R13 ;  /* 0x0012480d01007387 */ /* 0x0001e80000100800 */
[----:B------:R-:W4:Y:S01]  /*15940*/  LDL.LU R72, [R1+0x100] ;  /* 0x0001000001487983 */ /* 0x000f220000300800 */
[C---:B-1----:R-:W-:Y:S02]  /*15950*/  IADD3 R14, P6, PT, R82.reuse, R8, RZ ;  /* 0x00000008520e7210 */ /* 0x042fe40007fde0ff */
[----:B------:R-:W-:Y:S01]  /*15960*/  IADD3 R89, P2, PT, R82, R6, RZ ;  /* 0x0000000652597210 */ /* 0x000fe20007f5e0ff */
[----:B0-----:R-:W-:-:S02]  /*15970*/  IMAD.X R13, R3, 0x1, R5, P5 ;  /* 0x00000001030d7824 */ /* 0x001fc400028e0605 */
[----:B------:R0:W-:Y:S04]  /*15980*/  STL [R1+0x12cc], R14 ;  /* 0x0012cc0e01007387 */ /* 0x0001e80000100800 */
[----:B------:R-:W-:Y:S04]  /*15990*/  STL [R1+0x12c4], R89 ;  /* 0x0012c45901007387 */ /* 0x000fe80000100800 */
[----:B------:R1:W-:Y:S01]  /*159a0*/  STL [R1+0x12b8], R13 ;  /* 0x0012b80d01007387 */ /* 0x0003e20000100800 */
[----:B0-----:R-:W-:-:S03]  /*159b0*/  IADD3 R14, P4, PT, R79, R4, RZ ;  /* 0x000000044f0e7210 */ /* 0x001fc60007f9e0ff */
[----:B------:R-:W-:Y:S01]  /*159c0*/  STL [R1+0x2110], R89 ;  /* 0x0021105901007387 */ /* 0x000fe20000100800 */
[----:B------:R-:W-:-:S03]  /*159d0*/  IADD3 R82, P5, PT, R79, R6, RZ ;  /* 0x000000064f527210 */ /* 0x000fc60007fbe0ff */
[----:B------:R-:W-:Y:S01]  /*159e0*/  STL [R1+0x2114], R89 ;  /* 0x0021145901007387 */ /* 0x000fe20000100800 */
[----:B-1----:R-:W-:-:S03]  /*159f0*/  IMAD.X R13, R3, 0x1, R7, P2 ;  /* 0x00000001030d7824 */ /* 0x002fc600010e0607 */
[----:B------:R-:W-:Y:S01]  /*15a00*/  STL [R1+0x2118], R89 ;  /* 0x0021185901007387 */ /* 0x000fe20000100800 */
[----:B------:R-:W-:-:S03]  /*15a10*/  IMAD.X R3, R3, 0x1, R9, P6 ;  /* 0x0000000103037824 */ /* 0x000fc600030e0609 */
[----:B------:R-:W-:Y:S04]  /*15a20*/  STL [R1+0x12dc], R14 ;  /* 0x0012dc0e01007387 */ /* 0x000fe80000100800 */
[----:B------:R0:W-:Y:S01]  /*15a30*/  STL [R1+0x12c0], R13 ;  /* 0x0012c00d01007387 */ /* 0x0001e20000100800 */
[----:B------:R-:W-:-:S03]  /*15a40*/  IADD3 R79, P2, PT, R79, R8, RZ ;  /* 0x000000084f4f7210 */ /* 0x000fc60007f5e0ff */
[----:B------:R1:W-:Y:S01]  /*15a50*/  STL [R1+0x12c8], R3 ;  /* 0x0012c80301007387 */ /* 0x0003e20000100800 */
[----:B0-----:R-:W-:-:S03]  /*15a60*/  IMAD.X R13, R85, 0x1, R5, P4 ;  /* 0x00000001550d7824 */ /* 0x001fc600020e0605 */
[----:B-1----:R-:W4:Y:S04]  /*15a70*/  LDL.LU R3, [R1+0x10c] ;  /* 0x00010c0001037983 */ /* 0x002f280000300800 */
[----:B------:R-:W-:Y:S04]  /*15a80*/  STL [R1+0x12e4], R82 ;  /* 0x0012e45201007387 */ /* 0x000fe80000100800 */
[----:B------:R2:W-:Y:S01]  /*15a90*/  STL [R1+0x12d8], R13 ;  /* 0x0012d80d01007387 */ /* 0x0005e20000100800 */
[----:B------:R-:W-:-:S03]  /*15aa0*/  IMAD.X R14, R85, 0x1, R7, P5 ;  /* 0x00000001550e7824 */ /* 0x000fc600028e0607 */
[----:B------:R-:W-:Y:S04]  /*15ab0*/  STL [R1+0x211c], R82 ;  /* 0x00211c5201007387 */ /* 0x000fe80000100800 */
[----:B------:R-:W-:Y:S01]  /*15ac0*/  STL [R1+0x12ec], R79 ;  /* 0x0012ec4f01007387 */ /* 0x000fe20000100800 */
[----:B------:R-:W-:Y:S01]  /*15ad0*/  IMAD.X R85, R85, 0x1, R9, P2 ;  /* 0x0000000155557824 */ /* 0x000fe200010e0609 */
[C---:B--2---:R-:W-:Y:S02]  /*15ae0*/  IADD3 R13, P6, PT, R29.reuse, R4, RZ ;  /* 0x000000041d0d7210 */ /* 0x044fe40007fde0ff */
[----:B------:R-:W-:-:S03]  /*15af0*/  IADD3 R15, P5, PT, R29, R8, RZ ;  /* 0x000000081d0f7210 */ /* 0x000fc60007fbe0ff */
[----:B------:R0:W-:Y:S04]  /*15b00*/  STL [R1+0x12fc], R13 ;  /* 0x0012fc0d01007387 */ /* 0x0001e80000100800 */
[----:B------:R3:W-:Y:S01]  /*15b10*/  STL [R1+0x12e0], R14 ;  /* 0x0012e00e01007387 */ /* 0x0007e20000100800 */
        /* <DEDUP_REMOVED lines=10> */
[----:B------:R1:W-:Y:S01]  /*15bc0*/  STL [R1+0x1300], R14 ;  /* 0x0013000e01007387 */ /* 0x0003e20000100800 */
[----:B0-----:R-:W-:-:S03]  /*15bd0*/  IMAD.X R13, R2, 0x1, R9, P5 ;  /* 0x00000001020d7824 */ /* 0x001fc600028e0609 */
[----:B------:R-:W-:Y:S01]  /*15be0*/  STL [R1+0x1324], R15 ;  /* 0x0013240f01007387 */ /* 0x000fe20000100800 */
[----:B-1----:R-:W-:-:S03]  /*15bf0*/  IADD3 R14, P4, PT, R30, R8, RZ ;  /* 0x000000081e0e7210 */ /* 0x002fc60007f9e0ff */
[----:B------:R0:W-:Y:S01]  /*15c00*/  STL [R1+0x1308], R13 ;  /* 0x0013080d01007387 */ /* 0x0001e20000100800 */
[----:B------:R-:W-:-:S03]  /*15c10*/  IMAD.X R2, R66, 0x1, R5, P2 ;  /* 0x0000000142027824 */ /* 0x000fc600010e0605 */
[----:B------:R1:W-:Y:S04]  /*15c20*/  STL [R1+0x132c], R14 ;  /* 0x00132c0e01007387 */ /* 0x0003e80000100800 */
[----:B------:R-:W2:Y:S01]  /*15c30*/  LDL.LU R18, [R1+0x29c] ;  /* 0x00029c0001127983 */ /* 0x000ea20000300800 */
[----:B0-----:R-:W-:-:S03]  /*15c40*/  IADD3 R13, P5, PT, R76, R4, RZ ;  /* 0x000000044c0d7210 */ /* 0x001fc60007fbe0ff */
[----:B------:R0:W-:Y:S04]  /*15c50*/  STL [R1+0x1318], R2 ;  /* 0x0013180201007387 */ /* 0x0001e80000100800 */
[----:B------:R3:W-:Y:S01]  /*15c60*/  STL [R1+0x133c], R13 ;  /* 0x00133c0d01007387 */ /* 0x0007e20000100800 */
[C---:B-1----:R-:W-:Y:S02]  /*15c70*/  IMAD.X R14, R66.reuse, 0x1, R9, P4 ;  /* 0x00000001420e7824 */ /* 0x042fe400020e0609 */
[----:B0-----:R-:W-:Y:S01]  /*15c80*/  IMAD.X R2, R66, 0x1, R7, P6 ;  /* 0x0000000142027824 */ /* 0x001fe200030e0607 */
[----:B---3--:R-:W-:-:S04]  /*15c90*/  IADD3 R13, P2, PT, R76, R6, RZ ;  /* 0x000000064c0d7210 */ /* 0x008fc80007f5e0ff */
[----:B------:R0:W-:Y:S04]  /*15ca0*/  STL [R1+0x1320], R2 ;  /* 0x0013200201007387 */ /* 0x0001e80000100800 */
[----:B------:R1:W-:Y:S01]  /*15cb0*/  STL [R1+0x1344], R13 ;  /* 0x0013440d01007387 */ /* 0x0003e20000100800 */
[----:B0-----:R-:W-:-:S03]  /*15cc0*/  IADD3 R2, P6, PT, R76, R8, RZ ;  /* 0x000000084c027210 */ /* 0x001fc60007fde0ff */
[----:B------:R0:W-:Y:S01]  /*15cd0*/  STL [R1+0x1328], R14 ;  /* 0x0013280e01007387 */ /* 0x0001e20000100800 */
[----:B-1----:R-:W-:-:S03]  /*15ce0*/  IMAD.X R13, R72, 0x1, R5, P5 ;  /* 0x00000001480d7824 */ /* 0x002fc600028e0605 */
[----:B------:R-:W3:Y:S04]  /*15cf0*/  LDL.LU R29, [R1+0x114] ;  /* 0x00011400011d7983 */ /* 0x000ee80000300800 */
[----:B------:R1:W-:Y:S01]  /*15d00*/  STL [R1+0x134c], R2 ;  /* 0x00134c0201007387 */ /* 0x0003e20000100800 */
[----:B0-----:R-:W-:-:S03]  /*15d10*/  IMAD.X R14, R72, 0x1, R7, P2 ;  /* 0x00000001480e7824 */ /* 0x001fc600010e0607 */
[----:B-1----:R-:W4:Y:S04]  /*15d20*/  LDL.LU R2, [R1+0x2a0] ;  /* 0x0002a00001027983 */ /* 0x002f280000300800 */
[----:B------:R0:W-:Y:S02]  /*15d30*/  STL [R1+0x1338], R13 ;  /* 0x0013380d01007387 */ /* 0x0001e40000100800 */
[----:B0-----:R-:W-:-:S05]  /*15d40*/  IADD3 R13, P4, PT, R77, R4, RZ ;  /* 0x000000044d0d7210 */ /* 0x001fca0007f9e0ff */
[----:B------:R0:W-:Y:S04]  /*15d50*/  STL [R1+0x13bc], R13 ;  /* 0x0013bc0d01007387 */ /* 0x0001e80000100800 */
[----:B------:R1:W-:Y:S04]  /*15d60*/  STL [R1+0x1340], R14 ;  /* 0x0013400e01007387 */ /* 0x0003e80000100800 */
[----:B------:R-:W4:Y:S01]  /*15d70*/  LDL.LU R30, [R1+0x11c] ;  /* 0x00011c00011e7983 */ /* 0x000f220000300800 */
[----:B0-----:R-:W-:Y:S01]  /*15d80*/  IMAD.X R13, R72, 0x1, R9, P6 ;  /* 0x00000001480d7824 */ /* 0x001fe200030e0609 */
[----:B-1----:R-:W-:-:S04]  /*15d90*/  IADD3 R14, P2, PT, R77, R8, RZ ;  /* 0x000000084d0e7210 */ /* 0x002fc80007f5e0ff */
[----:B------:R0:W-:Y:S04]  /*15da0*/  STL [R1+0x1348], R13 ;  /* 0x0013480d01007387 */ /* 0x0001e80000100800 */
[----:B------:R1:W-:Y:S04]  /*15db0*/  STL [R1+0x13cc], R14 ;  /* 0x0013cc0e01007387 */ /* 0x0003e80000100800 */
[----:B------:R-:W4:Y:S04]  /*15dc0*/  LDL.LU R72, [R1+0x2a8] ;  /* 0x0002a80001487983 */ /* 0x000f280000300800 */
[----:B------:R-:W4:Y:S01]  /*15dd0*/  LDL.LU R66, [R1+0x120] ;  /* 0x0001200001427983 */ /* 0x000f220000300800 */
[----:B0-----:R-:W-:Y:S01]  /*15de0*/  IMAD.X R13, R3, 0x1, R5, P4 ;  /* 0x00000001030d7824 */ /* 0x001fe200020e0605 */
[----:B------:R-:W-:-:S02]  /*15df0*/  IADD3 R76, P5, PT, R77, R6, RZ ;  /* 0x000000064d4c7210 */ /* 0x000fc40007fbe0ff */
[----:B-1----:R-:W-:Y:S02]  /*15e00*/  IADD3 R14, P6, PT, R73, R4, RZ ;  /* 0x00000004490e7210 */ /* 0x002fe40007fde0ff */
[----:B------:R0:W-:Y:S04]  /*15e10*/  STL [R1+0x13b8], R13 ;  /* 0x0013b80d01007387 */ /* 0x0001e80000100800 */
        /* <DEDUP_REMOVED lines=17> */
[----:B------:R-:W-:Y:S04]  /*15f30*/  STL [R1+0x20f8], R77 ;  /* 0x0020f84d01007387 */ /* 0x000fe80000100800 */
[----:B------:R-:W-:Y:S01]  /*15f40*/  STL [R1+0x13ec], R73 ;  /* 0x0013ec4901007387 */ /* 0x000fe20000100800 */
[----:B------:R-:W-:Y:S01]  /*15f50*/  IMAD.X R75, R75, 0x1, R9, P5 ;  /* 0x000000014b4b7824 */ /* 0x000fe200028e0609 */
[----:B--2---:R-:W-:-:S05]  /*15f60*/  IADD3 R13, P2, PT, R18, R4, RZ ;  /* 0x00000004120d7210 */ /* 0x004fca0007f5e0ff */
[----:B------:R0:W-:Y:S01]  /*15f70*/  STL [R1+0x13fc], R13 ;  /* 0x0013fc0d01007387 */ /* 0x0001e20000100800 */
[----:B------:R-:W-:-:S03]  /*15f80*/  IADD3 R15, P4, PT, R18, R8, RZ ;  /* 0x00000008120f7210 */ /* 0x000fc60007f9e0ff */
[----:B------:R3:W-:Y:S01]  /*15f90*/  STL [R1+0x13e0], R14 ;  /* 0x0013e00e01007387 */ /* 0x0007e20000100800 */
[----:B0-----:R-:W-:-:S05]  /*15fa0*/  IADD3 R13, P6, PT, R18, R6, RZ ;  /* 0x00000006120d7210 */ /* 0x001fca0007fde0ff */
[----:B------:R-:W-:Y:S04]  /*15fb0*/  STL [R1+0x1404], R13 ;  /* 0x0014040d01007387 */ /* 0x000fe80000100800 */
[----:B------:R0:W-:Y:S04]  /*15fc0*/  STL [R1+0x140c], R15 ;  /* 0x00140c0f01007387 */ /* 0x0001e80000100800 */
[----:B------:R-:W-:Y:S01]  /*15fd0*/  STL [R1+0x13e8], R75 ;  /* 0x0013e84b01007387 */ /* 0x000fe20000100800 */
[C---:B---3--:R-:W-:Y:S02]  /*15fe0*/  IMAD.X R14, R29.reuse, 0x1, R5, P2 ;  /* 0x000000011d0e7824 */ /* 0x048fe400010e0605 */
[----:B0-----:R-:W-:-:S03]  /*15ff0*/  IMAD.X R15, R29, 0x1, R7, P6 ;  /* 0x000000011d0f7824 */ /* 0x001fc600030e0607 */
[----:B------:R0:W-:Y:S01]  /*16000*/  STL [R1+0x13f8], R14 ;  /* 0x0013f80e01007387 */ /* 0x0001e20000100800 */
[----:B----4-:R-:W-:Y:S01]  /*16010*/  IADD3 R13, P5, PT, R2, R4, RZ ;  /* 0x00000004020d7210 */ /* 0x010fe20007fbe0ff */
[----:B0-----:R-:W-:-:S04]  /*16020*/  IMAD.X R14, R29, 0x1, R9, P4 ;  /* 0x000000011d0e7824 */ /* 0x001fc800020e0609 */
[----:B------:R0:W-:Y:S04]  /*16030*/  STL [R1+0x141c], R13 ;  /* 0x00141c0d01007387 */ /* 0x0001e80000100800 */
[----:B------:R-:W-:Y:S01]  /*16040*/  STL [R1+0x1400], R15 ;  /* 0x0014000f01007387 */ /* 0x000fe20000100800 */
[C---:B0-----:R-:W-:Y:S02]  /*16050*/  IADD3 R13, P2, PT, R2.reuse, R6, RZ ;  /* 0x00000006020d7210 */ /* 0x041fe40007f5e0ff */
[----:B------:R-:W-:-:S03]  /*16060*/  IADD3 R2, P6, PT, R2, R8, RZ ;  /* 0x0000000802027210 */ /* 0x000fc60007fde0ff */
[----:B------:R0:W-:Y:S04]  /*16070*/  STL [R1+0x1424], R13 ;  /* 0x0014240d01007387 */ /* 0x0001e80000100800 */
[----:B------:R1:W-:Y:S04]  /*16080*/  STL [R1+0x1408], R14 ;  /* 0x0014080e01007387 */ /* 0x0003e80000100800 */
[----:B------:R-:W2:Y:S01]  /*16090*/  LDL.LU R29, [R1+0x2b4] ;  /* 0x0002b400011d7983 */ /* 0x000ea20000300800 */
[----:B0-----:R-:W-:-:S03]  /*160a0*/  IMAD.X R13, R30, 0x1, R5, P5 ;  /* 0x000000011e0d7824 */ /* 0x001fc600028e0605 */
[----:B------:R0:W-:Y:S01]  /*160b0*/  STL [R1+0x142c], R2 ;  /* 0x00142c0201007387 */ /* 0x0001e20000100800 */
[----:B-1----:R-:W-:-:S03]  /*160c0*/  IMAD.X R14, R30, 0x1, R7, P2 ;  /* 0x000000011e0e7824 */ /* 0x002fc600010e0607 */
[----:B------:R1:W-:Y:S01]  /*160d0*/  STL [R1+0x1418], R13 ;  /* 0x0014180d01007387 */ /* 0x0003e20000100800 */
[C---:B0-----:R-:W-:Y:S02]  /*160e0*/  IADD3 R2, P4, PT, R72.reuse, R4, RZ ;  /* 0x0000000448027210 */ /* 0x041fe40007f9e0ff */
[----:B-1----:R-:W-:-:S03]  /*160f0*/  IADD3 R13, P5, PT, R72, R6, RZ ;  /* 0x00000006480d7210 */ /* 0x002fc60007fbe0ff */
[----:B------:R0:W-:Y:S04]  /*16100*/  STL [R1+0x143c], R2 ;  /* 0x00143c0201007387 */ /* 0x0001e80000100800 */
[----:B------:R1:W-:Y:S01]  /*16110*/  STL [R1+0x1420], R14 ;  /* 0x0014200e01007387 */ /* 0x0003e20000100800 */
[----:B0-----:R-:W-:-:S03]  /*16120*/  IMAD.X R2, R30, 0x1, R9, P6 ;  /* 0x000000011e027824 */ /* 0x001fc600030e0609 */
[----:B------:R0:W-:Y:S01]  /*16130*/  STL [R1+0x1444], R13 ;  /* 0x0014440d01007387 */ /* 0x0001e20000100800 */
[----:B-1----:R-:W-:-:S03]  /*16140*/  IADD3 R14, P2, PT, R72, R8, RZ ;  /* 0x00000008480e7210 */ /* 0x002fc60007f5e0ff */
[----:B------:R1:W-:Y:S01]  /*16150*/  STL [R1+0x1428], R2 ;  /* 0x0014280201007387 */ /* 0x0003e20000100800 */
[----:B0-----:R-:W-:-:S03]  /*16160*/  IMAD.X R13, R66, 0x1, R5, P4 ;  /* 0x00000001420d7824 */ /* 0x001fc600020e0605 */
[----:B-1----:R-:W3:Y:S04]  /*16170*/  LDL.LU R2, [R1+0x12c] ;  /* 0x00012c0001027983 */ /* 0x002ee80000300800 */
[----:B------:R0:W-:Y:S04]  /*16180*/  STL [R1+0x144c], R14 ;  /* 0x00144c0e01007387 */ /* 0x0001e80000100800 */
[----:B------:R-:W4:Y:S04]  /*16190*/  LDL.LU R30, [R1+0x2b8] ;  /* 0x0002b800011e7983 */ /* 0x000f280000300800 */
[----:B------:R1:W-:Y:S01]  /*161a0*/  STL [R1+0x1438], R13 ;  /* 0x0014380d01007387 */ /* 0x0003e20000100800 */
[----:B0-----:R-:W-:Y:S01]  /*161b0*/  IMAD.X R14, R66, 0x1, R7, P5 ;  /* 0x00000001420e7824 */ /* 0x001fe200028e0607 */
[----:B-1----:R-:W-:-:S05]  /*161c0*/  IADD3 R13, P6, PT, R71, R4, RZ ;  /* 0x00000004470d7210 */ /* 0x002fca0007fde0ff */
[----:B------:R0:W-:Y:S04]  /*161d0*/  STL [R1+0x14bc], R13 ;  /* 0x0014bc0d01007387 */ /* 0x0001e80000100800 */
[----:B------:R-:W-:Y:S01]  /*161e0*/  STL [R1+0x1440], R14 ;  /* 0x0014400e01007387 */ /* 0x000fe20000100800 */
[----:B0-----:R-:W-:-:S05]  /*161f0*/  IMAD.X R13, R66, 0x1, R9, P2 ;  /* 0x00000001420d7824 */ /* 0x001fca00010e0609 */
[----:B------:R0:W-:Y:S04]  /*16200*/  STL [R1+0x1448], R13 ;  /* 0x0014480d01007387 */ /* 0x0001e80000100800 */
[----:B0-----:R-:W4:Y:S01]  /*16210*/  LDL.LU R13, [R1+0x130] ;  /* 0x00013000010d7983 */ /* 0x001f220000300800 */
[----:B------:R-:W-:Y:S01]  /*16220*/  IADD3 R15, P5, PT, R71, R8, RZ ;  /* 0x00000008470f7210 */ /* 0x000fe20007fbe0ff */
[----:B------:R-:W-:-:S04]  /*16230*/  IMAD.X R14, R3, 0x1, R5, P6 ;  /* 0x00000001030e7824 */ /* 0x000fc800030e0605 */
[----:B------:R-:W-:Y:S01]  /*16240*/  STL [R1+0x14cc], R15 ;  /* 0x0014cc0f01007387 */ /* 0x000fe20000100800 */
[----:B------:R-:W-:-:S03]  /*16250*/  IADD3 R72, P4, PT, R71, R6, RZ ;  /* 0x0000000647487210 */ /* 0x000fc60007f9e0ff */
[----:B------:R-:W4:Y:S04]  /*16260*/  LDL.LU R66, [R1+0x2bc] ;  /* 0x0002bc0001427983 */ /* 0x000f280000300800 */
[----:B------:R0:W-:Y:S04]  /*16270*/  STL [R1+0x14b8], R14 ;  /* 0x0014b80e01007387 */ /* 0x0001e80000100800 */
[----:B------:R-:W-:Y:S04]  /*16280*/  STL [R1+0x14c4], R72 ;  /* 0x0014c44801007387 */ /* 0x000fe80000100800 */
[----:B------:R-:W-:Y:S01]  /*16290*/  STL [R1+0x20c0], R72 ;  /* 0x0020c04801007387 */ /* 0x000fe20000100800 */
[----:B0-----:R-:W-:-:S03]  /*162a0*/  IADD3 R14, P2, PT, R27, R4, RZ ;  /* 0x000000041b0e7210 */ /* 0x001fc60007f5e0ff */
[----:B------:R-:W-:Y:S01]  /*162b0*/  STL [R1+0x20c4], R72 ;  /* 0x0020c44801007387 */ /* 0x000fe20000100800 */
[----:B------:R-:W-:-:S03]  /*162c0*/  IMAD.X R15, R3, 0x1, R7, P4 ;  /* 0x00000001030f7824 */ /* 0x000fc600020e0607 */
[----:B------:R-:W-:Y:S04]  /*162d0*/  STL [R1+0x20cc], R72 ;  /* 0x0020cc4801007387 */ /* 0x000fe80000100800 */
[----:B------:R-:W-:Y:S01]  /*162e0*/  STL [R1+0x20d0], R72 ;  /* 0x0020d04801007387 */ /* 0x000fe20000100800 */
[----:B------:R-:W-:-:S03]  /*162f0*/  IADD3 R71, P6, PT, R27, R6, RZ ;  /* 0x000000061b477210 */ /* 0x000fc60007fde0ff */
[----:B------:R-:W4:Y:S04]  /*16300*/  LDL.LU R18, [R1+0x158] ;  /* 0x0001580001127983 */ /* 0x000f280000300800 */
[----:B------:R0:W-:Y:S01]  /*16310*/  STL [R1+0x14dc], R14 ;  /* 0x0014dc0e01007387 */ /* 0x0001e20000100800 */
[----:B------:R-:W-:-:S03]  /*16320*/  IADD3 R27, P4, PT, R27, R8, RZ ;  /* 0x000000081b1b7210 */ /* 0x000fc60007f9e0ff */
[----:B------:R-:W-:Y:S01]  /*16330*/  STL [R1+0x14c0], R15 ;  /* 0x0014c00f01007387 */ /* 0x000fe20000100800 */
[----:B0-----:R-:W-:Y:S02]  /*16340*/  IMAD.X R14, R3, 0x1, R9, P5 ;  /* 0x00000001030e7824 */ /* 0x001fe400028e0609 */
[----:B------:R-:W-:-:S03]  /*16350*/  IMAD.X R3, R68, 0x1, R5, P2 ;  /* 0x0000000144037824 */ /* 0x000fc600010e0605 */
[----:B------:R0:W-:Y:S04]  /*16360*/  STL [R1+0x14c8], R14 ;  /* 0x0014c80e01007387 */ /* 0x0001e80000100800 */
[----:B------:R-:W-:Y:S04]  /*16370*/  STL [R1+0x14e4], R71 ;  /* 0x0014e44701007387 */ /* 0x000fe80000100800 */
[----:B------:R-:W-:Y:S01]  /*16380*/  STL [R1+0x20c8], R71 ;  /* 0x0020c84701007387 */ /* 0x000fe20000100800 */
[----:B0-----:R-:W-:-:S03]  /*16390*/  IMAD.X R14, R68, 0x1, R7, P6 ;  /* 0x00000001440e7824 */ /* 0x001fc600030e0607 */
[----:B------:R0:W-:Y:S01]  /*163a0*/  STL [R1+0x14d8], R3 ;  /* 0x0014d80301007387 */ /* 0x0001e20000100800 */
[----:B------:R-:W-:-:S03]  /*163b0*/  IMAD.X R68, R68, 0x1, R9, P4 ;  /* 0x0000000144447824 */ /* 0x000fc600020e0609 */
[----:B0-----:R-:W4:Y:S01]  /*163c0*/  LDL.LU R3, [R1+0x15c] ;  /* 0x00015c0001037983 */ /* 0x001f220000300800 */
[----:B--2---:R-:W-:-:S05]  /*163d0*/  IADD3 R15, P5, PT, R29, R4, RZ ;  /* 0x000000041d0f7210 */ /* 0x004fca0007fbe0ff */
[----:B------:R-:W-:Y:S04]  /*163e0*/  STL [R1+0x14fc], R15 ;  /* 0x0014fc0f01007387 */ /* 0x000fe80000100800 */
[----:B------:R-:W-:Y:S04]  /*163f0*/  STL [R1+0x14ec], R27 ;  /* 0x0014ec1b01007387 */ /* 0x000fe80000100800 */
[----:B------:R0:W-:Y:S02]  /*16400*/  STL [R1+0x14e0], R14 ;  /* 0x0014e00e01007387 */ /* 0x0001e40000100800 */
[----:B0-----:R-:W-:-:S02]  /*16410*/  IADD3 R14, P2, PT, R29, R6, RZ ;  /* 0x000000061d0e7210 */ /* 0x001fc40007f5e0ff */
[----:B------:R-:W-:-:S03]  /*16420*/  IADD3 R29, P6, PT, R29, R8, RZ ;  /* 0x000000081d1d7210 */ /* 0x000fc60007fde0ff */
[----:B------:R3:W-:Y:S04]  /*16430*/  STL [R1+0x1504], R14 ;  /* 0x0015040e01007387 */ /* 0x0007e80000100800 */
[----:B------:R0:W-:Y:S04]  /*16440*/  STL [R1+0x150c], R29 ;  /* 0x00150c1d01007387 */ /* 0x0001e80000100800 */
[----:B------:R-:W-:Y:S01]  /*16450*/  STL [R1+0x14e8], R68 ;  /* 0x0014e84401007387 */ /* 0x000fe20000100800 */
[----:B---3--:R-:W-:Y:S01]  /*16460*/  IMAD.X R14, R2, 0x1, R5, P5 ;  /* 0x00000001020e7824 */ /* 0x008fe200028e0605 */
[----:B----4-:R-:W-:-:S04]  /*16470*/  IADD3 R15, P4, PT, R30, R4, RZ ;  /* 0x000000041e0f7210 */ /* 0x010fc80007f9e0ff */
[----:B------:R1:W-:Y:S04]  /*16480*/  STL [R1+0x14f8], R14 ;  /* 0x0014f80e01007387 */ /* 0x0003e80000100800 */
[----:B------:R2:W-:Y:S04]  /*16490*/  STL [R1+0x151c], R15 ;  /* 0x00151c0f01007387 */ /* 0x0005e80000100800 */
[----:B0-----:R-:W3:Y:S01]  /*164a0*/  LDL.LU R29, [R1+0x2c8] ;  /* 0x0002c800011d7983 */ /* 0x001ee20000300800 */
[----:B-1----:R-:W-:Y:S01]  /*164b0*/  IMAD.X R14, R2, 0x1, R7, P2 ;  /* 0x00000001020e7824 */ /* 0x002fe200010e0607 */
[----:B--2---:R-:W-:-:S04]  /*164c0*/  IADD3 R15, P5, PT, R30, R6, RZ ;  /* 0x000000061e0f7210 */ /* 0x004fc80007fbe0ff */
[----:B------:R0:W-:Y:S04]  /*164d0*/  STL [R1+0x1500], R14 ;  /* 0x0015000e01007387 */ /* 0x0001e80000100800 */
[----:B------:R1:W-:Y:S01]  /*164e0*/  STL [R1+0x1524], R15 ;  /* 0x0015240f01007387 */ /* 0x0003e20000100800 */
[----:B0-----:R-:W-:Y:S01]  /*164f0*/  IMAD.X R14, R2, 0x1, R9, P6 ;  /* 0x00000001020e7824 */ /* 0x001fe200030e0609 */
[----:B------:R-:W-:-:S04]  /*16500*/  IADD3 R2, P2, PT, R30, R8, RZ ;  /* 0x000000081e027210 */ /* 0x000fc80007f5e0ff */
[----:B------:R-:W-:Y:S04]  /*16510*/  STL [R1+0x1508], R14 ;  /* 0x0015080e01007387 */ /* 0x000fe80000100800 */
[----:B------:R0:W-:Y:S01]  /*16520*/  STL [R1+0x152c], R2 ;  /* 0x00152c0201007387 */ /* 0x0001e20000100800 */
[----:B-1----:R-:W-:-:S03]  /*16530*/  IMAD.X R15, R13, 0x1, R5, P4 ;  /* 0x000000010d0f7824 */ /* 0x002fc600020e0605 */
[----:B0-----:R-:W2:Y:S04]  /*16540*/  LDL.LU R2, [R1+0x164] ;  /* 0x0001640001027983 */ /* 0x001ea80000300800 */
[----:B------:R0:W-:Y:S04]  /*16550*/  STL [R1+0x1518], R15 ;  /* 0x0015180f01007387 */ /* 0x0001e80000100800 */
[----:B------:R-:W4:Y:S01]  /*16560*/  LDL.LU R30, [R1+0x2cc] ;  /* 0x0002cc00011e7983 */ /* 0x000f220000300800 */
[----:B------:R-:W-:-:S05]  /*16570*/  IADD3 R14, P6, PT, R66, R4, RZ ;  /* 0x00000004420e7210 */ /* 0x000fca0007fde0ff */
[----:B------:R1:W-:Y:S01]  /*16580*/  STL [R1+0x153c], R14 ;  /* 0x00153c0e01007387 */ /* 0x0003e20000100800 */
[----:B------:R-:W-:Y:S01]  /*16590*/  IADD3 R61, P4, PT, R66, R6, RZ ;  /* 0x00000006423d7210 */ /* 0x000fe20007f9e0ff */
[C---:B0-----:R-:W-:Y:S02]  /*165a0*/  IMAD.X R15, R13.reuse, 0x1, R9, P2 ;  /* 0x000000010d0f7824 */ /* 0x041fe400010e0609 */
[----:B-1----:R-:W-:-:S05]  /*165b0*/  IMAD.X R14, R13, 0x1, R7, P5 ;  /* 0x000000010d0e7824 */ /* 0x002fca00028e0607 */
[----:B------:R0:W-:Y:S04]  /*165c0*/  STL [R1+0x1520], R14 ;  /* 0x0015200e01007387 */ /* 0x0001e80000100800 */
[----:B------:R-:W-:Y:S01]  /*165d0*/  STL [R1+0x1544], R61 ;  /* 0x0015443d01007387 */ /* 0x000fe20000100800 */
[----:B------:R-:W-:Y:S01]  /*165e0*/  IMAD.X R13, R18, 0x1, R5, P6 ;  /* 0x00000001120d7824 */ /* 0x000fe200030e0605 */
[----:B0-----:R-:W-:Y:S02]  /*165f0*/  IADD3 R14, P5, PT, R66, R8, RZ ;  /* 0x00000008420e7210 */ /* 0x001fe40007fbe0ff */
[----:B------:R0:W-:Y:S01]  /*16600*/  STL [R1+0x1528], R15 ;  /* 0x0015280f01007387 */ /* 0x0001e20000100800 */
[----:B------:R-:W-:-:S03]  /*16610*/  IADD3 R66, P2, PT, R64, R4, RZ ;  /* 0x0000000440427210 */ /* 0x000fc60007f5e0ff */
[----:B------:R1:W-:Y:S01]  /*16620*/  STL [R1+0x154c], R14 ;  /* 0x00154c0e01007387 */ /* 0x0003e20000100800 */
[----:B0-----:R-:W-:-:S03]  /*16630*/  IMAD.X R15, R18, 0x1, R7, P4 ;  /* 0x00000001120f7824 */ /* 0x001fc600020e0607 */
[----:B------:R0:W-:Y:S01]  /*16640*/  STL [R1+0x1538], R13 ;  /* 0x0015380d01007387 */ /* 0x0001e20000100800 */
[----:B-1----:R-:W-:-:S03]  /*16650*/  IADD3 R14, P6, PT, R64, R6, RZ ;  /* 0x00000006400e7210 */ /* 0x002fc60007fde0ff */
[----:B------:R-:W-:Y:S04]  /*16660*/  STL [R1+0x1540], R15 ;  /* 0x0015400f01007387 */ /* 0x000fe80000100800 */
[----:B------:R-:W-:Y:S01]  /*16670*/  STL [R1+0x15bc], R66 ;  /* 0x0015bc4201007387 */ /* 0x000fe20000100800 */
[----:B0-----:R-:W-:-:S03]  /*16680*/  IMAD.X R13, R18, 0x1, R9, P5 ;  /* 0x00000001120d7824 */ /* 0x001fc600028e0609 */
[----:B------:R0:W-:Y:S04]  /*16690*/  STL [R1+0x15c4], R14 ;  /* 0x0015c40e01007387 */ /* 0x0001e80000100800 */
[----:B------:R-:W-:Y:S04]  /*166a0*/  STL [R1+0x209c], R66 ;  /* 0x00209c4201007387 */ /* 0x000fe80000100800 */
[----:B------:R1:W-:Y:S01]  /*166b0*/  STL [R1+0x1548], R13 ;  /* 0x0015480d01007387 */ /* 0x0003e20000100800 */
[----:B0-----:R-:W-:-:S03]  /*166c0*/  IADD3 R14, P4, PT, R64, R8, RZ ;  /* 0x00000008400e7210 */ /* 0x001fc60007f9e0ff */
[----:B------:R-:W-:Y:S01]  /*166d0*/  STL [R1+0x20a0], R66 ;  /* 0x0020a04201007387 */ /* 0x000fe20000100800 */
[----:B------:R-:W-:-:S03]  /*166e0*/  IMAD.X R15, R3, 0x1, R5, P2 ;  /* 0x00000001030f7824 */ /* 0x000fc600010e0605 */
[----:B------:R-:W-:Y:S01]  /*166f0*/  STL [R1+0x20a4], R66 ;  /* 0x0020a44201007387 */ /* 0x000fe20000100800 */
[----:B-1----:R-:W-:-:S03]  /*16700*/  IADD3 R13, P5, PT, R26, R4, RZ ;  /* 0x000000041a0d7210 */ /* 0x002fc60007fbe0ff */
[----:B------:R0:W-:Y:S01]  /*16710*/  STL [R1+0x15cc], R14 ;  /* 0x0015cc0e01007387 */ /* 0x0001e20000100800 */
[----:B------:R-:W-:-:S03]  /*16720*/  IADD3 R64, P2, PT, R26, R6, RZ ;  /* 0x000000061a407210 */ /* 0x000fc60007f5e0ff */
[----:B------:R-:W-:Y:S04]  /*16730*/  STL [R1+0x15b8], R15 ;  /* 0x0015b80f01007387 */ /* 0x000fe80000100800 */
[----:B------:R1:W-:Y:S01]  /*16740*/  STL [R1+0x15dc], R13 ;  /* 0x0015dc0d01007387 */ /* 0x0003e20000100800 */
[C---:B0-----:R-:W-:Y:S02]  /*16750*/  IMAD.X R14, R3.reuse, 0x1, R7, P6 ;  /* 0x00000001030e7824 */ /* 0x041fe400030e0607 */
[----:B-1----:R-:W-:-:S03]  /*16760*/  IMAD.X R13, R3, 0x1, R9, P4 ;  /* 0x00000001030d7824 */ /* 0x002fc600020e0609 */
[----:B------:R-:W-:Y:S01]  /*16770*/  STL [R1+0x15c0], R14 ;  /* 0x0015c00e01007387 */ /* 0x000fe20000100800 */
[----:B------:R-:W-:-:S03]  /*16780*/  IMAD.X R3, R58, 0x1, R5, P5 ;  /* 0x000000013a037824 */ /* 0x000fc600028e0605 */
[----:B------:R0:W-:Y:S01]  /*16790*/  STL [R1+0x15c8], R13 ;  /* 0x0015c80d01007387 */ /* 0x0001e20000100800 */
[----:B------:R-:W-:-:S03]  /*167a0*/  IADD3 R26, P6, PT, R26, R8, RZ ;  /* 0x000000081a1a7210 */ /* 0x000fc60007fde0ff */
[----:B------:R-:W-:Y:S04]  /*167b0*/  STL [R1+0x15e4], R64 ;  /* 0x0015e44001007387 */ /* 0x000fe80000100800 */
[----:B------:R-:W-:Y:S04]  /*167c0*/  STL [R1+0x20a8], R64 ;  /* 0x0020a84001007387 */ /* 0x000fe80000100800 */
[----:B------:R3:W-:Y:S01]  /*167d0*/  STL [R1+0x15d8], R3 ;  /* 0x0015d80301007387 */ /* 0x0007e20000100800 */
[----:B0-----:R-:W-:-:S03]  /*167e0*/  IMAD.X R13, R58, 0x1, R7, P2 ;  /* 0x000000013a0d7824 */ /* 0x001fc600010e0607 */
        /* <DEDUP_REMOVED lines=8> */
[----:B------:R-:W-:Y:S04]  /*16870*/  STL [R1+0x160c], R14 ;  /* 0x00160c0e01007387 */ /* 0x000fe80000100800 */
[----:B------:R-:W-:Y:S01]  /*16880*/  STL [R1+0x15e8], R58 ;  /* 0x0015e83a01007387 */ /* 0x000fe20000100800 */
[----:B--2---:R-:W-:-:S05]  /*16890*/  IMAD.X R3, R2, 0x1, R5, P4 ;  /* 0x0000000102037824 */ /* 0x004fca00020e0605 */
[----:B------:R0:W-:Y:S01]  /*168a0*/  STL [R1+0x15f8], R3 ;  /* 0x0015f80301007387 */ /* 0x0001e20000100800 */
[----:B----4-:R-:W-:Y:S01]  /*168b0*/  IADD3 R13, P6, PT, R30, R4, RZ ;  /* 0x000000041e0d7210 */ /* 0x010fe20007fde0ff */
[----:B0-----:R-:W-:-:S04]  /*168c0*/  IMAD.X R3, R2, 0x1, R7, P5 ;  /* 0x0000000102037824 */ /* 0x001fc800028e0607 */
[----:B------:R0:W-:Y:S01]  /*168d0*/  STL [R1+0x161c], R13 ;  /* 0x00161c0d01007387 */ /* 0x0001e20000100800 */
[----:B------:R-:W-:-:S03]  /*168e0*/  IMAD.X R2, R2, 0x1, R9, P2 ;  /* 0x0000000102027824 */ /* 0x000fc600010e0609 */
[----:B------:R1:W-:Y:S01]  /*168f0*/  STL [R1+0x1600], R3 ;  /* 0x0016000301007387 */ /* 0x0003e20000100800 */
[C---:B0-----:R-:W-:Y:S02]  /*16900*/  IADD3 R13, P4, PT, R30.reuse, R6, RZ ;  /* 0x000000061e0d7210 */ /* 0x041fe40007f9e0ff */
[----:B-1----:R-:W-:-:S03]  /*16910*/  IADD3 R3, P5, PT, R30, R8, RZ ;  /* 0x000000081e037210 */ /* 0x002fc60007fbe0ff */
[----:B------:R0:W-:Y:S04]  /*16920*/  STL [R1+0x1624], R13 ;  /* 0x0016240d01007387 */ /* 0x0001e80000100800 */
[----:B------:R1:W-:Y:S04]  /*16930*/  STL [R1+0x1608], R2 ;  /* 0x0016080201007387 */ /* 0x0003e80000100800 */
[----:B------:R2:W-:Y:S01]  /*16940*/  STL [R1+0x162c], R3 ;  /* 0x00162c0301007387 */ /* 0x0005e20000100800 */
[----:B0-----:R-:W-:Y:S01]  /*16950*/  IMAD.X R13, R36, 0x1, R5, P6 ;  /* 0x00000001240d7824 */ /* 0x001fe200030e0605 */
[----:B-1----:R-:W-:-:S04]  /*16960*/  IADD3 R2, P2, PT, R35, R4, RZ ;  /* 0x0000000423027210 */ /* 0x002fc80007f5e0ff */
[----:B------:R-:W-:Y:S01]  /*16970*/  STL [R1+0x1618], R13 ;  /* 0x0016180d01007387 */ /* 0x000fe20000100800 */
[----:B--2---:R-:W-:-:S03]  /*16980*/  IMAD.X R3, R36, 0x1, R7, P4 ;  /* 0x0000000124037824 */ /* 0x004fc600020e0607 */
[----:B------:R0:W-:Y:S04]  /*16990*/  STL [R1+0x163c], R2 ;  /* 0x00163c0201007387 */ /* 0x0001e80000100800 */
[----:B------:R1:W-:Y:S01]  /*169a0*/  STL [R1+0x1620], R3 ;  /* 0x0016200301007387 */ /* 0x0003e20000100800 */
[----:B0-----:R-:W-:-:S03]  /*169b0*/  IMAD.X R2, R36, 0x1, R9, P5 ;  /* 0x0000000124027824 */ /* 0x001fc600028e0609 */
[----:B------:R-:W2:Y:S01]  /*169c0*/  LDL.LU R36, [R1+0x2320] ;  /* 0x0023200001247983 */ /* 0x000ea20000300800 */
[C---:B------:R-:W-:Y:S02]  /*169d0*/  IADD3 R81, P6, PT, R35.reuse, R6, RZ ;  /* 0x0000000623517210 */ /* 0x040fe40007fde0ff */
[----:B------:R-:W-:Y:S02]  /*169e0*/  IADD3 R80, P4, PT, R35, R8, RZ ;  /* 0x0000000823507210 */ /* 0x000fe40007f9e0ff */
[----:B------:R-:W3:Y:S04]  /*169f0*/  LDL.LU R35, [R1+0x231c] ;  /* 0x00231c0001237983 */ /* 0x000ee80000300800 */
[----:B------:R0:W-:Y:S01]  /*16a00*/  STL [R1+0x1628], R2 ;  /* 0x0016280201007387 */ /* 0x0001e20000100800 */
[----:B-1----:R-:W-:-:S03]  /*16a10*/  IADD3 R3, P5, PT, R25, R4, RZ ;  /* 0x0000000419037210 */ /* 0x002fc60007fbe0ff */
[----:B------:R-:W-:Y:S01]  /*16a20*/  STL [R1+0x1644], R81 ;  /* 0x0016445101007387 */ /* 0x000fe20000100800 */
[----:B0-----:R-:W-:-:S03]  /*16a30*/  IMAD.X R2, R41, 0x1, R5, P2 ;  /* 0x0000000129027824 */ /* 0x001fc600010e0605 */
[----:B------:R-:W-:Y:S04]  /*16a40*/  STL [R1+0x2074], R81 ;  /* 0x0020745101007387 */ /* 0x000fe80000100800 */
[----:B------:R0:W-:Y:S01]  /*16a50*/  STL [R1+0x1638], R2 ;  /* 0x0016380201007387 */ /* 0x0001e20000100800 */
[----:B------:R-:W-:-:S03]  /*16a60*/  IMAD.X R13, R41, 0x1, R9, P4 ;  /* 0x00000001290d7824 */ /* 0x000fc600020e0609 */
[----:B------:R-:W-:Y:S01]  /*16a70*/  STL [R1+0x207c], R81 ;  /* 0x00207c5101007387 */ /* 0x000fe20000100800 */
[----:B------:R-:W-:-:S03]  /*16a80*/  IADD3 R30, P2, PT, R25, R6, RZ ;  /* 0x00000006191e7210 */ /* 0x000fc60007f5e0ff */
[----:B------:R-:W-:Y:S01]  /*16a90*/  STL [R1+0x2080], R81 ;  /* 0x0020805101007387 */ /* 0x000fe20000100800 */
[----:B0-----:R-:W-:-:S03]  /*16aa0*/  IMAD.X R2, R41, 0x1, R7, P6 ;  /* 0x0000000129027824 */ /* 0x001fc600030e0607 */
[----:B------:R-:W-:Y:S04]  /*16ab0*/  STL [R1+0x164c], R80 ;  /* 0x00164c5001007387 */ /* 0x000fe80000100800 */
[----:B------:R0:W-:Y:S04]  /*16ac0*/  STL [R1+0x16bc], R3 ;  /* 0x0016bc0301007387 */ /* 0x0001e80000100800 */
[----:B------:R-:W-:Y:S04]  /*16ad0*/  STL [R1+0x2078], R80 ;  /* 0x0020785001007387 */ /* 0x000fe80000100800 */
[----:B------:R1:W-:Y:S01]  /*16ae0*/  STL [R1+0x1640], R2 ;  /* 0x0016400201007387 */ /* 0x0003e20000100800 */
[----:B0-----:R-:W-:-:S03]  /*16af0*/  IADD3 R3, P6, PT, R25, R8, RZ ;  /* 0x0000000819037210 */ /* 0x001fc60007fde0ff */
[----:B------:R-:W-:Y:S04]  /*16b00*/  STL [R1+0x2084], R80 ;  /* 0x0020845001007387 */ /* 0x000fe80000100800 */
[----:B------:R-:W4:Y:S01]  /*16b10*/  LDL.LU R41, [R1+0x2318] ;  /* 0x0023180001297983 */ /* 0x000f220000300800 */
[----:B-1----:R-:W-:-:S03]  /*16b20*/  IMAD.X R2, R12, 0x1, R5, P5 ;  /* 0x000000010c027824 */ /* 0x002fc600028e0605 */
[----:B------:R-:W-:Y:S04]  /*16b30*/  STL [R1+0x1648], R13 ;  /* 0x0016480d01007387 */ /* 0x000fe80000100800 */
[----:B------:R-:W-:Y:S01]  /*16b40*/  STL [R1+0x16c4], R30 ;  /* 0x0016c41e01007387 */ /* 0x000fe20000100800 */
[----:B------:R-:W-:-:S03]  /*16b50*/  IADD3 R25, P4, PT, R70, R4, RZ ;  /* 0x0000000446197210 */ /* 0x000fc60007f9e0ff */
[----:B------:R0:W-:Y:S04]  /*16b60*/  STL [R1+0x16cc], R3 ;  /* 0x0016cc0301007387 */ /* 0x0001e80000100800 */
[----:B------:R1:W-:Y:S01]  /*16b70*/  STL [R1+0x16b8], R2 ;  /* 0x0016b80201007387 */ /* 0x0003e20000100800 */
[C---:B0-----:R-:W-:Y:S02]  /*16b80*/  IMAD.X R3, R12.reuse, 0x1, R7, P2 ;  /* 0x000000010c037824 */ /* 0x041fe400010e0607 */
[----:B-1----:R-:W-:-:S03]  /*16b90*/  IMAD.X R2, R12, 0x1, R9, P6 ;  /* 0x000000010c027824 */ /* 0x002fc600030e0609 */
[----:B------:R0:W-:Y:S01]  /*16ba0*/  STL [R1+0x16c0], R3 ;  /* 0x0016c00301007387 */ /* 0x0001e20000100800 */
[----:B------:R-:W-:-:S03]  /*16bb0*/  IADD3 R78, P5, PT, R70, R6, RZ ;  /* 0x00000006464e7210 */ /* 0x000fc60007fbe0ff */
[----:B------:R-:W4:Y:S04]  /*16bc0*/  LDL.LU R12, [R1+0x2314] ;  /* 0x00231400010c7983 */ /* 0x000f280000300800 */
[----:B------:R-:W-:Y:S04]  /*16bd0*/  STL [R1+0x16dc], R25 ;  /* 0x0016dc1901007387 */ /* 0x000fe80000100800 */
[----:B------:R1:W-:Y:S01]  /*16be0*/  STL [R1+0x16c8], R2 ;  /* 0x0016c80201007387 */ /* 0x0003e20000100800 */
[----:B------:R-:W-:Y:S01]  /*16bf0*/  IADD3 R61, P2, PT, R70, R8, RZ ;  /* 0x00000008463d7210 */ /* 0x000fe20007f5e0ff */
[C---:B0-----:R-:W-:Y:S01]  /*16c00*/  IMAD.X R3, R42.reuse, 0x1, R7, P5 ;  /* 0x000000012a037824 */ /* 0x041fe200028e0607 */
[----:B------:R-:W-:Y:S01]  /*16c10*/  IADD3 R29, P6, PT, R37, R4, RZ ;  /* 0x00000004251d7210 */ /* 0x000fe20007fde0ff */
[----:B------:R-:W-:Y:S01]  /*16c20*/  STL [R1+0x16e4], R78 ;  /* 0x0016e44e01007387 */ /* 0x000fe20000100800 */
[----:B-1----:R-:W-:-:S05]  /*16c30*/  IMAD.X R2, R42, 0x1, R5, P4 ;  /* 0x000000012a027824 */ /* 0x002fca00020e0605 */
[----:B------:R0:W-:Y:S01]  /*16c40*/  STL [R1+0x16d8], R2 ;  /* 0x0016d80201007387 */ /* 0x0001e20000100800 */
[----:B------:R-:W-:-:S03]  /*16c50*/  IMAD.X R67, R42, 0x1, R9, P2 ;  /* 0x000000012a437824 */ /* 0x000fc600010e0609 */
[----:B------:R-:W-:Y:S01]  /*16c60*/  STL [R1+0x16ec], R61 ;  /* 0x0016ec3d01007387 */ /* 0x000fe20000100800 */
[----:B0-----:R-:W-:-:S03]  /*16c70*/  IADD3 R2, P4, PT, R37, R6, RZ ;  /* 0x0000000625027210 */ /* 0x001fc60007f9e0ff */
[----:B------:R0:W-:Y:S04]  /*16c80*/  STL [R1+0x16e0], R3 ;  /* 0x0016e00301007387 */ /* 0x0001e80000100800 */
[----:B------:R-:W-:Y:S04]  /*16c90*/  STL [R1+0x17bc], R29 ;  /* 0x0017bc1d01007387 */ /* 0x000fe80000100800 */
[----:B------:R1:W-:Y:S01]  /*16ca0*/  STL [R1+0x17c4], R2 ;  /* 0x0017c40201007387 */ /* 0x0003e20000100800 */
[----:B0-----:R-:W-:Y:S01]  /*16cb0*/  IMAD.X R3, R0, 0x1, R7, P4 ;  /* 0x0000000100037824 */ /* 0x001fe200020e0607 */
[----:B------:R-:W-:-:S02]  /*16cc0*/  IADD3 R42, P4, PT, R28, R4, RZ ;  /* 0x000000041c2a7210 */ /* 0x000fc40007f9e0ff */
[----:B------:R-:W-:Y:S01]  /*16cd0*/  STL [R1+0x16e8], R67 ;  /* 0x0016e84301007387 */ /* 0x000fe20000100800 */
[----:B------:R-:W-:-:S03]  /*16ce0*/  IMAD.X R18, R0, 0x1, R5, P6 ;  /* 0x0000000100127824 */ /* 0x000fc600030e0605 */
[----:B------:R-:W4:Y:S01]  /*16cf0*/  LDL R15, [R1+0xb50] ;  /* 0x000b5000010f7983 */ /* 0x000f220000100800 */
[----:B-1----:R-:W-:Y:S01]  /*16d00*/  IADD3 R2, P5, PT, R37, R8, RZ ;  /* 0x0000000825027210 */ /* 0x002fe20007fbe0ff */
[----:B------:R-:W-:-:S04]  /*16d10*/  IMAD.X R70, R33, 0x1, R5, P4 ;  /* 0x0000000121467824 */ /* 0x000fc800020e0605 */
[----:B------:R-:W-:Y:S04]  /*16d20*/  STL [R1+0x17cc], R2 ;  /* 0x0017cc0201007387 */ /* 0x000fe80000100800 */
[----:B------:R0:W-:Y:S04]  /*16d30*/  STL [R1+0x17c0], R3 ;  /* 0x0017c00301007387 */ /* 0x0001e80000100800 */
[----:B------:R1:W-:Y:S01]  /*16d40*/  STL [R1+0x2050], R2 ;  /* 0x0020500201007387 */ /* 0x0003e20000100800 */
[----:B0-----:R-:W-:Y:S01]  /*16d50*/  IMAD.X R3, R0, 0x1, R9, P5 ;  /* 0x0000000100037824 */ /* 0x001fe200028e0609 */
[----:B------:R-:W-:-:S02]  /*16d60*/  IADD3 R0, P5, PT, R28, R6, RZ ;  /* 0x000000061c007210 */ /* 0x000fc40007fbe0ff */
[----:B------:R-:W-:Y:S01]  /*16d70*/  STL [R1+0x17b8], R18 ;  /* 0x0017b81201007387 */ /* 0x000fe20000100800 */
[----:B-1----:R-:W-:-:S03]  /*16d80*/  IADD3 R2, P4, PT, R34, R4, RZ ;  /* 0x0000000422027210 */ /* 0x002fc60007f9e0ff */
[----:B------:R-:W-:Y:S04]  /*16d90*/  STL [R1+0x18bc], R42 ;  /* 0x0018bc2a01007387 */ /* 0x000fe80000100800 */
[----:B------:R-:W-:Y:S04]  /*16da0*/  STL [R1+0x17c8], R3 ;  /* 0x0017c80301007387 */ /* 0x000fe80000100800 */
[----:B------:R-:W-:Y:S04]  /*16db0*/  STL [R1+0x18c4], R0 ;  /* 0x0018c40001007387 */ /* 0x000fe80000100800 */
[----:B------:R-:W-:Y:S01]  /*16dc0*/  STL [R1+0x18b8], R70 ;  /* 0x0018b84601007387 */ /* 0x000fe20000100800 */
[----:B--2---:R-:W-:-:S02]  /*16dd0*/  ISETP.GE.U32.AND P2, PT, R36, 0x7fffff03, PT ;  /* 0x7fffff032400780c */ /* 0x004fc40003f46070 */
[----:B------:R-:W-:Y:S01]  /*16de0*/  IADD3 R36, P6, PT, R28, R8, RZ ;  /* 0x000000081c247210 */ /* 0x000fe20007fde0ff */
[----:B------:R-:W-:-:S04]  /*16df0*/  IMAD.X R28, R33, 0x1, R7, P5 ;  /* 0x00000001211c7824 */ /* 0x000fc800028e0607 */
[----:B------:R-:W-:Y:S01]  /*16e00*/  STL [R1+0x18cc], R36 ;  /* 0x0018cc2401007387 */ /* 0x000fe20000100800 */
[----:B------:R-:W-:Y:S01]  /*16e10*/  IMAD.X R37, R33, 0x1, R9, P6 ;  /* 0x0000000121257824 */ /* 0x000fe200030e0609 */
[----:B------:R-:W-:Y:S02]  /*16e20*/  IADD3 R33, P6, PT, R34, R6, RZ ;  /* 0x0000000622217210 */ /* 0x000fe40007fde0ff */
[----:B------:R0:W-:Y:S01]  /*16e30*/  STL [R1+0x16fc], R2 ;  /* 0x0016fc0201007387 */ /* 0x0001e20000100800 */
[----:B---3--:R-:W-:-:S03]  /*16e40*/  VIADD R14, R35, 0xffffff8c ;  /* 0xffffff8c230e7836 */ /* 0x008fc60000000000 */
[----:B------:R-:W-:Y:S01]  /*16e50*/  STL [R1+0x18c0], R28 ;  /* 0x0018c01c01007387 */ /* 0x000fe20000100800 */
[----:B0-----:R-:W-:-:S03]  /*16e60*/  IMAD.X R2, R32, 0x1, R5, P4 ;  /* 0x0000000120027824 */ /* 0x001fc600020e0605 */
[----:B------:R-:W-:Y:S01]  /*16e70*/  STL [R1+0x18c8], R37 ;  /* 0x0018c82501007387 */ /* 0x000fe20000100800 */
[----:B------:R-:W-:-:S03]  /*16e80*/  ISETP.GE.U32.AND P4, PT, R14, 0x7fffff0d, PT ;  /* 0x7fffff0d0e00780c */ /* 0x000fc60003f86070 */
[----:B------:R-:W-:Y:S04]  /*16e90*/  STL [R1+0x16f8], R2 ;  /* 0x0016f80201007387 */ /* 0x000fe80000100800 */
[----:B------:R-:W-:Y:S04]  /*16ea0*/  STL [R1+0x1704], R33 ;  /* 0x0017042101007387 */ /* 0x000fe80000100800 */
[----:B------:R-:W4:Y:S01]  /*16eb0*/  LDL R14, [R1+0xb4c] ;  /* 0x000b4c00010e7983 */ /* 0x000f220000100800 */
[----:B------:R-:W-:Y:S02]  /*16ec0*/  PRMT R39, RZ, 0x7610, R39 ;  /* 0x00007610ff277816 */ /* 0x000fe40000000027 */
[----:B----4-:R-:W-:-:S04]  /*16ed0*/  @!P0 LOP3.LUT R15, R15, R14, RZ, 0x3c, !PT ;  /* 0x0000000e0f0f8212 */ /* 0x010fc800078e3cff */
[----:B------:R-:W-:-:S04]  /*16ee0*/  @!P0 LOP3.LUT R14, R15, R14, RZ, 0x3c, !PT ;  /* 0x0000000e0f0e8212 */ /* 0x000fc800078e3cff */
[----:B------:R-:W-:-:S05]  /*16ef0*/  @!P0 LOP3.LUT R15, R15, R14, RZ, 0x3c, !PT ;  /* 0x0000000e0f0f8212 */ /* 0x000fca00078e3cff */
[----:B------:R-:W2:Y:S01]  /*16f00*/  @!P0 LDG.E.U8 R39, desc[UR14][R14.64] ;  /* 0x0000000e0e278981 */ /* 0x000ea2000c1e1100 */
[----:B------:R-:W-:-:S05]  /*16f10*/  VIADD R13, R35, 0xffffff84 ;  /* 0xffffff84230d7836 */ /* 0x000fca0000000000 */
[----:B------:R-:W-:Y:S01]  /*16f20*/  ISETP.GE.U32.AND P5, PT, R13, 0x7fffff05, PT ;  /* 0x7fffff050d00780c */ /* 0x000fe20003fa6070 */
[----:B------:R-:W-:Y:S02]  /*16f30*/  VIADD R13, R35, 0xfffffffa ;  /* 0xfffffffa230d7836 */ /* 0x000fe40000000000 */
[----:B------:R-:W-:-:S05]  /*16f40*/  IMAD.X R35, R32, 0x1, R7, P6 ;  /* 0x0000000120237824 */ /* 0x000fca00030e0607 */
[----:B------:R-:W-:Y:S04]  /*16f50*/  STL [R1+0x1700], R35 ;  /* 0x0017002301007387 */ /* 0x000fe80000100800 */
        /* <DEDUP_REMOVED lines=19> */
[----:B------:R-:W4:Y:S04]  /*17090*/  LDL R14, [R1+0xb64] ;  /* 0x000b6400010e7983 */ /* 0x000f280000100800 */
[----:B------:R-:W4:Y:S01]  /*170a0*/  LDL R15, [R1+0xb68] ;  /* 0x000b6800010f7983 */ /* 0x000f220000100800 */
[----:B0-----:R-:W0:Y:S01]  /*170b0*/  S2R R12, SR_TID.X ;  /* 0x00000000000c7919 */ /* 0x001e220000002100 */
[----:B------:R-:W-:-:S02]  /*170c0*/  ISETP.GE.U32.AND P6, PT, R13, 0x7fffff7b, PT ;  /* 0x7fffff7b0d00780c */ /* 0x000fc40003fc6070 */
[----:B------:R-:W-:Y:S02]  /*170d0*/  PRMT R13, RZ, 0x7610, R13 ;  /* 0x00007610ff0d7816 */ /* 0x000fe4000000000d */
[----:B0-----:R-:W-:-:S04]  /*170e0*/  LOP3.LUT R12, R12, 0x7f, RZ, 0xc0, !PT ;  /* 0x0000007f0c0c7812 */ /* 0x001fc800078ec0ff */
[----:B------:R-:W-:-:S05]  /*170f0*/  LOP3.LUT R12, R12, 0x30, RZ, 0x3c, !PT ;  /* 0x000000300c0c7812 */ /* 0x000fca00078e3cff */
[----:B---3--:R0:W-:Y:S04]  /*17100*/  STS.U8 [R12+UR4+0xc580], R41 ;  /* 0x00c580290c007988 */ /* 0x0081e80008000004 */
[----:B0-----:R-:W3:Y:S01]  /*17110*/  LDL.LU R41, [R1+0x2308] ;  /* 0x0023080001297983 */ /* 0x001ee20000300800 */
[----:B----4-:R-:W-:-:S04]  /*17120*/  @!P0 LOP3.LUT R15, R15, R14, RZ, 0x3c, !PT ;  /* 0x0000000e0f0f8212 */ /* 0x010fc800078e3cff */
[----:B------:R-:W-:-:S04]  /*17130*/  @!P0 LOP3.LUT R14, R15, R14, RZ, 0x3c, !PT ;  /* 0x0000000e0f0e8212 */ /* 0x000fc800078e3cff */
[----:B------:R-:W-:-:S05]  /*17140*/  @!P0 LOP3.LUT R15, R15, R14, RZ, 0x3c, !PT ;  /* 0x0000000e0f0f8212 */ /* 0x000fca00078e3cff */
[----:B------:R-:W4:Y:S04]  /*17150*/  @!P0 LDG.E.U8 R13, desc[UR14][R14.64] ;  /* 0x0000000e0e0d8981 */ /* 0x000f28000c1e1100 */
[----:B----4-:R0:W-:Y:S04]  /*17160*/  STL [R1+0x3e0], R13 ;  /* 0x0003e00d01007387 */ /* 0x0101e80000100800 */
[----:B------:R-:W4:Y:S04]  /*17170*/  LDL R14, [R1+0xb6c] ;  /* 0x000b6c00010e7983 */ /* 0x000f280000100800 */
[----:B------:R-:W4:Y:S01]  /*17180*/  LDL R15, [R1+0xb70] ;  /* 0x000b7000010f7983 */ /* 0x000f220000100800 */
[----:B---3--:R-:W-:Y:S01]  /*17190*/  PRMT R41, RZ, 0x7610, R41 ;  /* 0x00007610ff297816 */ /* 0x008fe20000000029 */
[----:B0-----:R-:W0:Y:S01]  /*171a0*/  LDC R13, c[0x0][0x3a0] ;  /* 0x0000e800ff0d7b82 */ /* 0x001e220000000800 */
[----:B----4-:R-:W-:-:S04]  /*171b0*/  @!P6 LOP3.LUT R15, R15, R14, RZ, 0x3c, !PT ;  /* 0x0000000e0f0fe212 */ /* 0x010fc800078e3cff */
[----:B------:R-:W-:-:S04]  /*171c0*/  @!P6 LOP3.LUT R14, R15, R14, RZ, 0x3c, !PT ;  /* 0x0000000e0f0ee212 */ /* 0x000fc800078e3cff */
[----:B------:R-:W-:-:S05]  /*171d0*/  @!P6 LOP3.LUT R15, R15, R14, RZ, 0x3c, !PT ;  /* 0x0000000e0f0fe212 */ /* 0x000fca00078e3cff */
[----:B------:R-:W3:Y:S04]  /*171e0*/  @!P6 LDG.E.U8 R41, desc[UR14][R14.64] ;  /* 0x0000000e0e29e981 */ /* 0x000ee8000c1e1100 */
[----:B---3--:R1:W-:Y:S04]  /*171f0*/  STL [R1+0x3dc], R41 ;  /* 0x0003dc2901007387 */ /* 0x0083e80000100800 */
[----:B-1----:R-:W3:Y:S04]  /*17200*/  LDL.LU R41, [R1+0x2304] ;  /* 0x0023040001297983 */ /* 0x002ee80000300800 */
        /* <DEDUP_REMOVED lines=8> */
[----:B-1----:R-:W2:Y:S04]  /*17290*/  LDL.LU R39, [R1+0x2300] ;  /* 0x0023000001277983 */ /* 0x002ea80000300800 */
[----:B------:R-:W4:Y:S01]  /*172a0*/  LDL R15, [R1+0xb7c] ;  /* 0x000b7c00010f7983 */ /* 0x000f220000100800 */
[----:B0-----:R-:W-:Y:S01]  /*172b0*/  VIADD R13, R13, 0xfffffff9 ;  /* 0xfffffff90d0d7836 */ /* 0x001fe20000000000 */
[----:B---3--:R-:W-:-:S04]  /*172c0*/  PRMT R41, RZ, 0x7610, R41 ;  /* 0x00007610ff297816 */ /* 0x008fc80000000029 */
[----:B------:R-:W-:Y:S02]  /*172d0*/  ISETP.GE.U32.AND P0, PT, R13, 0x7fffff7a, PT ;  /* 0x7fffff7a0d00780c */ /* 0x000fe40003f06070 */
[----:B------:R-:W-:Y:S01]  /*172e0*/  PRMT R13, RZ, 0x7610, R13 ;  /* 0x00007610ff0d7816 */ /* 0x000fe2000000000d */
[----:B--2---:R-:W-:Y:S02]  /*172f0*/  @!P6 IMAD.MOV.U32 R14, RZ, RZ, R39 ;  /* 0x000000ffff0ee224 */ /* 0x004fe400078e0027 */
[----:B------:R-:W2:Y:S04]  /*17300*/  LDL.LU R39, [R1+0x22fc] ;  /* 0x0022fc0001277983 */ /* 0x000ea80000300800 */
[----:B----4-:R0:W3:Y:S02]  /*17310*/  @!P6 LDG.E.U8 R41, desc[UR14][R14.64] ;  /* 0x0000000e0e29e981 */ /* 0x0100e4000c1e1100 */
[----:B0-----:R-:W-:-:S02]  /*17320*/  @!P6 IMAD.MOV.U32 R14, RZ, RZ, R44 ;  /* 0x000000ffff0ee224 */ /* 0x001fc400078e002c */
[----:B------:R-:W-:-:S05]  /*17330*/  @!P6 IMAD.MOV.U32 R15, RZ, RZ, R46 ;  /* 0x000000ffff0fe224 */ /* 0x000fca00078e002e */
[----:B------:R-:W4:Y:S04]  /*17340*/  @!P6 LDG.E.U8 R13, desc[UR14][R14.64] ;  /* 0x0000000e0e0de981 */ /* 0x000f28000c1e1100 */
[----:B---3--:R0:W-:Y:S04]  /*17350*/  STL [R1+0x3d4], R41 ;  /* 0x0003d42901007387 */ /* 0x0081e80000100800 */
[----:B0-----:R-:W3:Y:S04]  /*17360*/  LDL.LU R41, [R1+0x22f8] ;  /* 0x0022f80001297983 */ /* 0x001ee80000300800 */
[----:B------:R-:W2:Y:S04]  /*17370*/  LDL.LU R46, [R1+0x22f4] ;  /* 0x0022f400012e7983 */ /* 0x000ea80000300800 */
[----:B------:R-:W2:Y:S04]  /*17380*/  LDL.LU R44, [R1+0x22f0] ;  /* 0x0022f000012c7983 */ /* 0x000ea80000300800 */
[----:B----4-:R0:W-:Y:S04]  /*17390*/  STL [R1+0x3d0], R13 ;  /* 0x0003d00d01007387 */ /* 0x0101e80000100800 */
[----:B------:R-:W4:Y:S04]  /*173a0*/  LDL R14, [R1+0xb8c] ;  /* 0x000b8c00010e7983 */ /* 0x000f280000100800 */
[----:B------:R-:W4:Y:S01]  /*173b0*/  LDL R15, [R1+0xb90] ;  /* 0x000b9000010f7983 */ /* 0x000f220000100800 */
[----:B0-----:R-:W0:Y:S01]  /*173c0*/  LDC R13, c[0x0][0x3a0] ;  /* 0x0000e800ff0d7b82 */ /* 0x001e220000000800 */
[----:B---3--:R-:W-:-:S02]  /*173d0*/  PRMT R41, RZ, 0x7610, R41 ;  /* 0x00007610ff297816 */ /* 0x008fc40000000029 */
[----:B----4-:R-:W-:-:S04]  /*173e0*/  @!P0 LOP3.LUT R15, R15, R14, RZ, 0x3c, !PT ;  /* 0x0000000e0f0f8212 */ /* 0x010fc800078e3cff */
[----:B------:R-:W-:-:S04]  /*173f0*/  @!P0 LOP3.LUT R14, R15, R14, RZ, 0x3c, !PT ;  /* 0x0000000e0f0e8212 */ /* 0x000fc800078e3cff */
[----:B------:R-:W-:-:S05]  /*17400*/  @!P0 LOP3.LUT R15, R15, R14, RZ, 0x3c, !PT ;  /* 0x0000000e0f0f8212 */ /* 0x000fca00078e3cff */
[----:B------:R-:W3:Y:S04]  /*17410*/  @!P0 LDG.E.U8 R41, desc[UR14][R14.64] ;  /* 0x0000000e0e298981 */ /* 0x000ee8000c1e1100 */
[----:B------:R-:W4:Y:S04]  /*17420*/  LDL R14, [R1+0xb94] ;  /* 0x000b9400010e7983 */ /* 0x000f280000100800 */
[----:B------:R-:W4:Y:S01]  /*17430*/  LDL R15, [R1+0xb98] ;  /* 0x000b9800010f7983 */ /* 0x000f220000100800 */
[----:B0-----:R-:W-:Y:S01]  /*17440*/  VIADD R13, R13, 0xfffffff8 ;  /* 0xfffffff80d0d7836 */ /* 0x001fe20000000000 */
[----:B--2---:R-:W-:-:S04]  /*17450*/  PRMT R39, RZ, 0x7610, R39 ;  /* 0x00007610ff277816 */ /* 0x004fc80000000027 */
[----:B------:R-:W-:Y:S02]  /*17460*/  ISETP.GE.U32.AND P6, PT, R13, 0x7fffff79, PT ;  /* 0x7fffff790d00780c */ /* 0x000fe40003fc6070 */
[----:B------:R-:W2:Y:S04]  /*17470*/  LDL R13, [R1+0xba0] ;  /* 0x000ba000010d7983 */ /* 0x000ea80000100800 */
[----:B---3--:R-:W-:Y:S01]  /*17480*/  STL [R1+0x1eb0], R41 ;  /* 0x001eb02901007387 */ /* 0x008fe20000100800 */
[----:B----4-:R-:W-:-:S04]  /*17490*/  @!P0 LOP3.LUT R15, R15, R14, RZ, 0x3c, !PT ;  /* 0x0000000e0f0f8212 */ /* 0x010fc800078e3cff */
[----:B------:R-:W-:-:S04]  /*174a0*/  @!P0 LOP3.LUT R14, R15, R14, RZ, 0x3c, !PT ;  /* 0x0000000e0f0e8212 */ /* 0x000fc800078e3cff */
[----:B------:R-:W-:-:S05]  /*174b0*/  @!P0 LOP3.LUT R15, R15, R14, RZ, 0x3c, !PT ;  /* 0x0000000e0f0f8212 */ /* 0x000fca00078e3cff */
[----:B------:R2:W3:Y:S04]  /*174c0*/  @!P0 LDG.E.U8 R39, desc[UR14][R14.64] ;  /* 0x0000000e0e278981 */ /* 0x0004e8000c1e1100 */
[----:B------:R-:W4:Y:S01]  /*174d0*/  LDL R15, [R1+0xb9c] ;  /* 0x000b9c00010f7983 */ /* 0x000f220000100800 */
[----:B------:R-:W-:Y:S01]  /*174e0*/  PRMT R44, RZ, 0x7610, R44 ;  /* 0x00007610ff2c7816 */ /* 0x000fe2000000002c */
[----:B--2---:R-:W-:Y:S01]  /*174f0*/  @!P0 IMAD.MOV.U32 R14, RZ, RZ, R13 ;  /* 0x000000ffff0e8224 */ /* 0x004fe200078e000d */
[----:B------:R-:W-:Y:S01]  /*17500*/  PRMT R46, RZ, 0x7610, R46 ;  /* 0x00007610ff2e7816 */ /* 0x000fe2000000002e */
[----:B------:R-:W0:Y:S01]  /*17510*/  LDC R13, c[0x0][0x3a0] ;  /* 0x0000e800ff0d7b82 */ /* 0x000e220000000800 */
[----:B---3--:R-:W-:Y:S04]  /*17520*/  STL [R1+0x1eb4], R39 ;  /* 0x001eb42701007387 */ /* 0x008fe80000100800 */
[----:B----4-:R-:W2:Y:S04]  /*17530*/  @!P0 LDG.E.U8 R44, desc[UR14][R14.64] ;  /* 0x0000000e0e2c8981 */ /* 0x010ea8000c1e1100 */
[----:B------:R-:W3:Y:S04]  /*17540*/  LDL R14, [R1+0xba4] ;  /* 0x000ba400010e7983 */ /* 0x000ee80000100800 */
[----:B------:R-:W3:Y:S04]  /*17550*/  LDL R15, [R1+0xba8] ;  /* 0x000ba800010f7983 */ /* 0x000ee80000100800 */
[----:B--2---:R-:W-:Y:S01]  /*17560*/  STL [R1+0x1eb8], R44 ;  /* 0x001eb82c01007387 */ /* 0x004fe20000100800 */
[----:B---3--:R-:W-:-:S04]  /*17570*/  @!P0 LOP3.LUT R15, R15, R14, RZ, 0x3c, !PT ;  /* 0x0000000e0f0f8212 */ /* 0x008fc800078e3cff */
[----:B------:R-:W-:-:S04]  /*17580*/  @!P0 LOP3.LUT R14, R15, R14, RZ, 0x3c, !PT ;  /* 0x0000000e0f0e8212 */ /* 0x000fc800078e3cff */
[----:B------:R-:W-:-:S05]  /*17590*/  @!P0 LOP3.LUT R15, R15, R14, RZ, 0x3c, !PT ;  /* 0x0000000e0f0f8212 */ /* 0x000fca00078e3cff */
[----:B------:R1:W2:Y:S04]  /*175a0*/  @!P0 LDG.E.U8 R46, desc[UR14][R14.64] ;  /* 0x0000000e0e2e8981 */ /* 0x0002a8000c1e1100 */
[----:B------:R-:W1:Y:S04]  /*175b0*/  LDL R14, [R1+0xbac] ;  /* 0x000bac00010e7983 */ /* 0x000e680000100800 */
[----:B------:R-:W1:Y:S01]  /*175c0*/  LDL R15, [R1+0xbb0] ;  /* 0x000bb000010f7983 */ /* 0x000e620000100800 */
[----:B------:R-:W-:Y:S02]  /*175d0*/  PRMT R11, RZ, 0x7610, R11 ;  /* 0x00007610ff0b7816 */ /* 0x000fe4000000000b */
[----:B-1----:R-:W-:-:S04]  /*175e0*/  @!P6 LOP3.LUT R15, R15, R14, RZ, 0x3c, !PT ;  /* 0x0000000e0f0fe212 */ /* 0x002fc800078e3cff */
[----:B------:R-:W-:-:S04]  /*175f0*/  @!P6 LOP3.LUT R14, R15, R14, RZ, 0x3c, !PT ;  /* 0x0000000e0f0ee212 */ /* 0x000fc800078e3cff */
[----:B------:R-:W-:-:S05]  /*17600*/  @!P6 LOP3.LUT R15, R15, R14, RZ, 0x3c, !PT ;  /* 0x0000000e0f0fe212 */ /* 0x000fca00078e3cff */
[----:B------:R-:W3:Y:S04]  /*17610*/  @!P6 LDG.E.U8 R11, desc[UR14][R14.64] ;  /* 0x0000000e0e0be981 */ /* 0x000ee8000c1e1100 */
[----:B--2---:R-:W-:Y:S04]  /*17620*/  STL [R1+0x1ebc], R46 ;  /* 0x001ebc2e01007387 */ /* 0x004fe80000100800 */
[----:B---3--:R1:W-:Y:S04]  /*17630*/  STL [R1+0x5b0], R11 ;  /* 0x0005b00b01007387 */ /* 0x0083e80000100800 */
[----:B-1----:R-:W2:Y:S04]  /*17640*/  LDL.LU R11, [R1+0x22ec] ;  /* 0x0022ec00010b7983 */ /* 0x002ea80000300800 */
        /* <DEDUP_REMOVED lines=18> */
[----:B------:R-:W4:Y:S04]  /*17770*/  LDL R14, [R1+0xbc4] ;  /* 0x000bc400010e7983 */ /* 0x000f280000100800 */
[----:B------:R-:W4:Y:S01]  /*17780*/  LDL R15, [R1+0xbc8] ;  /* 0x000bc800010f7983 */ /* 0x000f220000100800 */
[----:B0-----:R-:W-:-:S05]  /*17790*/  VIADD R13, R13, 0xfffffff3 ;  /* 0xfffffff30d0d7836 */ /* 0x001fca0000000000 */
[----:B------:R-:W-:Y:S02]  /*177a0*/  ISETP.GE.U32.AND P0, PT, R13, 0x7fffff74, PT ;  /* 0x7fffff740d00780c */ /* 0x000fe40003f06070 */
[----:B------:R-:W-:Y:S02]  /*177b0*/  PRMT R13, RZ, 0x7610, R13 ;  /* 0x00007610ff0d7816 */ /* 0x000fe4000000000d */
[----:B----4-:R-:W-:-:S04]  /*177c0*/  @!P6 LOP3.LUT R15, R15, R14, RZ, 0x3c, !PT ;  /* 0x0000000e0f0fe212 */ /* 0x010fc800078e3cff */
[----:B------:R-:W-:-:S04]  /*177d0*/  @!P6 LOP3.LUT R14, R15, R14, RZ, 0x3c, !PT ;  /* 0x0000000e0f0ee212 */ /* 0x000fc800078e3cff */
[----:B------:R-:W-:-:S05]  /*177e0*/  @!P6 LOP3.LUT R15, R15, R14, RZ, 0x3c, !PT ;  /* 0x0000000e0f0fe212 */ /* 0x000fca00078e3cff */
[----:B------:R-:W4:Y:S04]  /*177f0*/  @!P6 LDG.E.U8 R13, desc[UR14][R14.64] ;  /* 0x0000000e0e0de981 */ /* 0x000f28000c1e1100 */
[----:B----4-:R0:W-:Y:S04]  /*17800*/  STL [R1+0x5a4], R13 ;  /* 0x0005a40d01007387 */ /* 0x0101e80000100800 */
[----:B------:R-:W4:Y:S04]  /*17810*/  LDL R14, [R1+0xc4c] ;  /* 0x000c4c00010e7983 */ /* 0x000f280000100800 */
[----:B------:R-:W4:Y:S01]  /*17820*/  LDL R15, [R1+0xc50] ;  /* 0x000c5000010f7983 */ /* 0x000f220000100800 */
[----:B--2---:R-:W-:Y:S01]  /*17830*/  PRMT R11, RZ, 0x7610, R11 ;  /* 0x00007610ff0b7816 */ /* 0x004fe2000000000b */
[----:B0-----:R-:W0:Y:S01]  /*17840*/  LDC R13, c[0x0][0x3a0] ;  /* 0x0000e800ff0d7b82 */ /* 0x001e220000000800 */
        /* <DEDUP_REMOVED lines=21> */
[----:B------:R-:W2:Y:S01]  /*179a0*/  @!P0 LDG.E.U8 R11, desc[UR14][R14.64] ;  /* 0x0000000e0e0b8981 */ /* 0x000ea2000c1e1100 */
[----:B0-----:R-:W-:-:S03]  /*179b0*/  VIADD R13, R13, 0xfffffff2 ;  /* 0xfffffff20d0d7836 */ /* 0x001fc60000000000 */
[----:B--2---:R0:W-:Y:S04]  /*179c0*/  STL [R1+0x2a0], R11 ;  /* 0x0002a00b01007387 */ /* 0x0041e80000100800 */
[----:B0-----:R-:W2:Y:S04]  /*179d0*/  LDL.LU R11, [R1+0x22d8] ;  /* 0x0022d800010b7983 */ /* 0x001ea80000300800 */
[----:B------:R-:W4:Y:S01]  /*179e0*/  LDL R15, [R1+0xc64] ;  /* 0x000c6400010f7983 */ /* 0x000f220000100800 */
[----:B------:R-:W-:Y:S02]  /*179f0*/  ISETP.GE.U32.AND P6, PT, R13, 0x7fffff73, PT ;  /* 0x7fffff730d00780c */ /* 0x000fe40003fc6070 */
[----:B------:R-:W-:Y:S01]  /*17a00*/  PRMT R13, RZ, 0x7610, R13 ;  /* 0x00007610ff0d7816 */ /* 0x000fe2000000000d */
[----:B--2---:R-:W-:-:S02]  /*17a10*/  @!P0 IMAD.MOV.U32 R14, RZ, RZ, R11 ;  /* 0x000000ffff0e8224 */ /* 0x004fc400078e000b */
[----:B------:R-:W2:Y:S04]  /*17a20*/  LDL.LU R11, [R1+0x22d4] ;  /* 0x0022d400010b7983 */ /* 0x000ea80000300800 */
[----:B----4-:R-:W4:Y:S04]  /*17a30*/  @!P0 LDG.E.U8 R13, desc[UR14][R14.64] ;  /* 0x0000000e0e0d8981 */ /* 0x010f28000c1e1100 */
[----:B----4-:R0:W-:Y:S04]  /*17a40*/  STL [R1+0x29c], R13 ;  /* 0x00029c0d01007387 */ /* 0x0101e80000100800 */
[----:B------:R-:W4:Y:S04]  /*17a50*/  LDL R14, [R1+0xc6c] ;  /* 0x000c6c00010e7983 */ /* 0x000f280000100800 */
[----:B------:R-:W4:Y:S01]  /*17a60*/  LDL R15, [R1+0xc70] ;  /* 0x000c7000010f7983 */ /* 0x000f220000100800 */
[----:B0-----:R-:W0:Y:S01]  /*17a70*/  LDC R13, c[0x0][0x3a0] ;  /* 0x0000e800ff0d7b82 */ /* 0x001e220000000800 */
[----:B------:R-:W-:Y:S01]  /*17a80*/  PRMT R44, RZ, 0x7610, R44 ;  /* 0x00007610ff2c7816 */ /* 0x000fe2000000002c */
[----:B0-----:R-:W-:-:S05]  /*17a90*/  VIADD R13, R13, 0xfffffff1 ;  /* 0xfffffff10d0d7836 */ /* 0x001fca0000000000 */
[----:B------:R-:W-:Y:S02]  /*17aa0*/  ISETP.GE.U32.AND P0, PT, R13, 0x7fffff72, PT ;  /* 0x7fffff720d00780c */ /* 0x000fe40003f06070 */
[----:B------:R-:W2:Y:S01]  /*17ab0*/  LDL R13, [R1+0xc74] ;  /* 0x000c7400010d7983 */ /* 0x000ea20000100800 */
[----:B----4-:R-:W-:-:S04]  /*17ac0*/  @!P6 LOP3.LUT R15, R15, R14, RZ, 0x3c, !PT ;  /* 0x0000000e0f0fe212 */ /* 0x010fc800078e3cff */
[----:B------:R-:W-:-:S04]  /*17ad0*/  @!P6 LOP3.LUT R14, R15, R14, RZ, 0x3c, !PT ;  /* 0x0000000e0f0ee212 */ /* 0x000fc800078e3cff */
[----:B------:R-:W-:-:S05]  /*17ae0*/  @!P6 LOP3.LUT R15, R15, R14, RZ, 0x3c, !PT ;  /* 0x0000000e0f0fe212 */ /* 0x000fca00078e3cff */
[----:B------:R3:W4:Y:S01]  /*17af0*/  @!P6 LDG.E.U8 R44, desc[UR14][R14.64] ;  /* 0x0000000e0e2ce981 */ /* 0x000722000c1e1100 */
[----:B------:R-:W-:Y:S01]  /*17b00*/  PRMT R39, RZ, 0x7610, R39 ;  /* 0x00007610ff277816 */ /* 0x000fe20000000027 */
[----:B---3--:R-:W-:Y:S02]  /*17b10*/  @!P6 IMAD.MOV.U32 R14, RZ, RZ, R45 ;  /* 0x000000ffff0ee224 */ /* 0x008fe400078e002d */
[----:B--2---:R-:W-:Y:S01]  /*17b20*/  @!P6 IMAD.MOV.U32 R15, RZ, RZ, R13 ;  /* 0x000000ffff0fe224 */ /* 0x004fe200078e000d */
[----:B------:R-:W-:Y:S01]  /*17b30*/  PRMT R41, RZ, 0x7610, R41 ;  /* 0x00007610ff297816 */ /* 0x000fe20000000029 */
[----:B------:R-:W0:Y:S03]  /*17b40*/  LDC R13, c[0x0][0x3a0] ;  /* 0x0000e800ff0d7b82 */ /* 0x000e260000000800 */
[----:B------:R1:W2:Y:S04]  /*17b50*/  @!P6 LDG.E.U8 R39, desc[UR14][R14.64] ;  /* 0x0000000e0e27e981 */ /* 0x0002a8000c1e1100 */
[----:B----4-:R-:W-:Y:S04]  /*17b60*/  STL [R1+0x1ec0], R44 ;  /* 0x001ec02c01007387 */ /* 0x010fe80000100800 */
[----:B------:R-:W3:Y:S04]  /*17b70*/  LDL.LU R45, [R1+0x22d0] ;  /* 0x0022d000012d7983 */ /* 0x000ee80000300800 */
[----:B------:R-:W4:Y:S01]  /*17b80*/  LDL R15, [R1+0xc7c] ;  /* 0x000c7c00010f7983 */ /* 0x000f220000100800 */
[----:B-1----:R-:W-:Y:S01]  /*17b90*/  @!P6 IMAD.MOV.U32 R14, RZ, RZ, R47 ;  /* 0x000000ffff0ee224 */ /* 0x002fe200078e002f */
[----:B------:R-:W-:-:S04]  /*17ba0*/  PRMT R11, RZ, 0x7610, R11 ;  /* 0x00007610ff0b7816 */ /* 0x000fc8000000000b */
[----:B----4-:R1:W4:Y:S04]  /*17bb0*/  @!P6 LDG.E.U8 R41, desc[UR14][R14.64] ;  /* 0x0000000e0e29e981 */ /* 0x010328000c1e1100 */
[----:B--2---:R-:W-:Y:S04]  /*17bc0*/  STL [R1+0x1ec4], R39 ;  /* 0x001ec42701007387 */ /* 0x004fe80000100800 */
[----:B------:R-:W2:Y:S01]  /*17bd0*/  LDL.LU R47, [R1+0x22cc] ;  /* 0x0022cc00012f7983 */ /* 0x000ea20000300800 */
[----:B-1----:R-:W-:Y:S02]  /*17be0*/  @!P6 IMAD.MOV.U32 R14, RZ, RZ, R48 ;  /* 0x000000ffff0ee224 */ /* 0x002fe400078e0030 */
[----:B------:R-:W-:-:S05]  /*17bf0*/  @!P6 IMAD.MOV.U32 R15, RZ, RZ, R49 ;  /* 0x000000ffff0fe224 */ /* 0x000fca00078e0031 */
[----:B------:R-:W2:Y:S04]  /*17c00*/  @!P6 LDG.E.U8 R11, desc[UR14][R14.64] ;  /* 0x0000000e0e0be981 */ /* 0x000ea8000c1e1100 */
[----:B----4-:R-:W-:Y:S04]  /*17c10*/  STL [R1+0x1ec8], R41 ;  /* 0x001ec82901007387 */ /* 0x010fe80000100800 */
[----:B------:R-:W4:Y:S04]  /*17c20*/  LDL.LU R49, [R1+0x22c8] ;  /* 0x0022c80001317983 */ /* 0x000f280000300800 */
[----:B------:R-:W4:Y:S04]  /*17c30*/  LDL.LU R48, [R1+0x22c4] ;  /* 0x0022c40001307983 */ /* 0x000f280000300800 */
[----:B------:R-:W4:Y:S04]  /*17c40*/  LDL R14, [R1+0xc8c] ;  /* 0x000c8c00010e7983 */ /* 0x000f280000100800 */
[----:B------:R-:W4:Y:S01]  /*17c50*/  LDL R15, [R1+0xc90] ;  /* 0x000c9000010f7983 */ /* 0x000f220000100800 */
[----:B---3--:R-:W-:-:S03]  /*17c60*/  PRMT R45, RZ, 0x7610, R45 ;  /* 0x00007610ff2d7816 */ /* 0x008fc6000000002d */
[----:B--2---:R-:W-:Y:S01]  /*17c70*/  STL [R1+0x1ecc], R11 ;  /* 0x001ecc0b01007387 */ /* 0x004fe20000100800 */
[----:B----4-:R-:W-:-:S04]  /*17c80*/  @!P0 LOP3.LUT R15, R15, R14, RZ, 0x3c, !PT ;  /* 0x0000000e0f0f8212 */ /* 0x010fc800078e3cff */
[----:B------:R-:W-:-:S04]  /*17c90*/  @!P0 LOP3.LUT R14, R15, R14, RZ, 0x3c, !PT ;  /* 0x0000000e0f0e8212 */ /* 0x000fc800078e3cff */
[----:B------:R-:W-:-:S05]  /*17ca0*/  @!P0 LOP3.LUT R15, R15, R14, RZ, 0x3c, !PT ;  /* 0x0000000e0f0f8212 */ /* 0x000fca00078e3cff */
[----:B------:R1:W2:Y:S04]  /*17cb0*/  @!P0 LDG.E.U8 R45, desc[UR14][R14.64] ;  /* 0x0000000e0e2d8981 */ /* 0x0002a8000c1e1100 */
[----:B------:R-:W3:Y:S01]  /*17cc0*/  LDL R15, [R1+0xc94] ;  /* 0x000c9400010f7983 */ /* 0x000ee20000100800 */
[----:B0-----:R-:W-:Y:S01]  /*17cd0*/  VIADD R13, R13, 0xfffffff0 ;  /* 0xfffffff00d0d7836 */ /* 0x001fe20000000000 */
[----:B------:R-:W-:Y:S01]  /*17ce0*/  PRMT R47, RZ, 0x7610, R47 ;  /* 0x00007610ff2f7816 */ /* 0x000fe2000000002f */
[----:B-1----:R-:W-:-:S03]  /*17cf0*/  @!P0 IMAD.MOV.U32 R14, RZ, RZ, R17 ;  /* 0x000000ffff0e8224 */ /* 0x002fc600078e0011 */
[----:B------:R-:W-:Y:S02]  /*17d00*/  ISETP.GE.U32.AND P6, PT, R13, 0x7fffff71, PT ;  /* 0x7fffff710d00780c */ /* 0x000fe40003fc6070 */
[----:B------:R-:W4:Y:S04]  /*17d10*/  LDL R13, [R1+0xca0] ;  /* 0x000ca000010d7983 */ /* 0x000f280000100800 */
[----:B--2---:R-:W-:Y:S04]  /*17d20*/  STL [R1+0x1ed0], R45 ;  /* 0x001ed02d01007387 */ /* 0x004fe80000100800 */
[----:B------:R-:W2:Y:S04]  /*17d30*/  LDL.LU R17, [R1+0x22c0] ;  /* 0x0022c00001117983 */ /* 0x000ea80000300800 */
[----:B---3--:R4:W3:Y:S04]  /*17d40*/  @!P0 LDG.E.U8 R47, desc[UR14][R14.64] ;  /* 0x0000000e0e2f8981 */ /* 0x0088e8000c1e1100 */
[----:B------:R-:W2:Y:S01]  /*17d50*/  LDL R15, [R1+0xc9c] ;  /* 0x000c9c00010f7983 */ /* 0x000ea20000100800 */
[----:B------:R-:W-:Y:S01]  /*17d60*/  PRMT R48, RZ, 0x7610, R48 ;  /* 0x00007610ff307816 */ /* 0x000fe20000000030 */
[----:B----4-:R-:W-:Y:S01]  /*17d70*/  @!P0 IMAD.MOV.U32 R14, RZ, RZ, R13 ;  /* 0x000000ffff0e8224 */ /* 0x010fe200078e000d */
[----:B------:R-:W-:-:S02]  /*17d80*/  PRMT R49, RZ, 0x7610, R49 ;  /* 0x00007610ff317816 */ /* 0x000fc40000000031 */
[----:B------:R-:W-:Y:S01]  /*17d90*/  PRMT R10, RZ, 0x7610, R10 ;  /* 0x00007610ff0a7816 */ /* 0x000fe2000000000a */
[----:B------:R-:W0:Y:S01]  /*17da0*/  LDC R13, c[0x0][0x3a0] ;  /* 0x0000e800ff0d7b82 */ /* 0x000e220000000800 */
[----:B---3--:R-:W-:Y:S04]  /*17db0*/  STL [R1+0x1ed4], R47 ;  /* 0x001ed42f01007387 */ /* 0x008fe80000100800 */
[----:B--2---:R1:W2:Y:S04]  /*17dc0*/  @!P0 LDG.E.U8 R48, desc[UR14][R14.64] ;  /* 0x0000000e0e308981 */ /* 0x0042a8000c1e1100 */
[----:B------:R-:W1:Y:S04]  /*17dd0*/  LDL R14, [R1+0xca4] ;  /* 0x000ca400010e7983 */ /* 0x000e680000100800 */
[----:B------:R-:W1:Y:S02]  /*17de0*/  LDL R15, [R1+0xca8] ;  /* 0x000ca800010f7983 */ /* 0x000e640000100800 */
[----:B-1----:R-:W-:-:S04]  /*17df0*/  @!P0 LOP3.LUT R15, R15, R14, RZ, 0x3c, !PT ;  /* 0x0000000e0f0f8212 */ /* 0x002fc800078e3cff */
[----:B------:R-:W-:-:S04]  /*17e00*/  @!P0 LOP3.LUT R14, R15, R14, RZ, 0x3c, !PT ;  /* 0x0000000e0f0e8212 */ /* 0x000fc800078e3cff */
[----:B------:R-:W-:Y:S01]  /*17e10*/  @!P0 LOP3.LUT R15, R15, R14, RZ, 0x3c, !PT ;  /* 0x0000000e0f0f8212 */ /* 0x000fe200078e3cff */
[----:B--2---:R-:W-:Y:S04]  /*17e20*/  STL [R1+0x1ed8], R48 ;  /* 0x001ed83001007387 */ /* 0x004fe80000100800 */
[----:B------:R1:W2:Y:S04]  /*17e30*/  @!P0 LDG.E.U8 R49, desc[UR14][R14.64] ;  /* 0x0000000e0e318981 */ /* 0x0002a8000c1e1100 */
[----:B------:R-:W1:Y:S04]  /*17e40*/  LDL R14, [R1+0xcac] ;  /* 0x000cac00010e7983 */ /* 0x000e680000100800 */
[----:B------:R-:W1:Y:S01]  /*17e50*/  LDL R15, [R1+0xcb0] ;  /* 0x000cb000010f7983 */ /* 0x000e620000100800 */
[----:B------:R-:W-:-:S02]  /*17e60*/  PRMT R17, RZ, 0x7610, R17 ;  /* 0x00007610ff117816 */ /* 0x000fc40000000011 */
        /* <DEDUP_REMOVED lines=8> */
[----:B------:R-:W3:Y:S02]  /*17ef0*/  LDL R15, [R1+0xcb8] ;  /* 0x000cb800010f7983 */ /* 0x000ee40000100800 */
        /* <DEDUP_REMOVED lines=27> */
[----:B--2---:R-:W-:-:S02]  /*180b0*/  PRMT R17, RZ, 0x7610, R17 ;  /* 0x00007610ff117816 */ /* 0x004fc40000000011 */
[----:B---3--:R-:W-:Y:S01]  /*180c0*/  PRMT R10, RZ, 0x7610, R10 ;  /* 0x00007610ff0a7816 */ /* 0x008fe2000000000a */
[----:B0-----:R-:W0:Y:S01]  /*180d0*/  LDC R13, c[0x0][0x3a0] ;  /* 0x0000e800ff0d7b82 */ /* 0x001e220000000800 */
[----:B----4-:R-:W-:-:S04]  /*180e0*/  @!P0 LOP3.LUT R15, R15, R14, RZ, 0x3c, !PT ;  /* 0x0000000e0f0f8212 */ /* 0x010fc800078e3cff */
[----:B------:R-:W-:-:S04]  /*180f0*/  @!P0 LOP3.LUT R14, R15, R14, RZ, 0x3c, !PT ;  /* 0x0000000e0f0e8212 */ /* 0x000fc800078e3cff */
[----:B------:R-:W-:-:S05]  /*18100*/  @!P0 LOP3.LUT R15, R15, R14, RZ, 0x3c, !PT ;  /* 0x0000000e0f0f8212 */ /* 0x000fca00078e3cff */
[----:B------:R-:W2:Y:S04]  /*18110*/  @!P0 LDG.E.U8 R17, desc[UR14][R14.64] ;  /* 0x0000000e0e118981 */ /* 0x000ea8000c1e1100 */
[----:B--2---:R1:W-:Y:S04]  /*18120*/  STL [R1+0x124], R17 ;  /* 0x0001241101007387 */ /* 0x0043e80000100800 */
        /* <DEDUP_REMOVED lines=9> */
[----:B------:R-:W4:Y:S01]  /*181c0*/  LDL R15, [R1+0xd3c] ;  /* 0x000d3c00010f7983 */ /* 0x000f220000100800 */
[----:B--2---:R-:W-:Y:S01]  /*181d0*/  PRMT R17, RZ, 0x7610, R17 ;  /* 0x00007610ff117816 */ /* 0x004fe20000000011 */
[----:B---3--:R-:W-:-:S02]  /*181e0*/  @!P0 IMAD.MOV.U32 R14, RZ, RZ, R10 ;  /* 0x000000ffff0e8224 */ /* 0x008fc400078e000a */
[----:B------:R-:W2:Y:S04]  /*181f0*/  LDL.LU R10, [R1+0x22a8] ;  /* 0x0022a800010a7983 */ /* 0x000ea80000300800 */
[----:B----4-:R-:W3:Y:S04]  /*18200*/  @!P0 LDG.E.U8 R17, desc[UR14][R14.64] ;  /* 0x0000000e0e118981 */ /* 0x010ee8000c1e1100 */
[----:B---3--:R1:W-:Y:S04]  /*18210*/  STL [R1+0x11c], R17 ;  /* 0x00011c1101007387 */ /* 0x0083e80000100800 */
[----:B-1----:R-:W3:Y:S04]  /*18220*/  LDL.LU R17, [R1+0x22a4] ;  /* 0x0022a40001117983 */ /* 0x002ee80000300800 */
        /* <DEDUP_REMOVED lines=12> */
[----:B---3--:R-:W-:-:S02]  /*182f0*/  PRMT R17, RZ, 0x7610, R17 ;  /* 0x00007610ff117816 */ /* 0x008fc40000000011 */
        /* <DEDUP_REMOVED lines=18> */
[----:B0-----:R-:W-:Y:S01]  /*18420*/  VIADD R13, R13, 0xffffffea ;  /* 0xffffffea0d0d7836 */ /* 0x001fe20000000000 */
[----:B--2---:R-:W-:-:S04]  /*18430*/  PRMT R17, RZ, 0x7610, R17 ;  /* 0x00007610ff117816 */ /* 0x004fc80000000011 */
[----:B------:R-:W-:Y:S02]  /*18440*/  ISETP.GE.U32.AND P0, PT, R13, 0x7fffff6b, PT ;  /* 0x7fffff6b0d00780c */ /* 0x000fe40003f06070 */
[----:B------:R-:W-:Y:S02]  /*18450*/  PRMT R13, RZ, 0x7610, R13 ;  /* 0x00007610ff0d7816 */ /* 0x000fe4000000000d */
[----:B----4-:R-:W-:-:S04]  /*18460*/  @!P6 LOP3.LUT R15, R15, R14, RZ, 0x3c, !PT ;  /* 0x0000000e0f0fe212 */ /* 0x010fc800078e3cff */
[----:B------:R-:W-:-:S04]  /*18470*/  @!P6 LOP3.LUT R14, R15, R14, RZ, 0x3c, !PT ;  /* 0x0000000e0f0ee212 */ /* 0x000fc800078e3cff */
[----:B------:R-:W-:-:S05]  /*18480*/  @!P6 LOP3.LUT R15, R15, R14, RZ, 0x3c, !PT ;  /* 0x0000000e0f0fe212 */ /* 0x000fca00078e3cff */
[----:B------:R0:W2:Y:S02]  /*18490*/  @!P6 LDG.E.U8 R17, desc[UR14][R14.64] ;  /* 0x0000000e0e11e981 */ /* 0x0000a4000c1e1100 */
[----:B0-----:R-:W-:Y:S02]  /*184a0*/  @!P6 IMAD.MOV.U32 R14, RZ, RZ, R19 ;  /* 0x000000ffff0ee224 */ /* 0x001fe400078e0013 */
[----:B------:R-:W-:-:S05]  /*184b0*/  @!P6 IMAD.MOV.U32 R15, RZ, RZ, R20 ;  /* 0x000000ffff0fe224 */ /* 0x000fca00078e0014 */
[----:B------:R-:W4:Y:S04]  /*184c0*/  @!P6 LDG.E.U8 R13, desc[UR14][R14.64] ;  /* 0x0000000e0e0de981 */ /* 0x000f28000c1e1100 */
[----:B--2---:R0:W-:Y:S04]  /*184d0*/  STL [R1+0x290], R17 ;  /* 0x0002901101007387 */ /* 0x0041e80000100800 */
[----:B0-----:R-:W2:Y:S04]  /*184e0*/  LDL.LU R17, [R1+0x2298] ;  /* 0x0022980001117983 */ /* 0x001ea80000300800 */
[----:B------:R-:W2:Y:S04]  /*184f0*/  LDL.LU R20, [R1+0x2294] ;  /* 0x0022940001147983 */ /* 0x000ea80000300800 */
[----:B------:R-:W2:Y:S04]  /*18500*/  LDL.LU R19, [R1+0x2290] ;  /* 0x0022900001137983 */ /* 0x000ea80000300800 */
[----:B----4-:R0:W-:Y:S04]  /*18510*/  STL [R1+0x28c], R13 ;  /* 0x00028c0d01007387 */ /* 0x0101e80000100800 */
[----:B------:R-:W4:Y:S04]  /*18520*/  LDL R14, [R1+0xd6c] ;  /* 0x000d6c00010e7983 */ /* 0x000f280000100800 */
[----:B------:R-:W4:Y:S01]  /*18530*/  LDL R15, [R1+0xd70] ;  /* 0x000d7000010f7983 */ /* 0x000f220000100800 */
[----:B0-----:R-:W0:Y:S01]  /*18540*/  LDC R13, c[0x0][0x3a0] ;  /* 0x0000e800ff0d7b82 */ /* 0x001e220000000800 */
[----:B---3--:R-:W-:Y:S01]  /*18550*/  PRMT R10, RZ, 0x7610, R10 ;  /* 0x00007610ff0a7816 */ /* 0x008fe2000000000a */
[----:B0-----:R-:W-:-:S05]  /*18560*/  VIADD R13, R13, 0xffffffe9 ;  /* 0xffffffe90d0d7836 */ /* 0x001fca0000000000 */
[----:B------:R-:W-:Y:S02]  /*18570*/  ISETP.GE.U32.AND P6, PT, R13, 0x7fffff6a, PT ;  /* 0x7fffff6a0d00780c */ /* 0x000fe40003fc6070 */
[----:B------:R-:W3:Y:S01]  /*18580*/  LDL R13, [R1+0xd74] ;  /* 0x000d7400010d7983 */ /* 0x000ee20000100800 */
[----:B----4-:R-:W-:-:S04]  /*18590*/  @!P0 LOP3.LUT R15, R15, R14, RZ, 0x3c, !PT ;  /* 0x0000000e0f0f8212 */ /* 0x010fc800078e3cff */
[----:B------:R-:W-:-:S04]  /*185a0*/  @!P0 LOP3.LUT R14, R15, R14, RZ, 0x3c, !PT ;  /* 0x0000000e0f0e8212 */ /* 0x000fc800078e3cff */
[----:B------:R-:W-:-:S05]  /*185b0*/  @!P0 LOP3.LUT R15, R15, R14, RZ, 0x3c, !PT ;  /* 0x0000000e0f0f8212 */ /* 0x000fca00078e3cff */
[----:B------:R0:W4:Y:S01]  /*185c0*/  @!P0 LDG.E.U8 R10, desc[UR14][R14.64] ;  /* 0x0000000e0e0a8981 */ /* 0x000122000c1e1100 */
[----:B--2---:R-:W-:Y:S01]  /*185d0*/  PRMT R17, RZ, 0x7610, R17 ;  /* 0x00007610ff117816 */ /* 0x004fe20000000011 */
[----:B0-----:R-:W-:Y:S02]  /*185e0*/  @!P0 IMAD.MOV.U32 R14, RZ, RZ, R51 ;  /* 0x000000ffff0e8224 */ /* 0x001fe400078e0033 */
[----:B---3--:R-:W-:Y:S01]  /*185f0*/  @!P0 IMAD.MOV.U32 R15, RZ, RZ, R13 ;  /* 0x000000ffff0f8224 */ /* 0x008fe200078e000d */
[----:B------:R-:W-:Y:S02]  /*18600*/  PRMT R20, RZ, 0x7610, R20 ;  /* 0x00007610ff147816 */ /* 0x000fe40000000014 */
[----:B------:R-:W-:Y:S01]  /*18610*/  PRMT R19, RZ, 0x7610, R19 ;  /* 0x00007610ff137816 */ /* 0x000fe20000000013 */
[----:B------:R-:W0:Y:S01]  /*18620*/  LDC R13, c[0x0][0x3a0] ;  /* 0x0000e800ff0d7b82 */ /* 0x000e220000000800 */
[----:B------:R1:W2:Y:S04]  /*18630*/  @!P0 LDG.E.U8 R17, desc[UR14][R14.64] ;  /* 0x0000000e0e118981 */ /* 0x0002a8000c1e1100 */
[----:B----4-:R-:W-:Y:S04]  /*18640*/  STL [R1+0x1ee0], R10 ;  /* 0x001ee00a01007387 */ /* 0x010fe80000100800 */
[----:B------:R-:W3:Y:S04]  /*18650*/  LDL.LU R51, [R1+0x228c] ;  /* 0x00228c0001337983 */ /* 0x000ee80000300800 */
[----:B------:R-:W4:Y:S01]  /*18660*/  LDL R15, [R1+0xd7c] ;  /* 0x000d7c00010f7983 */ /* 0x000f220000100800 */
[----:B-1----:R-:W-:-:S05]  /*18670*/  @!P0 IMAD.MOV.U32 R14, RZ, RZ, R52 ;  /* 0x000000ffff0e8224 */ /* 0x002fca00078e0034 */
        /* <DEDUP_REMOVED lines=136> */
[----:B0-----:R-:W-:Y:S01]  /*18f00*/  VIADD R13, R13, 0xffffffe2 ;  /* 0xffffffe20d0d7836 */ /* 0x001fe20000000000 */
[----:B--2---:R-:W-:-:S04]  /*18f10*/  PRMT R63, RZ, 0x7610, R63 ;  /* 0x00007610ff3f7816 */ /* 0x004fc8000000003f */
[----:B------:R-:W-:Y:S02]  /*18f20*/  ISETP.GE.U32.AND P6, PT, R13, 0x7fffff63, PT ;  /* 0x7fffff630d00780c */ /* 0x000fe40003fc6070 */
[----:B------:R-:W-:Y:S01]  /*18f30*/  PRMT R13, RZ, 0x7610, R13 ;  /* 0x00007610ff0d7816 */ /* 0x000fe2000000000d */
[----:B---3--:R-:W-:Y:S02]  /*18f40*/  @!P0 IMAD.MOV.U32 R14, RZ, RZ, R22 ;  /* 0x000000ffff0e8224 */ /* 0x008fe400078e0016 */
        /* <DEDUP_REMOVED lines=12> */
[----:B0-----:R-:W0:Y:S02]  /*19010*/  LDC R13, c[0x0][0x3a0] ;  /* 0x0000e800ff0d7b82 */ /* 0x001e240000000800 */
[----:B0-----:R-:W-:-:S05]  /*19020*/  VIADD R13, R13, 0xffffffe1 ;  /* 0xffffffe10d0d7836 */ /* 0x001fca0000000000 */
[----:B------:R-:W-:Y:S02]  /*19030*/  ISETP.GE.U32.AND P0, PT, R13, 0x7fffff62, PT ;  /* 0x7fffff620d00780c */ /* 0x000fe40003f06070 */
[----:B------:R-:W2:Y:S01]  /*19040*/  LDL R13, [R1+0xe14] ;  /* 0x000e1400010d7983 */ /* 0x000ea20000100800 */
[----:B---3--:R-:W-:Y:S02]  /*19050*/  PRMT R63, RZ, 0x7610, R63 ;  /* 0x00007610ff3f7816 */ /* 0x008fe4000000003f */
[----:B----4-:R-:W-:-:S04]  /*19060*/  @!P6 LOP3.LUT R15, R15, R14, RZ, 0x3c, !PT ;  /* 0x0000000e0f0fe212 */ /* 0x010fc800078e3cff */
[----:B------:R-:W-:-:S04]  /*19070*/  @!P6 LOP3.LUT R14, R15, R14, RZ, 0x3c, !PT ;  /* 0x0000000e0f0ee212 */ /* 0x000fc800078e3cff */
[----:B------:R-:W-:-:S05]  /*19080*/  @!P6 LOP3.LUT R15, R15, R14, RZ, 0x3c, !PT ;  /* 0x0000000e0f0fe212 */ /* 0x000fca00078e3cff */
[----:B------:R0:W3:Y:S01]  /*19090*/  @!P6 LDG.E.U8 R63, desc[UR14][R14.64] ;  /* 0x0000000e0e3fe981 */ /* 0x0000e2000c1e1100 */
[----:B--2---:R-:W-:Y:S01]  /*190a0*/  PRMT R22, RZ, 0x7610, R22 ;  /* 0x00007610ff167816 */ /* 0x004fe20000000016 */
[----:B0-----:R-:W-:Y:S02]  /*190b0*/  @!P6 IMAD.MOV.U32 R14, RZ, RZ, R55 ;  /* 0x000000ffff0ee224 */ /* 0x001fe400078e0037 */
[----:B------:R-:W-:Y:S01]  /*190c0*/  @!P6 IMAD.MOV.U32 R15, RZ, RZ, R13 ;  /* 0x000000ffff0fe224 */ /* 0x000fe200078e000d */
[----:B------:R-:W-:Y:S02]  /*190d0*/  PRMT R50, RZ, 0x7610, R50 ;  /* 0x00007610ff327816 */ /* 0x000fe40000000032 */
[----:B------:R-:W-:Y:S01]  /*190e0*/  PRMT R38, RZ, 0x7610, R38 ;  /* 0x00007610ff267816 */ /* 0x000fe20000000026 */
[----:B------:R-:W0:Y:S01]  /*190f0*/  LDC R13, c[0x0][0x3a0] ;  /* 0x0000e800ff0d7b82 */ /* 0x000e220000000800 */
[----:B------:R1:W2:Y:S04]  /*19100*/  @!P6 LDG.E.U8 R22, desc[UR14][R14.64] ;  /* 0x0000000e0e16e981 */ /* 0x0002a8000c1e1100 */
[----:B---3--:R-:W-:Y:S04]  /*19110*/  STL [R1+0x1f00], R63 ;  /* 0x001f003f01007387 */ /* 0x008fe80000100800 */
        /* <DEDUP_REMOVED lines=161> */
[----:B------:R1:W3:Y:S04]  /*19b30*/  @!P0 LDG.E.U8 R31, desc[UR14][R14.64] ;  /* 0x0000000e0e1f8981 */ /* 0x0002e8000c1e1100 */
[----:B------:R-:W4:Y:S01]  /*19b40*/  LDL R15, [R1+0xeb4] ;  /* 0x000eb400010f7983 */ /* 0x000f220000100800 */
[----:B0-----:R-:W-:Y:S01]  /*19b50*/  VIADD R13, R13, 0xffffffd9 ;  /* 0xffffffd90d0d7836 */ /* 0x001fe20000000000 */
[----:B--2---:R-:W-:Y:S01]  /*19b60*/  PRMT R21, RZ, 0x7610, R21 ;  /* 0x00007610ff157816 */ /* 0x004fe20000000015 */
[----:B-1----:R-:W-:-:S03]  /*19b70*/  @!P0 IMAD.MOV.U32 R14, RZ, RZ, R60 ;  /* 0x000000ffff0e8224 */ /* 0x002fc600078e003c */
[----:B------:R-:W-:Y:S02]  /*19b80*/  ISETP.GE.U32.AND P6, PT, R13, 0x7fffff5a, PT ;  /* 0x7fffff5a0d00780c */ /* 0x000fe40003fc6070 */
[----:B------:R-:W2:Y:S04]  /*19b90*/  LDL R13, [R1+0xec0] ;  /* 0x000ec000010d7983 */ /* 0x000ea80000100800 */
[----:B---3--:R-:W-:Y:S04]  /*19ba0*/  STL [R1+0x1f20], R31 ;  /* 0x001f201f01007387 */ /* 0x008fe80000100800 */
[----:B------:R-:W3:Y:S04]  /*19bb0*/  LDL.LU R60, [R1+0x2204] ;  /* 0x00220400013c7983 */ /* 0x000ee80000300800 */
[----:B----4-:R2:W4:Y:S04]  /*19bc0*/  @!P0 LDG.E.U8 R21, desc[UR14][R14.64] ;  /* 0x0000000e0e158981 */ /* 0x010528000c1e1100 */
[----:B------:R-:W3:Y:S01]  /*19bd0*/  LDL R15, [R1+0xebc] ;  /* 0x000ebc00010f7983 */ /* 0x000ee20000100800 */
[----:B------:R-:W-:Y:S01]  /*19be0*/  PRMT R23, RZ, 0x7610, R23 ;  /* 0x00007610ff177816 */ /* 0x000fe20000000017 */
[----:B--2---:R-:W-:Y:S01]  /*19bf0*/  @!P0 IMAD.MOV.U32 R14, RZ, RZ, R13 ;  /* 0x000000ffff0e8224 */ /* 0x004fe200078e000d */
[----:B------:R-:W-:-:S02]  /*19c00*/  PRMT R69, RZ, 0x7610, R69 ;  /* 0x00007610ff457816 */ /* 0x000fc40000000045 */
[----:B------:R-:W-:Y:S01]  /*19c10*/  PRMT R93, RZ, 0x7610, R93 ;  /* 0x00007610ff5d7816 */ /* 0x000fe2000000005d */
[----:B------:R-:W0:Y:S01]  /*19c20*/  LDC R13, c[0x0][0x3a0] ;  /* 0x0000e800ff0d7b82 */ /* 0x000e220000000800 */
[----:B----4-:R-:W-:Y:S04]  /*19c30*/  STL [R1+0x1f24], R21 ;  /* 0x001f241501007387 */ /* 0x010fe80000100800 */
[----:B---3--:R1:W2:Y:S04]  /*19c40*/  @!P0 LDG.E.U8 R23, desc[UR14][R14.64] ;  /* 0x0000000e0e178981 */ /* 0x0082a8000c1e1100 */
[----:B------:R-:W3:Y:S01]  /*19c50*/  LDL R15, [R1+0xec4] ;  /* 0x000ec400010f7983 */ /* 0x000ee20000100800 */
[----:B-1----:R-:W-:-:S03]  /*19c60*/  @!P0 IMAD.MOV.U32 R14, RZ, RZ, R90 ;  /* 0x000000ffff0e8224 */ /* 0x002fc600078e005a */
[----:B--2---:R-:W-:Y:S04]  /*19c70*/  STL [R1+0x1f28], R23 ;  /* 0x001f281701007387 */ /* 0x004fe80000100800 */
[----:B------:R-:W2:Y:S04]  /*19c80*/  LDL.LU R90, [R1+0x2200] ;  /* 0x00220000015a7983 */ /* 0x000ea80000300800 */
[----:B---3--:R1:W3:Y:S04]  /*19c90*/  @!P0 LDG.E.U8 R69, desc[UR14][R14.64] ;  /* 0x0000000e0e458981 */ /* 0x0082e8000c1e1100 */
[----:B------:R-:W1:Y:S04]  /*19ca0*/  LDL R14, [R1+0xecc] ;  /* 0x000ecc00010e7983 */ /* 0x000e680000100800 */
[----:B------:R-:W1:Y:S01]  /*19cb0*/  LDL R15, [R1+0xed0] ;  /* 0x000ed000010f7983 */ /* 0x000e620000100800 */
[----:B------:R-:W-:-:S02]  /*19cc0*/  PRMT R60, RZ, 0x7610, R60 ;  /* 0x00007610ff3c7816 */ /* 0x000fc4000000003c */
[----:B-1----:R-:W-:-:S04]  /*19cd0*/  @!P6 LOP3.LUT R15, R15, R14, RZ, 0x3c, !PT ;  /* 0x0000000e0f0fe212 */ /* 0x002fc800078e3cff */
[----:B------:R-:W-:-:S04]  /*19ce0*/  @!P6 LOP3.LUT R14, R15, R14, RZ, 0x3c, !PT ;  /* 0x0000000e0f0ee212 */ /* 0x000fc800078e3cff */
[----:B------:R-:W-:Y:S01]  /*19cf0*/  @!P6 LOP3.LUT R15, R15, R14, RZ, 0x3c, !PT ;  /* 0x0000000e0f0fe212 */ /* 0x000fe200078e3cff */
[----:B---3--:R-:W-:Y:S04]  /*19d00*/  STL [R1+0x1f2c], R69 ;  /* 0x001f2c4501007387 */ /* 0x008fe80000100800 */
[----:B------:R1:W3:Y:S04]  /*19d10*/  @!P6 LDG.E.U8 R60, desc[UR14][R14.64] ;  /* 0x0000000e0e3ce981 */ /* 0x0002e8000c1e1100 */
[----:B------:R-:W1:Y:S04]  /*19d20*/  LDL R14, [R1+0xed4] ;  /* 0x000ed400010e7983 */ /* 0x000e680000100800 */
[----:B------:R-:W1:Y:S02]  /*19d30*/  LDL R15, [R1+0xed8] ;  /* 0x000ed800010f7983 */ /* 0x000e640000100800 */
[----:B-1----:R-:W-:-:S04]  /*19d40*/  @!P6 LOP3.LUT R15, R15, R14, RZ, 0x3c, !PT ;  /* 0x0000000e0f0fe212 */ /* 0x002fc800078e3cff */
[----:B------:R-:W-:-:S04]  /*19d50*/  @!P6 LOP3.LUT R14, R15, R14, RZ, 0x3c, !PT ;  /* 0x0000000e0f0ee212 */ /* 0x000fc800078e3cff */
[----:B------:R-:W-:-:S05]  /*19d60*/  @!P6 LOP3.LUT R15, R15, R14, RZ, 0x3c, !PT ;  /* 0x0000000e0f0fe212 */ /* 0x000fca00078e3cff */
[----:B------:R-:W4:Y:S04]  /*19d70*/  @!P6 LDG.E.U8 R93, desc[UR14][R14.64] ;  /* 0x0000000e0e5de981 */ /* 0x000f28000c1e1100 */
[----:B---3--:R-:W-:Y:S04]  /*19d80*/  STL [R1+0x1f30], R60 ;  /* 0x001f303c01007387 */ /* 0x008fe80000100800 */
[----:B----4-:R1:W-:Y:S04]  /*19d90*/  STL [R1+0x570], R93 ;  /* 0x0005705d01007387 */ /* 0x0103e80000100800 */
        /* <DEDUP_REMOVED lines=319> */
[----:B------:R-:W1:Y:S04]  /*1b190*/  LDL R14, [R1+0xffc] ;  /* 0x000ffc00010e7983 */ /* 0x000e680000100800 */
[----:B------:R-:W1:Y:S01]  /*1b1a0*/  LDL R15, [R1+0x1000] ;  /* 0x00100000010f7983 */ /* 0x000e620000100800 */
[----:B0-----:R-:W-:Y:S01]  /*1b1b0*/  VIADD R13, R13, 0xffffffc9 ;  /* 0xffffffc90d0d7836 */ /* 0x001fe20000000000 */
[----:B--2---:R-:W-:-:S04]  /*1b1c0*/  PRMT R40, RZ, 0x7610, R40 ;  /* 0x00007610ff287816 */ /* 0x004fc80000000028 */
[----:B------:R-:W-:Y:S02]  /*1b1d0*/  ISETP.GE.U32.AND P6, PT, R13, 0x7fffff4a, PT ;  /* 0x7fffff4a0d00780c */ /* 0x000fe40003fc6070 */
[----:B------:R-:W2:Y:S01]  /*1b1e0*/  LDL R13, [R1+0x1008] ;  /* 0x00100800010d7983 */ /* 0x000ea20000100800 */
[----:B-1----:R-:W-:-:S04]  /*1b1f0*/  @!P0 LOP3.LUT R15, R15, R14, RZ, 0x3c, !PT ;  /* 0x0000000e0f0f8212 */ /* 0x002fc800078e3cff */
[----:B------:R-:W-:-:S04]  /*1b200*/  @!P0 LOP3.LUT R14, R15, R14, RZ, 0x3c, !PT ;  /* 0x0000000e0f0e8212 */ /* 0x000fc800078e3cff */
[----:B------:R-:W-:Y:S01]  /*1b210*/  @!P0 LOP3.LUT R15, R15, R14, RZ, 0x3c, !PT ;  /* 0x0000000e0f0f8212 */ /* 0x000fe200078e3cff */
[----:B---3--:R-:W-:Y:S04]  /*1b220*/  STL [R1+0x1f44], R53 ;  /* 0x001f443501007387 */ /* 0x008fe80000100800 */
[----:B------:R2:W3:Y:S04]  /*1b230*/  @!P0 LDG.E.U8 R40, desc[UR14][R14.64] ;  /* 0x0000000e0e288981 */ /* 0x0004e8000c1e1100 */
[----:B------:R-:W4:Y:S01]  /*1b240*/  LDL R15, [R1+0x1004] ;  /* 0x00100400010f7983 */ /* 0x000f220000100800 */
[----:B------:R-:W-:Y:S01]  /*1b250*/  PRMT R24, RZ, 0x7610, R24 ;  /* 0x00007610ff187816 */ /* 0x000fe20000000018 */
[----:B--2---:R-:W-:Y:S01]  /*1b260*/  @!P0 IMAD.MOV.U32 R14, RZ, RZ, R13 ;  /* 0x000000ffff0e8224 */ /* 0x004fe200078e000d */
[----:B------:R-:W-:-:S02]  /*1b270*/  PRMT R16, RZ, 0x7610, R16 ;  /* 0x00007610ff107816 */ /* 0x000fc40000000010 */
[----:B------:R-:W-:Y:S02]  /*1b280*/  PRMT R92, RZ, 0x7610, R92 ;  /* 0x00007610ff5c7816 */ /* 0x000fe4000000005c */
[----:B------:R-:W-:Y:S01]  /*1b290*/  PRMT R88, RZ, 0x7610, R88 ;  /* 0x00007610ff587816 */ /* 0x000fe20000000058 */
[----:B------:R-:W0:Y:S01]  /*1b2a0*/  LDC R13, c[0x0][0x3a0] ;  /* 0x0000e800ff0d7b82 */ /* 0x000e220000000800 */
[----:B---3--:R-:W-:Y:S04]  /*1b2b0*/  STL [R1+0x1f48], R40 ;  /* 0x001f482801007387 */ /* 0x008fe80000100800 */
[----:B----4-:R1:W2:Y:S04]  /*1b2c0*/  @!P0 LDG.E.U8 R24, desc[UR14][R14.64] ;  /* 0x0000000e0e188981 */ /* 0x0102a8000c1e1100 */
        /* <DEDUP_REMOVED lines=8> */
[----:B------:R-:W1:Y:S02]  /*1b350*/  LDL R15, [R1+0x1018] ;  /* 0x00101800010f7983 */ /* 0x000e640000100800 */
        /* <DEDUP_REMOVED lines=112> */
[----:B0-----:R-:W0:Y:S01]  /*1ba60*/  LDC R13, c[0x0][0x3a0] ;  /* 0x0000e800ff0d7b82 */ /* 0x001e220000000800 */
[----:B------:R-:W-:Y:S01]  /*1ba70*/  PRMT R53, RZ, 0x7610, R53 ;  /* 0x00007610ff357816 */ /* 0x000fe20000000035 */
[----:B0-----:R-:W-:-:S05]  /*1ba80*/  VIADD R13, R13, 0xffffffc2 ;  /* 0xffffffc20d0d7836 */ /* 0x001fca0000000000 */
[----:B------:R-:W-:Y:S02]  /*1ba90*/  ISETP.GE.U32.AND P6, PT, R13, 0x7fffff43, PT ;  /* 0x7fffff430d00780c */ /* 0x000fe40003fc6070 */
[----:B------:R-:W3:Y:S01]  /*1baa0*/  LDL R13, [R1+0x10d8] ;  /* 0x0010d800010d7983 */ /* 0x000ee20000100800 */
[----:B----4-:R-:W-:-:S04]  /*1bab0*/  @!P0 LOP3.LUT R15, R15, R14, RZ, 0x3c, !PT ;  /* 0x0000000e0f0f8212 */ /* 0x010fc800078e3cff */
[----:B------:R-:W-:-:S04]  /*1bac0*/  @!P0 LOP3.LUT R14, R15, R14, RZ, 0x3c, !PT ;  /* 0x0000000e0f0e8212 */ /* 0x000fc800078e3cff */
[----:B------:R-:W-:-:S05]  /*1bad0*/  @!P0 LOP3.LUT R15, R15, R14, RZ, 0x3c, !PT ;  /* 0x0000000e0f0f8212 */ /* 0x000fca00078e3cff */
[----:B------:R2:W4:Y:S01]  /*1bae0*/  @!P0 LDG.E.U8 R53, desc[UR14][R14.64] ;  /* 0x0000000e0e358981 */ /* 0x000522000c1e1100 */
[----:B------:R-:W-:Y:S01]  /*1baf0*/  PRMT R65, RZ, 0x7610, R65 ;  /* 0x00007610ff417816 */ /* 0x000fe20000000041 */
[----:B--2---:R-:W-:Y:S02]  /*1bb00*/  @!P0 IMAD.MOV.U32 R14, RZ, RZ, R92 ;  /* 0x000000ffff0e8224 */ /* 0x004fe400078e005c */
        /* <DEDUP_REMOVED lines=26> */
[----:B------:R-:W1:Y:S04]  /*1bcb0*/  LDL R14, [R1+0x10f8] ;  /* 0x0010f800010e7983 */ /* 0x000e680000100800 */
[----:B------:R-:W1:Y:S01]  /*1bcc0*/  LDL R15, [R1+0x10fc] ;  /* 0x0010fc00010f7983 */ /* 0x000e620000100800 */
[----:B0-----:R-:W-:Y:S01]  /*1bcd0*/  VIADD R13, R13, 0xffffffc1 ;  /* 0xffffffc10d0d7836 */ /* 0x001fe20000000000 */
[----:B------:R-:W-:-:S04]  /*1bce0*/  PRMT R88, RZ, 0x7610, R88 ;  /* 0x00007610ff587816 */ /* 0x000fc80000000058 */
[----:B------:R-:W-:Y:S02]  /*1bcf0*/  ISETP.GE.U32.AND P0, PT, R13, 0x7fffff42, PT ;  /* 0x7fffff420d00780c */ /* 0x000fe40003f06070 */
[----:B------:R-:W3:Y:S01]  /*1bd00*/  LDL R13, [R1+0x1104] ;  /* 0x00110400010d7983 */ /* 0x000ee20000100800 */
[----:B-1----:R-:W-:-:S04]  /*1bd10*/  @!P6 LOP3.LUT R15, R15, R14, RZ, 0x3c, !PT ;  /* 0x0000000e0f0fe212 */ /* 0x002fc800078e3cff */
[----:B------:R-:W-:-:S04]  /*1bd20*/  @!P6 LOP3.LUT R14, R15, R14, RZ, 0x3c, !PT ;  /* 0x0000000e0f0ee212 */ /* 0x000fc800078e3cff */
[----:B------:R-:W-:Y:S01]  /*1bd30*/  @!P6 LOP3.LUT R15, R15, R14, RZ, 0x3c, !PT ;  /* 0x0000000e0f0fe212 */ /* 0x000fe200078e3cff */
[----:B--2---:R-:W-:Y:S04]  /*1bd40*/  STL [R1+0x1f64], R92 ;  /* 0x001f645c01007387 */ /* 0x004fe80000100800 */
[----:B------:R3:W2:Y:S04]  /*1bd50*/  @!P6 LDG.E.U8 R88, desc[UR14][R14.64] ;  /* 0x0000000e0e58e981 */ /* 0x0006a8000c1e1100 */
[----:B------:R-:W4:Y:S01]  /*1bd60*/  LDL R15, [R1+0x1100] ;  /* 0x00110000010f7983 */ /* 0x000f220000100800 */
[----:B------:R-:W-:Y:S01]  /*1bd70*/  PRMT R83, RZ, 0x7610, R83 ;  /* 0x00007610ff537816 */ /* 0x000fe20000000053 */
[----:B---3--:R-:W-:Y:S01]  /*1bd80*/  @!P6 IMAD.MOV.U32 R14, RZ, RZ, R13 ;  /* 0x000000ffff0ee224 */ /* 0x008fe200078e000d */
[----:B------:R-:W-:-:S02]  /*1bd90*/  PRMT R86, RZ, 0x7610, R86 ;  /* 0x00007610ff567816 */ /* 0x000fc40000000056 */
[----:B------:R-:W-:Y:S02]  /*1bda0*/  PRMT R87, RZ, 0x7610, R87 ;  /* 0x00007610ff577816 */ /* 0x000fe40000000057 */
[----:B------:R-:W-:Y:S01]  /*1bdb0*/  PRMT R56, RZ, 0x7610, R56 ;  /* 0x00007610ff387816 */ /* 0x000fe20000000038 */
[----:B------:R-:W0:Y:S01]  /*1bdc0*/  LDC R13, c[0x0][0x3a0] ;  /* 0x0000e800ff0d7b82 */ /* 0x000e220000000800 */
[----:B--2---:R-:W-:Y:S04]  /*1bdd0*/  STL [R1+0x1f68], R88 ;  /* 0x001f685801007387 */ /* 0x004fe80000100800 */
        /* <DEDUP_REMOVED lines=89> */
[----:B------:R-:W3:Y:S01]  /*1c370*/  @!P0 LDG.E.U8 R56, desc[UR14][R14.64] ;  /* 0x0000000e0e388981 */ /* 0x000ee2000c1e1100 */
[----:B0-----:R-:W-:-:S05]  /*1c380*/  VIADD R13, R13, 0xffffffbb ;  /* 0xffffffbb0d0d7836 */ /* 0x001fca0000000000 */
[----:B------:R-:W-:Y:S02]  /*1c390*/  ISETP.GE.U32.AND P6, PT, R13, 0x7fffff3c, PT ;  /* 0x7fffff3c0d00780c */ /* 0x000fe40003fc6070 */
[----:B------:R-:W4:Y:S04]  /*1c3a0*/  LDL R13, [R1+0x11c0] ;  /* 0x0011c000010d7983 */ /* 0x000f280000100800 */
        /* <DEDUP_REMOVED lines=10> */
[----:B0-----:R-:W2:Y:S01]  /*1c450*/  LDL.LU R87, [R1+0x2134] ;  /* 0x0021340001577983 */ /* 0x001ea20000300800 */
[----:B------:R-:W-:Y:S01]  /*1c460*/  PRMT R92, RZ, 0x7610, R92 ;  /* 0x00007610ff5c7816 */ /* 0x000fe2000000005c */
[----:B----4-:R-:W-:-:S02]  /*1c470*/  @!P0 IMAD.MOV.U32 R15, RZ, RZ, R13 ;  /* 0x000000ffff0f8224 */ /* 0x010fc400078e000d */
[----:B--2---:R-:W-:Y:S02]  /*1c480*/  @!P0 IMAD.MOV.U32 R14, RZ, RZ, R87 ;  /* 0x000000ffff0e8224 */ /* 0x004fe400078e0057 */
[----:B------:R-:W2:Y:S04]  /*1c490*/  LDL.LU R87, [R1+0x2130] ;  /* 0x0021300001577983 */ /* 0x000ea80000300800 */
[----:B------:R0:W3:Y:S04]  /*1c4a0*/  @!P0 LDG.E.U8 R92, desc[UR14][R14.64] ;  /* 0x0000000e0e5c8981 */ /* 0x0000e8000c1e1100 */
[----:B------:R-:W0:Y:S04]  /*1c4b0*/  LDL R14, [R1+0x11c8] ;  /* 0x0011c800010e7983 */ /* 0x000e280000100800 */
[----:B------:R-:W0:Y:S01]  /*1c4c0*/  LDL R15, [R1+0x11cc] ;  /* 0x0011cc00010f7983 */ /* 0x000e220000100800 */
[----:B------:R-:W-:-:S02]  /*1c4d0*/  PRMT R90, RZ, 0x7610, R90 ;  /* 0x00007610ff5a7816 */ /* 0x000fc4000000005a */
[----:B0-----:R-:W-:-:S04]  /*1c4e0*/  @!P0 LOP3.LUT R15, R15, R14, RZ, 0x3c, !PT ;  /* 0x0000000e0f0f8212 */ /* 0x001fc800078e3cff */
[----:B------:R-:W-:-:S04]  /*1c4f0*/  @!P0 LOP3.LUT R14, R15, R14, RZ, 0x3c, !PT ;  /* 0x0000000e0f0e8212 */ /* 0x000fc800078e3cff */
[----:B------:R-:W-:Y:S01]  /*1c500*/  @!P0 LOP3.LUT R15, R15, R14, RZ, 0x3c, !PT ;  /* 0x0000000e0f0f8212 */ /* 0x000fe200078e3cff */
[----:B---3--:R0:W-:Y:S04]  /*1c510*/  STL [R1+0x1fac], R92 ;  /* 0x001fac5c01007387 */ /* 0x0081e80000100800 */
[----:B------:R2:W3:Y:S01]  /*1c520*/  @!P0 LDG.E.U8 R90, desc[UR14][R14.64] ;  /* 0x0000000e0e5a8981 */ /* 0x0004e2000c1e1100 */
[----:B0-----:R-:W0:Y:S03]  /*1c530*/  LDC R92, c[0x0][0x3a0] ;  /* 0x0000e800ff5c7b82 */ /* 0x001e260000000800 */
[----:B------:R-:W4:Y:S01]  /*1c540*/  LDL R15, [R1+0x11d0] ;  /* 0x0011d000010f7983 */ /* 0x000f220000100800 */
[----:B------:R-:W-:Y:S01]  /*1c550*/  PRMT R93, RZ, 0x7610, R93 ;  /* 0x00007610ff5d7816 */ /* 0x000fe2000000005d */
[----:B--2---:R-:W-:-:S02]  /*1c560*/  @!P6 IMAD.MOV.U32 R14, RZ, RZ, R87 ;  /* 0x000000ffff0ee224 */ /* 0x004fc400078e0057 */
[----:B0-----:R-:W-:-:S05]  /*1c570*/  VIADD R13, R92, 0xffffffba ;  /* 0xffffffba5c0d7836 */ /* 0x001fca0000000000 */
[----:B------:R-:W-:Y:S01]  /*1c580*/  ISETP.GE.U32.AND P0, PT, R13, 0x7fffff3b, PT ;  /* 0x7fffff3b0d00780c */ /* 0x000fe20003f06070 */
[----:B---3--:R-:W-:Y:S04]  /*1c590*/  STL [R1+0x1fb0], R90 ;  /* 0x001fb05a01007387 */ /* 0x008fe80000100800 */
[----:B------:R-:W2:Y:S04]  /*1c5a0*/  LDL R13, [R1+0x11e0] ;  /* 0x0011e000010d7983 */ /* 0x000ea80000100800 */
[----:B------:R-:W3:Y:S04]  /*1c5b0*/  LDL.LU R87, [R1+0x212c] ;  /* 0x00212c0001577983 */ /* 0x000ee80000300800 */
[----:B----4-:R0:W4:Y:S04]  /*1c5c0*/  @!P6 LDG.E.U8 R93, desc[UR14][R14.64] ;  /* 0x0000000e0e5de981 */ /* 0x010128000c1e1100 */
[----:B------:R-:W0:Y:S04]  /*1c5d0*/  LDL R14, [R1+0x11d8] ;  /* 0x0011d800010e7983 */ /* 0x000e280000100800 */
[----:B------:R-:W0:Y:S01]  /*1c5e0*/  LDL R15, [R1+0x11dc] ;  /* 0x0011dc00010f7983 */ /* 0x000e220000100800 */
[----:B------:R-:W-:-:S02]  /*1c5f0*/  PRMT R60, RZ, 0x7610, R60 ;  /* 0x00007610ff3c7816 */ /* 0x000fc4000000003c */
[----:B------:R-:W-:Y:S02]  /*1c600*/  PRMT R69, RZ, 0x7610, R69 ;  /* 0x00007610ff457816 */ /* 0x000fe40000000045 */
[----:B0-----:R-:W-:-:S04]  /*1c610*/  @!P6 LOP3.LUT R15, R15, R14, RZ, 0x3c, !PT ;  /* 0x0000000e0f0fe212 */ /* 0x001fc800078e3cff */
[----:B------:R-:W-:-:S04]  /*1c620*/  @!P6 LOP3.LUT R14, R15, R14, RZ, 0x3c, !PT ;  /* 0x0000000e0f0ee212 */ /* 0x000fc800078e3cff */
[----:B------:R-:W-:-:S05]  /*1c630*/  @!P6 LOP3.LUT R15, R15, R14, RZ, 0x3c, !PT ;  /* 0x0000000e0f0fe212 */ /* 0x000fca00078e3cff */
[----:B------:R0:W3:Y:S02]  /*1c640*/  @!P6 LDG.E.U8 R60, desc[UR14][R14.64] ;  /* 0x0000000e0e3ce981 */ /* 0x0000e4000c1e1100 */
[----:B0-----:R-:W-:Y:S02]  /*1c650*/  @!P6 IMAD.MOV.U32 R14, RZ, RZ, R56 ;  /* 0x000000ffff0ee224 */ /* 0x001fe400078e0038 */
[----:B--2---:R-:W-:-:S05]  /*1c660*/  @!P6 IMAD.MOV.U32 R15, RZ, RZ, R13 ;  /* 0x000000ffff0fe224 */ /* 0x004fca00078e000d */
[----:B------:R0:W2:Y:S01]  /*1c670*/  @!P6 LDG.E.U8 R69, desc[UR14][R14.64] ;  /* 0x0000000e0e45e981 */ /* 0x0000a2000c1e1100 */
[----:B------:R-:W-:-:S03]  /*1c680*/  PRMT R23, RZ, 0x7610, R23 ;  /* 0x00007610ff177816 */ /* 0x000fc60000000017 */
[----:B----4-:R-:W-:Y:S01]  /*1c690*/  STL [R1+0x1f74], R93 ;  /* 0x001f745d01007387 */ /* 0x010fe20000100800 */
[----:B0-----:R-:W-:Y:S02]  /*1c6a0*/  @!P6 IMAD.MOV.U32 R14, RZ, RZ, R91 ;  /* 0x000000ffff0ee224 */ /* 0x001fe400078e005b */
[----:B------:R-:W-:-:S05]  /*1c6b0*/  @!P6 IMAD.MOV.U32 R15, RZ, RZ, R43 ;  /* 0x000000ffff0fe224 */ /* 0x000fca00078e002b */
[----:B------:R-:W4:Y:S04]  /*1c6c0*/  @!P6 LDG.E.U8 R23, desc[UR14][R14.64] ;  /* 0x0000000e0e17e981 */ /* 0x000f28000c1e1100 */
[----:B---3--:R-:W-:Y:S04]  /*1c6d0*/  STL [R1+0x1f78], R60 ;  /* 0x001f783c01007387 */ /* 0x008fe80000100800 */
[----:B------:R-:W3:Y:S04]  /*1c6e0*/  LDL.LU R56, [R1+0x2128] ;  /* 0x0021280001387983 */ /* 0x000ee80000300800 */
[----:B--2---:R-:W-:Y:S04]  /*1c6f0*/  STL [R1+0x1f7c], R69 ;  /* 0x001f7c4501007387 */ /* 0x004fe80000100800 */
[----:B------:R-:W2:Y:S04]  /*1c700*/  LDL.LU R43, [R1+0x2124] ;  /* 0x00212400012b7983 */ /* 0x000ea80000300800 */
[----:B------:R-:W2:Y:S04]  /*1c710*/  LDL.LU R91, [R1+0x2120] ;  /* 0x00212000015b7983 */ /* 0x000ea80000300800 */
[----:B------:R-:W2:Y:S04]  /*1c720*/  LDL R14, [R1+0x11f0] ;  /* 0x0011f000010e7983 */ /* 0x000ea80000100800 */
[----:B------:R-:W2:Y:S01]  /*1c730*/  LDL R15, [R1+0x11f4] ;  /* 0x0011f400010f7983 */ /* 0x000ea20000100800 */
[----:B------:R-:W-:-:S03]  /*1c740*/  PRMT R87, RZ, 0x7610, R87 ;  /* 0x00007610ff577816 */ /* 0x000fc60000000057 */
[----:B----4-:R-:W-:Y:S01]  /*1c750*/  STL [R1+0x1f80], R23 ;  /* 0x001f801701007387 */ /* 0x010fe20000100800 */
[----:B--2---:R-:W-:-:S04]  /*1c760*/  @!P0 LOP3.LUT R15, R15, R14, RZ, 0x3c, !PT ;  /* 0x0000000e0f0f8212 */ /* 0x004fc800078e3cff */
[----:B------:R-:W-:-:S04]  /*1c770*/  @!P0 LOP3.LUT R14, R15, R14, RZ, 0x3c, !PT ;  /* 0x0000000e0f0e8212 */ /* 0x000fc800078e3cff */
[----:B------:R-:W-:-:S05]  /*1c780*/  @!P0 LOP3.LUT R15, R15, R14, RZ, 0x3c, !PT ;  /* 0x0000000e0f0f8212 */ /* 0x000fca00078e3cff */
[----:B------:R0:W2:Y:S04]  /*1c790*/  @!P0 LDG.E.U8 R87, desc[UR14][R14.64] ;  /* 0x0000000e0e578981 */ /* 0x0000a8000c1e1100 */
[----:B------:R-:W0:Y:S04]  /*1c7a0*/  LDL R14, [R1+0x11f8] ;  /* 0x0011f800010e7983 */ /* 0x000e280000100800 */
[----:B------:R-:W0:Y:S01]  /*1c7b0*/  LDL R15, [R1+0x11fc] ;  /* 0x0011fc00010f7983 */ /* 0x000e220000100800 */
[----:B------:R-:W-:Y:S01]  /*1c7c0*/  VIADD R13, R92, 0xffffffb9 ;  /* 0xffffffb95c0d7836 */ /* 0x000fe20000000000 */
[----:B---3--:R-:W-:-:S04]  /*1c7d0*/  PRMT R56, RZ, 0x7610, R56 ;  /* 0x00007610ff387816 */ /* 0x008fc80000000038 */
[----:B------:R-:W-:Y:S02]  /*1c7e0*/  ISETP.GE.U32.AND P6, PT, R13, 0x7fffff3a, PT ;  /* 0x7fffff3a0d00780c */ /* 0x000fe40003fc6070 */
[----:B------:R-:W3:Y:S01]  /*1c7f0*/  LDL R13, [R1+0x1204] ;  /* 0x00120400010d7983 */ /* 0x000ee20000100800 */
[----:B0-----:R-:W-:-:S04]  /*1c800*/  @!P0 LOP3.LUT R15, R15, R14, RZ, 0x3c, !PT ;  /* 0x0000000e0f0f8212 */ /* 0x001fc800078e3cff */
[----:B------:R-:W-:-:S04]  /*1c810*/  @!P0 LOP3.LUT R14, R15, R14, RZ, 0x3c, !PT ;  /* 0x0000000e0f0e8212 */ /* 0x000fc800078e3cff */
[----:B------:R-:W-:Y:S01]  /*1c820*/  @!P0 LOP3.LUT R15, R15, R14, RZ, 0x3c, !PT ;  /* 0x0000000e0f0f8212 */ /* 0x000fe200078e3cff */
[----:B--2---:R-:W-:Y:S04]  /*1c830*/  STL [R1+0x1f84], R87 ;  /* 0x001f845701007387 */ /* 0x004fe80000100800 */
[----:B------:R3:W2:Y:S04]  /*1c840*/  @!P0 LDG.E.U8 R56, desc[UR14][R14.64] ;  /* 0x0000000e0e388981 */ /* 0x0006a8000c1e1100 */
[----:B------:R-:W4:Y:S01]  /*1c850*/  LDL R15, [R1+0x1200] ;  /* 0x00120000010f7983 */ /* 0x000f220000100800 */
[----:B------:R-:W-:Y:S01]  /*1c860*/  PRMT R43, RZ, 0x7610, R43 ;  /* 0x00007610ff2b7816 */ /* 0x000fe2000000002b */
[----:B---3--:R-:W-:-:S02]  /*1c870*/  @!P0 IMAD.MOV.U32 R14, RZ, RZ, R13 ;  /* 0x000000ffff0e8224 */ /* 0x008fc400078e000d */
[----:B--2---:R-:W-:Y:S04]  /*1c880*/  STL [R1+0x1f88], R56 ;  /* 0x001f883801007387 */ /* 0x004fe80000100800 */
[----:B----4-:R0:W2:Y:S04]  /*1c890*/  @!P0 LDG.E.U8 R43, desc[UR14][R14.64] ;  /* 0x0000000e0e2b8981 */ /* 0x0100a8000c1e1100 */
[----:B------:R-:W0:Y:S04]  /*1c8a0*/  LDL R14, [R1+0x1208] ;  /* 0x00120800010e7983 */ /* 0x000e280000100800 */
[----:B------:R-:W0:Y:S01]  /*1c8b0*/  LDL R15, [R1+0x120c] ;  /* 0x00120c00010f7983 */ /* 0x000e220000100800 */
[----:B------:R-:W-:-:S02]  /*1c8c0*/  PRMT R91, RZ, 0x7610, R91 ;  /* 0x00007610ff5b7816 */ /* 0x000fc4000000005b */
[----:B0-----:R-:W-:-:S04]  /*1c8d0*/  @!P0 LOP3.LUT R15, R15, R14, RZ, 0x3c, !PT ;  /* 0x0000000e0f0f8212 */ /* 0x001fc800078e3cff */
[----:B------:R-:W-:-:S04]  /*1c8e0*/  @!P0 LOP3.LUT R14, R15, R14, RZ, 0x3c, !PT ;  /* 0x0000000e0f0e8212 */ /* 0x000fc800078e3cff */
[----:B------:R-:W-:Y:S01]  /*1c8f0*/  @!P0 LOP3.LUT R15, R15, R14, RZ, 0x3c, !PT ;  /* 0x0000000e0f0f8212 */ /* 0x000fe200078e3cff */
[----:B--2---:R-:W-:Y:S04]  /*1c900*/  STL [R1+0x1f8c], R43 ;  /* 0x001f8c2b01007387 */ /* 0x004fe80000100800 */
[----:B------:R0:W2:Y:S04]  /*1c910*/  @!P0 LDG.E.U8 R91, desc[UR14][R14.64] ;  /* 0x0000000e0e5b8981 */ /* 0x0000a8000c1e1100 */
[----:B------:R-:W0:Y:S04]  /*1c920*/  LDL R14, [R1+0x1210] ;  /* 0x00121000010e7983 */ /* 0x000e280000100800 */
[----:B------:R-:W0:Y:S01]  /*1c930*/  LDL R15, [R1+0x1214] ;  /* 0x00121400010f7983 */ /* 0x000e220000100800 */
[----:B------:R-:W-:-:S02]  /*1c940*/  PRMT R82, RZ, 0x7610, R82 ;  /* 0x00007610ff527816 */ /* 0x000fc40000000052 */
        /* <DEDUP_REMOVED lines=27> */
[----:B------:R-:W-:Y:S02]  /*1cb00*/  PRMT R93, RZ, 0x7610, R93 ;  /* 0x00007610ff5d7816 */ /* 0x000fe4000000005d */
[----:B0-----:R-:W-:-:S04]  /*1cb10*/  @!P6 LOP3.LUT R15, R15, R14, RZ, 0x3c, !PT ;  /* 0x0000000e0f0fe212 */ /* 0x001fc800078e3cff */
[----:B------:R-:W-:-:S04]  /*1cb20*/  @!P6 LOP3.LUT R14, R15, R14, RZ, 0x3c, !PT ;  /* 0x0000000e0f0ee212 */ /* 0x000fc800078e3cff */
[----:B------:R-:W-:Y:S01]  /*1cb30*/  @!P6 LOP3.LUT R15, R15, R14, RZ, 0x3c, !PT ;  /* 0x0000000e0f0fe212 */ /* 0x000fe200078e3cff */
[----:B----4-:R-:W-:Y:S04]  /*1cb40*/  STL [R1+0x4ec], R13 ;  /* 0x0004ec0d01007387 */ /* 0x010fe80000100800 */
[----:B------:R0:W4:Y:S04]  /*1cb50*/  @!P6 LDG.E.U8 R93, desc[UR14][R14.64] ;  /* 0x0000000e0e5de981 */ /* 0x000128000c1e1100 */
[----:B------:R-:W0:Y:S04]  /*1cb60*/  LDL R14, [R1+0x1230] ;  /* 0x00123000010e7983 */ /* 0x000e280000100800 */
[----:B------:R-:W0:Y:S01]  /*1cb70*/  LDL R15, [R1+0x1234] ;  /* 0x00123400010f7983 */ /* 0x000e220000100800 */
[----:B---3--:R-:W-:-:S02]  /*1cb80*/  PRMT R89, RZ, 0x7610, R89 ;  /* 0x00007610ff597816 */ /* 0x008fc40000000059 */
[----:B0-----:R-:W-:-:S04]  /*1cb90*/  @!P0 LOP3.LUT R15, R15, R14, RZ, 0x3c, !PT ;  /* 0x0000000e0f0f8212 */ /* 0x001fc800078e3cff */
[----:B------:R-:W-:-:S04]  /*1cba0*/  @!P0 LOP3.LUT R14, R15, R14, RZ, 0x3c, !PT ;  /* 0x0000000e0f0e8212 */ /* 0x000fc800078e3cff */
[----:B------:R-:W-:-:S05]  /*1cbb0*/  @!P0 LOP3.LUT R15, R15, R14, RZ, 0x3c, !PT ;  /* 0x0000000e0f0f8212 */ /* 0x000fca00078e3cff */
[----:B------:R-:W3:Y:S04]  /*1cbc0*/  @!P0 LDG.E.U8 R89, desc[UR14][R14.64] ;  /* 0x0000000e0e598981 */ /* 0x000ee8000c1e1100 */
[----:B----4-:R0:W-:Y:S04]  /*1cbd0*/  STL [R1+0x4e8], R93 ;  /* 0x0004e85d01007387 */ /* 0x0101e80000100800 */
[----:B0-----:R-:W4:Y:S04]  /*1cbe0*/  LDL R93, [R1+0x12cc] ;  /* 0x0012cc00015d7983 */ /* 0x001f280000100800 */
[----:B---3--:R0:W-:Y:S04]  /*1cbf0*/  STL [R1+0x4e4], R89 ;  /* 0x0004e45901007387 */ /* 0x0081e80000100800 */
[----:B0-----:R-:W3:Y:S04]  /*1cc00*/  LDL.LU R89, [R1+0x2114] ;  /* 0x0021140001597983 */ /* 0x001ee80000300800 */
[----:B------:R-:W2:Y:S04]  /*1cc10*/  LDL R14, [R1+0x1238] ;  /* 0x00123800010e7983 */ /* 0x000ea80000100800 */
[----:B------:R-:W2:Y:S01]  /*1cc20*/  LDL R15, [R1+0x123c] ;  /* 0x00123c00010f7983 */ /* 0x000ea20000100800 */
[----:B------:R-:W-:-:S02]  /*1cc30*/  PRMT R90, RZ, 0x7610, R90 ;  /* 0x00007610ff5a7816 */ /* 0x000fc4000000005a */
[----:B--2---:R-:W-:-:S04]  /*1cc40*/  @!P0 LOP3.LUT R15, R15, R14, RZ, 0x3c, !PT ;  /* 0x0000000e0f0f8212 */ /* 0x004fc800078e3cff */
[----:B------:R-:W-:-:S04]  /*1cc50*/  @!P0 LOP3.LUT R14, R15, R14, RZ, 0x3c, !PT ;  /* 0x0000000e0f0e8212 */ /* 0x000fc800078e3cff */
[----:B------:R-:W-:-:S05]  /*1cc60*/  @!P0 LOP3.LUT R15, R15, R14, RZ, 0x3c, !PT ;  /* 0x0000000e0f0f8212 */ /* 0x000fca00078e3cff */
[----:B------:R0:W2:Y:S04]  /*1cc70*/  @!P0 LDG.E.U8 R90, desc[UR14][R14.64] ;  /* 0x0000000e0e5a8981 */ /* 0x0000a8000c1e1100 */
[----:B------:R-:W0:Y:S04]  /*1cc80*/  LDL R14, [R1+0x1240] ;  /* 0x00124000010e7983 */ /* 0x000e280000100800 */
[----:B------:R-:W0:Y:S01]  /*1cc90*/  LDL R15, [R1+0x1244] ;  /* 0x00124400010f7983 */ /* 0x000e220000100800 */
[----:B------:R-:W-:-:S05]  /*1cca0*/  VIADD R13, R92, 0xffffffb4 ;  /* 0xffffffb45c0d7836 */ /* 0x000fca0000000000 */
[----:B------:R-:W-:Y:S02]  /*1ccb0*/  ISETP.GE.U32.AND P6, PT, R13, 0x7fffff35, PT ;  /* 0x7fffff350d00780c */ /* 0x000fe40003fc6070 */
[----:B------:R-:W-:Y:S02]  /*1ccc0*/  PRMT R13, RZ, 0x7610, R13 ;  /* 0x00007610ff0d7816 */ /* 0x000fe4000000000d */
[----:B0-----:R-:W-:-:S04]  /*1ccd0*/  @!P0 LOP3.LUT R15, R15, R14, RZ, 0x3c, !PT ;  /* 0x0000000e0f0f8212 */ /* 0x001fc800078e3cff */
[----:B------:R-:W-:-:S04]  /*1cce0*/  @!P0 LOP3.LUT R14, R15, R14, RZ, 0x3c, !PT ;  /* 0x0000000e0f0e8212 */ /* 0x000fc800078e3cff */
[----:B------:R-:W-:Y:S01]  /*1ccf0*/  @!P0 LOP3.LUT R15, R15, R14, RZ, 0x3c, !PT ;  /* 0x0000000e0f0f8212 */ /* 0x000fe200078e3cff */
[----:B--2---:R0:W-:Y:S04]  /*1cd00*/  STL [R1+0x4e0], R90 ;  /* 0x0004e05a01007387 */ /* 0x0041e80000100800 */
[----:B------:R1:W2:Y:S01]  /*1cd10*/  @!P0 LDG.E.U8 R13, desc[UR14][R14.64] ;  /* 0x0000000e0e0d8981 */ /* 0x0002a2000c1e1100 */
[----:B---3--:R-:W-:-:S03]  /*1cd20*/  PRMT R89, RZ, 0x7610, R89 ;  /* 0x00007610ff597816 */ /* 0x008fc60000000059 */
[----:B0-----:R-:W3:Y:S04]  /*1cd30*/  LDL R90, [R1+0x12d0] ;  /* 0x0012d000015a7983 */ /* 0x001ee80000100800 */
        /* <DEDUP_REMOVED lines=15> */
[----:B------:R0:W3:Y:S04]  /*1ce30*/  @!P6 LDG.E.U8 R88, desc[UR14][R14.64] ;  /* 0x0000000e0e58e981 */ /* 0x0000e8000c1e1100 */
[----:B------:R-:W0:Y:S04]  /*1ce40*/  LDL R14, [R1+0x12b8] ;  /* 0x0012b800010e7983 */ /* 0x000e280000100800 */
[----:B------:R-:W0:Y:S01]  /*1ce50*/  LDL R15, [R1+0x12bc] ;  /* 0x0012bc00010f7983 */ /* 0x000e220000100800 */
[----:B------:R-:W-:Y:S01]  /*1ce60*/  VIADD R13, R92, 0xffffffb3 ;  /* 0xffffffb35c0d7836 */ /* 0x000fe20000000000 */
[----:B------:R-:W-:-:S04]  /*1ce70*/  PRMT R87, RZ, 0x7610, R87 ;  /* 0x00007610ff577816 */ /* 0x000fc80000000057 */
[----:B------:R-:W-:Y:S02]  /*1ce80*/  ISETP.GE.U32.AND P0, PT, R13, 0x7fffff34, PT ;  /* 0x7fffff340d00780c */ /* 0x000fe40003f06070 */
[----:B------:R-:W2:Y:S01]  /*1ce90*/  LDL R13, [R1+0x12c0] ;  /* 0x0012c000010d7983 */ /* 0x000ea20000100800 */
[----:B0-----:R-:W-:-:S04]  /*1cea0*/  @!P6 LOP3.LUT R15, R15, R14, RZ, 0x3c, !PT ;  /* 0x0000000e0f0fe212 */ /* 0x001fc800078e3cff */
[----:B------:R-:W-:-:S04]  /*1ceb0*/  @!P6 LOP3.LUT R14, R15, R14, RZ, 0x3c, !PT ;  /* 0x0000000e0f0ee212 */ /* 0x000fc800078e3cff */
[----:B------:R-:W-:-:S05]  /*1cec0*/  @!P6 LOP3.LUT R15, R15, R14, RZ, 0x3c, !PT ;  /* 0x0000000e0f0fe212 */ /* 0x000fca00078e3cff */
[----:B------:R2:W4:Y:S01]  /*1ced0*/  @!P6 LDG.E.U8 R87, desc[UR14][R14.64] ;  /* 0x0000000e0e57e981 */ /* 0x000522000c1e1100 */
[----:B------:R-:W-:-:S03]  /*1cee0*/  PRMT R86, RZ, 0x7610, R86 ;  /* 0x00007610ff567816 */ /* 0x000fc60000000056 */
[----:B---3--:R-:W-:Y:S01]  /*1cef0*/  STL [R1+0x1fb4], R88 ;  /* 0x001fb45801007387 */ /* 0x008fe20000100800 */
[----:B--2---:R-:W-:Y:S02]  /*1cf00*/  @!P6 IMAD.MOV.U32 R14, RZ, RZ, R89 ;  /* 0x000000ffff0ee224 */ /* 0x004fe400078e0059 */
[----:B------:R-:W-:-:S05]  /*1cf10*/  @!P6 IMAD.MOV.U32 R15, RZ, RZ, R13 ;  /* 0x000000ffff0fe224 */ /* 0x000fca00078e000d */
[----:B------:R0:W2:Y:S04]  /*1cf20*/  @!P6 LDG.E.U8 R86, desc[UR14][R14.64] ;  /* 0x0000000e0e56e981 */ /* 0x0000a8000c1e1100 */
[----:B----4-:R-:W-:Y:S04]  /*1cf30*/  STL [R1+0x1fb8], R87 ;  /* 0x001fb85701007387 */ /* 0x010fe80000100800 */
[----:B------:R-:W3:Y:S04]  /*1cf40*/  LDL.LU R89, [R1+0x210c] ;  /* 0x00210c0001597983 */ /* 0x000ee80000300800 */
[----:B------:R-:W4:Y:S01]  /*1cf50*/  LDL R15, [R1+0x12c8] ;  /* 0x0012c800010f7983 */ /* 0x000f220000100800 */
[----:B------:R-:W-:Y:S01]  /*1cf60*/  PRMT R84, RZ, 0x7610, R84 ;  /* 0x00007610ff547816 */ /* 0x000fe20000000054 */
[----:B0-----:R-:W-:-:S02]  /*1cf70*/  @!P6 IMAD.MOV.U32 R14, RZ, RZ, R93 ;  /* 0x000000ffff0ee224 */ /* 0x001fc400078e005d */
[----:B------:R-:W-:Y:S01]  /*1cf80*/  VIADD R13, R92, 0xffffffb2 ;  /* 0xffffffb25c0d7836 */ /* 0x000fe20000000000 */
[----:B------:R-:W-:Y:S02]  /*1cf90*/  PRMT R21, RZ, 0x7610, R21 ;  /* 0x00007610ff157816 */ /* 0x000fe40000000015 */
[----:B----4-:R3:W4:Y:S04]  /*1cfa0*/  @!P6 LDG.E.U8 R84, desc[UR14][R14.64] ;  /* 0x0000000e0e54e981 */ /* 0x010728000c1e1100 */
[----:B--2---:R-:W-:Y:S04]  /*1cfb0*/  STL [R1+0x1fbc], R86 ;  /* 0x001fbc5601007387 */ /* 0x004fe80000100800 */
[----:B------:R-:W-:Y:S04]  /*1cfc0*/  STL [R1+0x2028], R86 ;  /* 0x0020285601007387 */ /* 0x000fe80000100800 */
[----:B------:R-:W2:Y:S01]  /*1cfd0*/  LDL R93, [R1+0x1304] ;  /* 0x00130400015d7983 */ /* 0x000ea20000100800 */
[----:B------:R-:W-:Y:S01]  /*1cfe0*/  ISETP.GE.U32.AND P6, PT, R13, 0x7fffff33, PT ;  /* 0x7fffff330d00780c */ /* 0x000fe20003fc6070 */
[----:B---3--:R-:W-:-:S02]  /*1cff0*/  @!P0 IMAD.MOV.U32 R14, RZ, RZ, R89 ;  /* 0x000000ffff0e8224 */ /* 0x008fc400078e0059 */
[----:B------:R-:W-:-:S05]  /*1d000*/  @!P0 IMAD.MOV.U32 R15, RZ, RZ, R90 ;  /* 0x000000ffff0f8224 */ /* 0x000fca00078e005a */
[----:B------:R0:W3:Y:S04]  /*1d010*/  @!P0 LDG.E.U8 R21, desc[UR14][R14.64] ;  /* 0x0000000e0e158981 */ /* 0x0000e8000c1e1100 */
[----:B----4-:R-:W-:Y:S04]  /*1d020*/  STL [R1+0x1fc0], R84 ;  /* 0x001fc05401007387 */ /* 0x010fe80000100800 */
[----:B------:R-:W4:Y:S04]  /*1d030*/  LDL R13, [R1+0x12e0] ;  /* 0x0012e000010d7983 */ /* 0x000f280000100800 */
[----:B------:R-:W2:Y:S04]  /*1d040*/  LDL.LU R89, [R1+0x2108] ;  /* 0x0021080001597983 */ /* 0x000ea80000300800 */
[----:B------:R-:W0:Y:S04]  /*1d050*/  LDL R14, [R1+0x12d8] ;  /* 0x0012d800010e7983 */ /* 0x000e280000100800 */
[----:B------:R-:W0:Y:S01]  /*1d060*/  LDL R15, [R1+0x12dc] ;  /* 0x0012dc00010f7983 */ /* 0x000e220000100800 */
[----:B------:R-:W-:-:S02]  /*1d070*/  PRMT R31, RZ, 0x7610, R31 ;  /* 0x00007610ff1f7816 */ /* 0x000fc4000000001f */
[----:B------:R-:W-:Y:S01]  /*1d080*/  PRMT R59, RZ, 0x7610, R59 ;  /* 0x00007610ff3b7816 */ /* 0x000fe2000000003b */
[----:B------:R-:W2:Y:S01]  /*1d090*/  LDL R90, [R1+0x130c] ;  /* 0x00130c00015a7983 */ /* 0x000ea20000100800 */
[----:B0-----:R-:W-:-:S04]  /*1d0a0*/  @!P0 LOP3.LUT R15, R15, R14, RZ, 0x3c, !PT ;  /* 0x0000000e0f0f8212 */ /* 0x001fc800078e3cff */
[----:B------:R-:W-:-:S04]  /*1d0b0*/  @!P0 LOP3.LUT R14, R15, R14, RZ, 0x3c, !PT ;  /* 0x0000000e0f0e8212 */ /* 0x000fc800078e3cff */
[----:B------:R-:W-:-:S05]  /*1d0c0*/  @!P0 LOP3.LUT R15, R15, R14, RZ, 0x3c, !PT ;  /* 0x0000000e0f0f8212 */ /* 0x000fca00078e3cff */
[----:B------:R0:W2:Y:S02]  /*1d0d0*/  @!P0 LDG.E.U8 R31, desc[UR14][R14.64] ;  /* 0x0000000e0e1f8981 */ /* 0x0000a4000c1e1100 */
[----:B0-----:R-:W-:Y:S02]  /*1d0e0*/  @!P0 IMAD.MOV.U32 R14, RZ, RZ, R82 ;  /* 0x000000ffff0e8224 */ /* 0x001fe400078e0052 */
[----:B----4-:R-:W-:-:S05]  /*1d0f0*/  @!P0 IMAD.MOV.U32 R15, RZ, RZ, R13 ;  /* 0x000000ffff0f8224 */ /* 0x010fca00078e000d */
[----:B------:R0:W4:Y:S01]  /*1d100*/  @!P0 LDG.E.U8 R59, desc[UR14][R14.64] ;  /* 0x0000000e0e3b8981 */ /* 0x000122000c1e1100 */
[----:B------:R-:W-:-:S03]  /*1d110*/  PRMT R62, RZ, 0x7610, R62 ;  /* 0x00007610ff3e7816 */ /* 0x000fc6000000003e */
[----:B---3--:R-:W-:Y:S01]  /*1d120*/  STL [R1+0x1f94], R21 ;  /* 0x001f941501007387 */ /* 0x008fe20000100800 */
[----:B0-----:R-:W-:Y:S02]  /*1d130*/  @!P0 IMAD.MOV.U32 R14, RZ, RZ, R79 ;  /* 0x000000ffff0e8224 */ /* 0x001fe400078e004f */
[----:B------:R-:W-:-:S05]  /*1d140*/  @!P0 IMAD.MOV.U32 R15, RZ, RZ, R85 ;  /* 0x000000ffff0f8224 */ /* 0x000fca00078e0055 */
[----:B------:R-:W3:Y:S04]  /*1d150*/  @!P0 LDG.E.U8 R62, desc[UR14][R14.64] ;  /* 0x0000000e0e3e8981 */ /* 0x000ee8000c1e1100 */
[----:B--2---:R-:W-:Y:S04]  /*1d160*/  STL [R1+0x1f98], R31 ;  /* 0x001f981f01007387 */ /* 0x004fe80000100800 */
[----:B------:R-:W2:Y:S04]  /*1d170*/  LDL.LU R82, [R1+0x2104] ;  /* 0x0021040001527983 */ /* 0x000ea80000300800 */
[----:B----4-:R-:W-:Y:S04]  /*1d180*/  STL [R1+0x1f9c], R59 ;  /* 0x001f9c3b01007387 */ /* 0x010fe80000100800 */
[----:B------:R-:W4:Y:S04]  /*1d190*/  LDL.LU R85, [R1+0x2100] ;  /* 0x0021000001557983 */ /* 0x000f280000300800 */
[----:B------:R-:W2:Y:S04]  /*1d1a0*/  LDL.LU R79, [R1+0x20fc] ;  /* 0x0020fc00014f7983 */ /* 0x000ea80000300800 */
[----:B------:R-:W2:Y:S04]  /*1d1b0*/  LDL R14, [R1+0x12f0] ;  /* 0x0012f000010e7983 */ /* 0x000ea80000100800 */
[----:B------:R-:W2:Y:S01]  /*1d1c0*/  LDL R15, [R1+0x12f4] ;  /* 0x0012f400010f7983 */ /* 0x000ea20000100800 */
[----:B------:R-:W-:-:S03]  /*1d1d0*/  PRMT R89, RZ, 0x7610, R89 ;  /* 0x00007610ff597816 */ /* 0x000fc60000000059 */
[----:B---3--:R-:W-:Y:S01]  /*1d1e0*/  STL [R1+0x1fa0], R62 ;  /* 0x001fa03e01007387 */ /* 0x008fe20000100800 */
[----:B--2---:R-:W-:-:S04]  /*1d1f0*/  @!P6 LOP3.LUT R15, R15, R14, RZ, 0x3c, !PT ;  /* 0x0000000e0f0fe212 */ /* 0x004fc800078e3cff */
[----:B------:R-:W-:-:S04]  /*1d200*/  @!P6 LOP3.LUT R14, R15, R14, RZ, 0x3c, !PT ;  /* 0x0000000e0f0ee212 */ /* 0x000fc800078e3cff */
[----:B------:R-:W-:-:S05]  /*1d210*/  @!P6 LOP3.LUT R15, R15, R14, RZ, 0x3c, !PT ;  /* 0x0000000e0f0fe212 */ /* 0x000fca00078e3cff */
[----:B------:R0:W2:Y:S04]  /*1d220*/  @!P6 LDG.E.U8 R89, desc[UR14][R14.64] ;  /* 0x0000000e0e59e981 */ /* 0x0000a8000c1e1100 */
[----:B------:R-:W0:Y:S04]  /*1d230*/  LDL R14, [R1+0x12f8] ;  /* 0x0012f800010e7983 */ /* 0x000e280000100800 */
[----:B------:R-:W0:Y:S01]  /*1d240*/  LDL R15, [R1+0x12fc] ;  /* 0x0012fc00010f7983 */ /* 0x000e220000100800 */
[----:B------:R-:W-:Y:S01]  /*1d250*/  VIADD R13, R92, 0xffffffb1 ;  /* 0xffffffb15c0d7836 */ /* 0x000fe20000000000 */
[----:B------:R-:W-:-:S04]  /*1d260*/  PRMT R82, RZ, 0x7610, R82 ;  /* 0x00007610ff527816 */ /* 0x000fc80000000052 */
[----:B------:R-:W-:Y:S02]  /*1d270*/  ISETP.GE.U32.AND P0, PT, R13, 0x7fffff32, PT ;  /* 0x7fffff320d00780c */ /* 0x000fe40003f06070 */
[----:B------:R-:W3:Y:S01]  /*1d280*/  LDL R13, [R1+0x1300] ;  /* 0x00130000010d7983 */ /* 0x000ee20000100800 */
[----:B0-----:R-:W-:-:S04]  /*1d290*/  @!P6 LOP3.LUT R15, R15, R14, RZ, 0x3c, !PT ;  /* 0x0000000e0f0fe212 */ /* 0x001fc800078e3cff */
[----:B------:R-:W-:-:S04]  /*1d2a0*/  @!P6 LOP3.LUT R14, R15, R14, RZ, 0x3c, !PT ;  /* 0x0000000e0f0ee212 */ /* 0x000fc800078e3cff */
[----:B------:R-:W-:-:S05]  /*1d2b0*/  @!P6 LOP3.LUT R15, R15, R14, RZ, 0x3c, !PT ;  /* 0x0000000e0f0fe212 */ /* 0x000fca00078e3cff */
[----:B------:R0:W3:Y:S01]  /*1d2c0*/  @!P6 LDG.E.U8 R82, desc[UR14][R14.64] ;  /* 0x0000000e0e52e981 */ /* 0x0000e2000c1e1100 */
[----:B----4-:R-:W-:-:S03]  /*1d2d0*/  PRMT R85, RZ, 0x7610, R85 ;  /* 0x00007610ff557816 */ /* 0x010fc60000000055 */
[----:B--2---:R-:W-:Y:S01]  /*1d2e0*/  STL [R1+0x1fa4], R89 ;  /* 0x001fa45901007387 */ /* 0x004fe20000100800 */
[----:B0-----:R-:W-:Y:S02]  /*1d2f0*/  @!P6 IMAD.MOV.U32 R14, RZ, RZ, R93 ;  /* 0x000000ffff0ee224 */ /* 0x001fe400078e005d */
[----:B---3--:R-:W-:-:S05]  /*1d300*/  @!P6 IMAD.MOV.U32 R15, RZ, RZ, R13 ;  /* 0x000000ffff0fe224 */ /* 0x008fca00078e000d */
[----:B------:R0:W2:Y:S04]  /*1d310*/  @!P6 LDG.E.U8 R85, desc[UR14][R14.64] ;  /* 0x0000000e0e55e981 */ /* 0x0000a8000c1e1100 */
[----:B------:R-:W-:Y:S04]  /*1d320*/  STL [R1+0x1fa8], R82 ;  /* 0x001fa85201007387 */ /* 0x000fe80000100800 */
[----:B------:R-:W3:Y:S01]  /*1d330*/  LDL R15, [R1+0x1308] ;  /* 0x00130800010f7983 */ /* 0x000ee20000100800 */
[----:B------:R-:W-:Y:S01]  /*1d340*/  PRMT R79, RZ, 0x7610, R79 ;  /* 0x00007610ff4f7816 */ /* 0x000fe2000000004f */
[----:B0-----:R-:W-:-:S02]  /*1d350*/  @!P6 IMAD.MOV.U32 R14, RZ, RZ, R90 ;  /* 0x000000ffff0ee224 */ /* 0x001fc400078e005a */
[----:B------:R-:W4:Y:S04]  /*1d360*/  LDL R93, [R1+0x1344] ;  /* 0x00134400015d7983 */ /* 0x000f280000100800 */
[----:B--2---:R-:W-:Y:S01]  /*1d370*/  STL [R1+0x1fc4], R85 ;  /* 0x001fc45501007387 */ /* 0x004fe20000100800 */
[----:B------:R-:W-:-:S03]  /*1d380*/  PRMT R77, RZ, 0x7610, R77 ;  /* 0x00007610ff4d7816 */ /* 0x000fc6000000004d */
[----:B------:R-:W2:Y:S04]  /*1d390*/  LDL R90, [R1+0x134c] ;  /* 0x00134c00015a7983 */ /* 0x000ea80000100800 */
[----:B---3--:R0:W3:Y:S04]  /*1d3a0*/  @!P6 LDG.E.U8 R79, desc[UR14][R14.64] ;  /* 0x0000000e0e4fe981 */ /* 0x0080e8000c1e1100 */
[----:B------:R-:W0:Y:S04]  /*1d3b0*/  LDL R14, [R1+0x1310] ;  /* 0x00131000010e7983 */ /* 0x000e280000100800 */
[----:B------:R-:W0:Y:S02]  /*1d3c0*/  LDL R15, [R1+0x1314] ;  /* 0x00131400010f7983 */ /* 0x000e240000100800 */
        /* <DEDUP_REMOVED lines=40> */
[----:B--2---:R0:W-:Y:S04]  /*1d650*/  STL [R1+0x4c8], R87 ;  /* 0x0004c85701007387 */ /* 0x0041e80000100800 */
[----:B0-----:R-:W2:Y:S04]  /*1d660*/  LDL R87, [R1+0x13cc] ;  /* 0x0013cc0001577983 */ /* 0x001ea80000100800 */
        /* <DEDUP_REMOVED lines=8> */
[----:B------:R-:W2:Y:S01]  /*1d6f0*/  @!P6 LDG.E.U8 R76, desc[UR14][R14.64] ;  /* 0x0000000e0e4ce981 */ /* 0x000ea2000c1e1100 */
[----:B------:R-:W-:-:S03]  /*1d700*/  VIADD R13, R92, 0xffffffac ;  /* 0xffffffac5c0d7836 */ /* 0x000fc60000000000 */
[----:B--2---:R0:W-:Y:S04]  /*1d710*/  STL [R1+0x4c0], R76 ;  /* 0x0004c04c01007387 */ /* 0x0041e80000100800 */
[----:B0-----:R-:W2:Y:S04]  /*1d720*/  LDL.LU R76, [R1+0x20ec] ;  /* 0x0020ec00014c7983 */ /* 0x001ea80000300800 */
[----:B------:R-:W2:Y:S01]  /*1d730*/  LDL R15, [R1+0x1340] ;  /* 0x00134000010f7983 */ /* 0x000ea20000100800 */
[----:B------:R-:W-:Y:S02]  /*1d740*/  ISETP.GE.U32.AND P0, PT, R13, 0x7fffff2d, PT ;  /* 0x7fffff2d0d00780c */ /* 0x000fe40003f06070 */
[----:B------:R-:W-:Y:S01]  /*1d750*/  PRMT R13, RZ, 0x7610, R13 ;  /* 0x00007610ff0d7816 */ /* 0x000fe2000000000d */
[----:B----4-:R-:W-:-:S02]  /*1d760*/  @!P6 IMAD.MOV.U32 R14, RZ, RZ, R93 ;  /* 0x000000ffff0ee224 */ /* 0x010fc400078e005d */
[----:B------:R-:W4:Y:S04]  /*1d770*/  LDL R93, [R1+0x13dc] ;  /* 0x0013dc00015d7983 */ /* 0x000f280000100800 */
[----:B--2---:R0:W2:Y:S04]  /*1d780*/  @!P6 LDG.E.U8 R13, desc[UR14][R14.64] ;  /* 0x0000000e0e0de981 */ /* 0x0040a8000c1e1100 */
[----:B------:R-:W2:Y:S01]  /*1d790*/  LDL R15, [R1+0x1348] ;  /* 0x00134800010f7983 */ /* 0x000ea20000100800 */
[----:B------:R-:W-:Y:S01]  /*1d7a0*/  PRMT R76, RZ, 0x7610, R76 ;  /* 0x00007610ff4c7816 */ /* 0x000fe2000000004c */
[----:B0-----:R-:W-:-:S05]  /*1d7b0*/  @!P6 IMAD.MOV.U32 R14, RZ, RZ, R90 ;  /* 0x000000ffff0ee224 */ /* 0x001fca00078e005a */
[----:B--2---:R-:W2:Y:S04]  /*1d7c0*/  @!P6 LDG.E.U8 R76, desc[UR14][R14.64] ;  /* 0x0000000e0e4ce981 */ /* 0x004ea8000c1e1100 */
[----:B------:R-:W-:Y:S04]  /*1d7d0*/  STL [R1+0x4bc], R13 ;  /* 0x0004bc0d01007387 */ /* 0x000fe80000100800 */
[----:B------:R-:W3:Y:S04]  /*1d7e0*/  LDL R90, [R1+0x13e0] ;  /* 0x0013e000015a7983 */ /* 0x000ee80000100800 */
        /* <DEDUP_REMOVED lines=18> */
[----:B------:R0:W3:Y:S01]  /*1d910*/  @!P0 LDG.E.U8 R69, desc[UR14][R14.64] ;  /* 0x0000000e0e458981 */ /* 0x0000e2000c1e1100 */
[----:B------:R-:W-:-:S03]  /*1d920*/  PRMT R65, RZ, 0x7610, R65 ;  /* 0x00007610ff417816 */ /* 0x000fc60000000041 */
[----:B--2---:R-:W-:Y:S01]  /*1d930*/  STL [R1+0x1fcc], R83 ;  /* 0x001fcc5301007387 */ /* 0x004fe20000100800 */
[----:B0-----:R-:W-:Y:S02]  /*1d940*/  @!P0 IMAD.MOV.U32 R14, RZ, RZ, R76 ;  /* 0x000000ffff0e8224 */ /* 0x001fe400078e004c */
[----:B------:R-:W-:-:S05]  /*1d950*/  @!P0 IMAD.MOV.U32 R15, RZ, RZ, R13 ;  /* 0x000000ffff0f8224 */ /* 0x000fca00078e000d */
[----:B------:R0:W2:Y:S04]  /*1d960*/  @!P0 LDG.E.U8 R65, desc[UR14][R14.64] ;  /* 0x0000000e0e418981 */ /* 0x0000a8000c1e1100 */
[----:B---3--:R-:W-:Y:S04]  /*1d970*/  STL [R1+0x1fd0], R69 ;  /* 0x001fd04501007387 */ /* 0x008fe80000100800 */
[----:B------:R-:W3:Y:S04]  /*1d980*/  LDL.LU R76, [R1+0x20e4] ;  /* 0x0020e400014c7983 */ /* 0x000ee80000300800 */
[----:B------:R-:W2:Y:S01]  /*1d990*/  LDL R15, [R1+0x13c8] ;  /* 0x0013c800010f7983 */ /* 0x000ea20000100800 */
[----:B------:R-:W-:Y:S01]  /*1d9a0*/  PRMT R62, RZ, 0x7610, R62 ;  /* 0x00007610ff3e7816 */ /* 0x000fe2000000003e */
[----:B0-----:R-:W-:-:S02]  /*1d9b0*/  @!P0 IMAD.MOV.U32 R14, RZ, RZ, R87 ;  /* 0x000000ffff0e8224 */ /* 0x001fc400078e0057 */
[----:B------:R-:W-:-:S03]  /*1d9c0*/  VIADD R13, R92, 0xffffffaa ;  /* 0xffffffaa5c0d7836 */ /* 0x000fc60000000000 */
[----:B--2---:R-:W2:Y:S04]  /*1d9d0*/  @!P0 LDG.E.U8 R62, desc[UR14][R14.64] ;  /* 0x0000000e0e3e8981 */ /* 0x004ea8000c1e1100 */
[----:B------:R-:W-:Y:S04]  /*1d9e0*/  STL [R1+0x1fd4], R65 ;  /* 0x001fd44101007387 */ /* 0x000fe80000100800 */
[----:B------:R-:W4:Y:S01]  /*1d9f0*/  LDL R87, [R1+0x1404] ;  /* 0x0014040001577983 */ /* 0x000f220000100800 */
[----:B------:R-:W-:-:S03]  /*1da00*/  ISETP.GE.U32.AND P0, PT, R13, 0x7fffff2b, PT ;  /* 0x7fffff2b0d00780c */ /* 0x000fc60003f06070 */
[----:B------:R-:W4:Y:S04]  /*1da10*/  LDL R15, [R1+0x13d0] ;  /* 0x0013d000010f7983 */ /* 0x000f280000100800 */
[----:B--2---:R-:W-:Y:S04]  /*1da20*/  STL [R1+0x1fd8], R62 ;  /* 0x001fd83e01007387 */ /* 0x004fe80000100800 */
[----:B------:R-:W2:Y:S01]  /*1da30*/  LDL R13, [R1+0x13d8] ;  /* 0x0013d800010d7983 */ /* 0x000ea20000100800 */
[----:B------:R-:W-:Y:S01]  /*1da40*/  PRMT R57, RZ, 0x7610, R57 ;  /* 0x00007610ff397816 */ /* 0x000fe20000000039 */
[----:B---3--:R-:W-:Y:S01]  /*1da50*/  @!P6 IMAD.MOV.U32 R14, RZ, RZ, R76 ;  /* 0x000000ffff0ee224 */ /* 0x008fe200078e004c */
[----:B------:R-:W-:-:S02]  /*1da60*/  PRMT R55, RZ, 0x7610, R55 ;  /* 0x00007610ff377816 */ /* 0x000fc40000000037 */
[----:B------:R-:W-:Y:S01]  /*1da70*/  PRMT R38, RZ, 0x7610, R38 ;  /* 0x00007610ff267816 */ /* 0x000fe20000000026 */
[----:B------:R-:W3:Y:S04]  /*1da80*/  LDL.LU R76, [R1+0x20e0] ;  /* 0x0020e000014c7983 */ /* 0x000ee80000300800 */
[----:B----4-:R0:W4:Y:S02]  /*1da90*/  @!P6 LDG.E.U8 R57, desc[UR14][R14.64] ;  /* 0x0000000e0e39e981 */ /* 0x010124000c1e1100 */
[----:B0-----:R-:W-:Y:S02]  /*1daa0*/  @!P6 IMAD.MOV.U32 R14, RZ, RZ, R93 ;  /* 0x000000ffff0ee224 */ /* 0x001fe400078e005d */
[----:B--2---:R-:W-:-:S05]  /*1dab0*/  @!P6 IMAD.MOV.U32 R15, RZ, RZ, R13 ;  /* 0x000000ffff0fe224 */ /* 0x004fca00078e000d */
[----:B------:R0:W2:Y:S02]  /*1dac0*/  @!P6 LDG.E.U8 R55, desc[UR14][R14.64] ;  /* 0x0000000e0e37e981 */ /* 0x0000a4000c1e1100 */
[----:B0-----:R-:W-:Y:S02]  /*1dad0*/  @!P6 IMAD.MOV.U32 R14, RZ, RZ, R77 ;  /* 0x000000ffff0ee224 */ /* 0x001fe400078e004d */
[----:B------:R-:W-:-:S05]  /*1dae0*/  @!P6 IMAD.MOV.U32 R15, RZ, RZ, R90 ;  /* 0x000000ffff0fe224 */ /* 0x000fca00078e005a */
[----:B------:R0:W3:Y:S04]  /*1daf0*/  @!P6 LDG.E.U8 R38, desc[UR14][R14.64] ;  /* 0x0000000e0e26e981 */ /* 0x0000e8000c1e1100 */
[----:B----4-:R-:W-:Y:S01]  /*1db00*/  STL [R1+0x1fdc], R57 ;  /* 0x001fdc3901007387 */ /* 0x010fe20000100800 */
[----:B------:R-:W-:Y:S01]  /*1db10*/  PRMT R50, RZ, 0x7610, R50 ;  /* 0x00007610ff327816 */ /* 0x000fe20000000032 */
[----:B0-----:R-:W-:Y:S02]  /*1db20*/  @!P6 IMAD.MOV.U32 R14, RZ, RZ, R73 ;  /* 0x000000ffff0ee224 */ /* 0x001fe400078e0049 */
[----:B------:R-:W-:-:S05]  /*1db30*/  @!P6 IMAD.MOV.U32 R15, RZ, RZ, R75 ;  /* 0x000000ffff0fe224 */ /* 0x000fca00078e004b */
[----:B------:R-:W4:Y:S04]  /*1db40*/  @!P6 LDG.E.U8 R50, desc[UR14][R14.64] ;  /* 0x0000000e0e32e981 */ /* 0x000f28000c1e1100 */
[----:B--2---:R-:W-:Y:S04]  /*1db50*/  STL [R1+0x1fe0], R55 ;  /* 0x001fe03701007387 */ /* 0x004fe80000100800 */
[----:B------:R-:W2:Y:S04]  /*1db60*/  LDL.LU R77, [R1+0x20dc] ;  /* 0x0020dc00014d7983 */ /* 0x000ea80000300800 */
[----:B------:R-:W2:Y:S04]  /*1db70*/  LDL R93, [R1+0x141c] ;  /* 0x00141c00015d7983 */ /* 0x000ea80000100800 */
[----:B---3--:R-:W-:Y:S04]  /*1db80*/  STL [R1+0x1fe4], R38 ;  /* 0x001fe42601007387 */ /* 0x008fe80000100800 */
[----:B------:R-:W3:Y:S04]  /*1db90*/  LDL.LU R75, [R1+0x20d8] ;  /* 0x0020d800014b7983 */ /* 0x000ee80000300800 */
[----:B------:R-:W2:Y:S04]  /*1dba0*/  LDL.LU R73, [R1+0x20d4] ;  /* 0x0020d40001497983 */ /* 0x000ea80000300800 */
[----:B------:R-:W2:Y:S04]  /*1dbb0*/  LDL R14, [R1+0x13f0] ;  /* 0x0013f000010e7983 */ /* 0x000ea80000100800 */
[----:B------:R-:W2:Y:S01]  /*1dbc0*/  LDL R15, [R1+0x13f4] ;  /* 0x0013f400010f7983 */ /* 0x000ea20000100800 */
[----:B------:R-:W-:-:S03]  /*1dbd0*/  PRMT R76, RZ, 0x7610, R76 ;  /* 0x00007610ff4c7816 */ /* 0x000fc6000000004c */
[----:B------:R-:W3:Y:S04]  /*1dbe0*/  LDL R90, [R1+0x1424] ;  /* 0x00142400015a7983 */ /* 0x000ee80000100800 */
        /* <DEDUP_REMOVED lines=10> */
[----:B------:R-:W4:Y:S01]  /*1dc90*/  LDL R13, [R1+0x1400] ;  /* 0x00140000010d7983 */ /* 0x000f220000100800 */
[----:B0-----:R-:W-:-:S04]  /*1dca0*/  @!P0 LOP3.LUT R15, R15, R14, RZ, 0x3c, !PT ;  /* 0x0000000e0f0f8212 */ /* 0x001fc800078e3cff */
[----:B------:R-:W-:-:S04]  /*1dcb0*/  @!P0 LOP3.LUT R14, R15, R14, RZ, 0x3c, !PT ;  /* 0x0000000e0f0e8212 */ /* 0x000fc800078e3cff */
[----:B------:R-:W-:-:S05]  /*1dcc0*/  @!P0 LOP3.LUT R15, R15, R14, RZ, 0x3c, !PT ;  /* 0x0000000e0f0f8212 */ /* 0x000fca00078e3cff */
[----:B------:R0:W4:Y:S01]  /*1dcd0*/  @!P0 LDG.E.U8 R77, desc[UR14][R14.64] ;  /* 0x0000000e0e4d8981 */ /* 0x000122000c1e1100 */
[----:B---3--:R-:W-:-:S03]  /*1dce0*/  PRMT R75, RZ, 0x7610, R75 ;  /* 0x00007610ff4b7816 */ /* 0x008fc6000000004b */
[----:B--2---:R-:W-:Y:S01]  /*1dcf0*/  STL [R1+0x1fec], R76 ;  /* 0x001fec4c01007387 */ /* 0x004fe20000100800 */
[----:B0-----:R-:W-:Y:S02]  /*1dd00*/  @!P0 IMAD.MOV.U32 R14, RZ, RZ, R87 ;  /* 0x000000ffff0e8224 */ /* 0x001fe400078e0057 */
[----:B----4-:R-:W-:-:S05]  /*1dd10*/  @!P0 IMAD.MOV.U32 R15, RZ, RZ, R13 ;  /* 0x000000ffff0f8224 */ /* 0x010fca00078e000d */
[----:B------:R-:W2:Y:S04]  /*1dd20*/  @!P0 LDG.E.U8 R75, desc[UR14][R14.64] ;  /* 0x0000000e0e4b8981 */ /* 0x000ea8000c1e1100 */
[----:B------:R-:W-:Y:S04]  /*1dd30*/  STL [R1+0x1ff0], R77 ;  /* 0x001ff04d01007387 */ /* 0x000fe80000100800 */
[----:B------:R-:W3:Y:S04]  /*1dd40*/  LDL R14, [R1+0x1408] ;  /* 0x00140800010e7983 */ /* 0x000ee80000100800 */
[----:B------:R-:W3:Y:S01]  /*1dd50*/  LDL R15, [R1+0x140c] ;  /* 0x00140c00010f7983 */ /* 0x000ee20000100800 */
[----:B------:R-:W-:-:S03]  /*1dd60*/  PRMT R73, RZ, 0x7610, R73 ;  /* 0x00007610ff497816 */ /* 0x000fc60000000049 */
[----:B------:R-:W4:Y:S04]  /*1dd70*/  LDL R87, [R1+0x1444] ;  /* 0x0014440001577983 */ /* 0x000f280000100800 */
[----:B--2---:R-:W-:Y:S01]  /*1dd80*/  STL [R1+0x1ff4], R75 ;  /* 0x001ff44b01007387 */ /* 0x004fe20000100800 */
[----:B---3--:R-:W-:-:S04]  /*1dd90*/  @!P0 LOP3.LUT R15, R15, R14, RZ, 0x3c, !PT ;  /* 0x0000000e0f0f8212 */ /* 0x008fc800078e3cff */
        /* <DEDUP_REMOVED lines=11> */
[----:B------:R-:W3:Y:S01]  /*1de50*/  LDL R15, [R1+0x1418] ;  /* 0x00141800010f7983 */ /* 0x000ee20000100800 */
[----:B------:R-:W-:Y:S01]  /*1de60*/  PRMT R72, RZ, 0x7610, R72 ;  /* 0x00007610ff487816 */ /* 0x000fe20000000048 */
[----:B0-----:R-:W-:-:S05]  /*1de70*/  @!P6 IMAD.MOV.U32 R14, RZ, RZ, R93 ;  /* 0x000000ffff0ee224 */ /* 0x001fca00078e005d */
[----:B---3--:R-:W3:Y:S04]  /*1de80*/  @!P6 LDG.E.U8 R72, desc[UR14][R14.64] ;  /* 0x0000000e0e48e981 */ /* 0x008ee8000c1e1100 */
[----:B--2---:R0:W-:Y:S04]  /*1de90*/  STL [R1+0x4b4], R88 ;  /* 0x0004b45801007387 */ /* 0x0041e80000100800 */
[----:B------:R-:W2:Y:S04]  /*1dea0*/  LDL R93, [R1+0x14bc] ;  /* 0x0014bc00015d7983 */ /* 0x000ea80000100800 */
[----:B0-----:R-:W2:Y:S04]  /*1deb0*/  LDL R88, [R1+0x14b4] ;  /* 0x0014b40001587983 */ /* 0x001ea80000100800 */
[----:B---3--:R0:W-:Y:S04]  /*1dec0*/  STL [R1+0x4b0], R72 ;  /* 0x0004b04801007387 */ /* 0x0081e80000100800 */
[----:B0-----:R-:W3:Y:S04]  /*1ded0*/  LDL.LU R72, [R1+0x20d0] ;  /* 0x0020d00001487983 */ /* 0x001ee80000300800 */
[----:B------:R-:W2:Y:S01]  /*1dee0*/  LDL R15, [R1+0x1420] ;  /* 0x00142000010f7983 */ /* 0x000ea20000100800 */
[----:B------:R-:W-:-:S02]  /*1def0*/  VIADD R13, R92, 0xffffffa8 ;  /* 0xffffffa85c0d7836 */ /* 0x000fc40000000000 */
[----:B------:R-:W-:Y:S02]  /*1df00*/  @!P6 IMAD.MOV.U32 R14, RZ, RZ, R90 ;  /* 0x000000ffff0ee224 */ /* 0x000fe400078e005a */
[----:B------:R-:W3:Y:S01]  /*1df10*/  LDL R90, [R1+0x14c0] ;  /* 0x0014c000015a7983 */ /* 0x000ee20000100800 */
[----:B------:R-:W-:Y:S02]  /*1df20*/  ISETP.GE.U32.AND P0, PT, R13, 0x7fffff29, PT ;  /* 0x7fffff290d00780c */ /* 0x000fe40003f06070 */
[----:B------:R-:W-:-:S06]  /*1df30*/  PRMT R13, RZ, 0x7610, R13 ;  /* 0x00007610ff0d7816 */ /* 0x000fcc000000000d */
[----:B--2---:R0:W2:Y:S04]  /*1df40*/  @!P6 LDG.E.U8 R13, desc[UR14][R14.64] ;  /* 0x0000000e0e0de981 */ /* 0x0040a8000c1e1100 */
[----:B------:R-:W0:Y:S04]  /*1df50*/  LDL R14, [R1+0x1428] ;  /* 0x00142800010e7983 */ /* 0x000e280000100800 */
[----:B------:R-:W0:Y:S01]  /*1df60*/  LDL R15, [R1+0x142c] ;  /* 0x00142c00010f7983 */ /* 0x000e220000100800 */
[----:B---3--:R-:W-:Y:S02]  /*1df70*/  PRMT R72, RZ, 0x7610, R72 ;  /* 0x00007610ff487816 */ /* 0x008fe40000000048 */
        /* <DEDUP_REMOVED lines=22> */
[----:B------:R-:W2:Y:S01]  /*1e0e0*/  @!P0 LDG.E.U8 R72, desc[UR14][R14.64] ;  /* 0x0000000e0e488981 */ /* 0x000ea2000c1e1100 */
[----:B------:R-:W-:-:S03]  /*1e0f0*/  VIADD R13, R92, 0xffffffa4 ;  /* 0xffffffa45c0d7836 */ /* 0x000fc60000000000 */
[----:B--2---:R0:W-:Y:S04]  /*1e100*/  STL [R1+0x4a0], R72 ;  /* 0x0004a04801007387 */ /* 0x0041e80000100800 */
[----:B0-----:R-:W2:Y:S04]  /*1e110*/  LDL.LU R72, [R1+0x20c4] ;  /* 0x0020c40001487983 */ /* 0x001ea80000300800 */
[----:B------:R-:W3:Y:S01]  /*1e120*/  LDL R15, [R1+0x1440] ;  /* 0x00144000010f7983 */ /* 0x000ee20000100800 */
[----:B------:R-:W-:Y:S02]  /*1e130*/  ISETP.GE.U32.AND P6, PT, R13, 0x7fffff25, PT ;  /* 0x7fffff250d00780c */ /* 0x000fe40003fc6070 */
[----:B------:R-:W-:Y:S01]  /*1e140*/  PRMT R13, RZ, 0x7610, R13 ;  /* 0x00007610ff0d7816 */ /* 0x000fe2000000000d */
[----:B----4-:R-:W-:-:S02]  /*1e150*/  @!P0 IMAD.MOV.U32 R14, RZ, RZ, R87 ;  /* 0x000000ffff0e8224 */ /* 0x010fc400078e0057 */
[----:B------:R-:W4:Y:S04]  /*1e160*/  LDL R87, [R1+0x14e0] ;  /* 0x0014e00001577983 */ /* 0x000f280000100800 */
[----:B---3--:R0:W3:Y:S04]  /*1e170*/  @!P0 LDG.E.U8 R13, desc[UR14][R14.64] ;  /* 0x0000000e0e0d8981 */ /* 0x0080e8000c1e1100 */
[----:B------:R-:W0:Y:S04]  /*1e180*/  LDL R14, [R1+0x1448] ;  /* 0x00144800010e7983 */ /* 0x000e280000100800 */
[----:B------:R-:W0:Y:S01]  /*1e190*/  LDL R15, [R1+0x144c] ;  /* 0x00144c00010f7983 */ /* 0x000e220000100800 */
[----:B--2---:R-:W-:-:S02]  /*1e1a0*/  PRMT R72, RZ, 0x7610, R72 ;  /* 0x00007610ff487816 */ /* 0x004fc40000000048 */
[----:B0-----:R-:W-:-:S04]  /*1e1b0*/  @!P0 LOP3.LUT R15, R15, R14, RZ, 0x3c, !PT ;  /* 0x0000000e0f0f8212 */ /* 0x001fc800078e3cff */
[----:B------:R-:W-:-:S04]  /*1e1c0*/  @!P0 LOP3.LUT R14, R15, R14, RZ, 0x3c, !PT ;  /* 0x0000000e0f0e8212 */ /* 0x000fc800078e3cff */
[----:B------:R-:W-:-:S05]  /*1e1d0*/  @!P0 LOP3.LUT R15, R15, R14, RZ, 0x3c, !PT ;  /* 0x0000000e0f0f8212 */ /* 0x000fca00078e3cff */
[----:B------:R-:W2:Y:S04]  /*1e1e0*/  @!P0 LDG.E.U8 R72, desc[UR14][R14.64] ;  /* 0x0000000e0e488981 */ /* 0x000ea8000c1e1100 */
[----:B---3--:R0:W-:Y:S02]  /*1e1f0*/  STL [R1+0x49c], R13 ;  /* 0x00049c0d01007387 */ /* 0x0081e40000100800 */
[----:B0-----:R-:W-:-:S05]  /*1e200*/  VIADD R13, R92, 0xffffffa3 ;  /* 0xffffffa35c0d7836 */ /* 0x001fca0000000000 */
[----:B------:R-:W-:Y:S01]  /*1e210*/  ISETP.GE.U32.AND P0, PT, R13, 0x7fffff24, PT ;  /* 0x7fffff240d00780c */ /* 0x000fe20003f06070 */
[----:B--2---:R0:W-:Y:S04]  /*1e220*/  STL [R1+0x498], R72 ;  /* 0x0004984801007387 */ /* 0x0041e80000100800 */
[----:B0-----:R-:W2:Y:S04]  /*1e230*/  LDL.LU R72, [R1+0x20c0] ;  /* 0x0020c00001487983 */ /* 0x001ea80000300800 */
[----:B------:R-:W3:Y:S04]  /*1e240*/  LDL R15, [R1+0x14b0] ;  /* 0x0014b000010f7983 */ /* 0x000ee80000100800 */
[----:B------:R-:W2:Y:S01]  /*1e250*/  LDL R13, [R1+0x14b8] ;  /* 0x0014b800010d7983 */ /* 0x000ea20000100800 */
[----:B------:R-:W-:Y:S01]  /*1e260*/  PRMT R60, RZ, 0x7610, R60 ;  /* 0x00007610ff3c7816 */ /* 0x000fe2000000003c */
[----:B------:R-:W-:Y:S01]  /*1e270*/  @!P6 IMAD.MOV.U32 R14, RZ, RZ, R88 ;  /* 0x000000ffff0ee224 */ /* 0x000fe200078e0058 */
[----:B------:R-:W-:-:S02]  /*1e280*/  PRMT R59, RZ, 0x7610, R59 ;  /* 0x00007610ff3b7816 */ /* 0x000fc4000000003b */
[----:B------:R-:W-:Y:S01]  /*1e290*/  PRMT R56, RZ, 0x7610, R56 ;  /* 0x00007610ff387816 */ /* 0x000fe20000000038 */
[----:B------:R-:W2:Y:S04]  /*1e2a0*/  LDL R88, [R1+0x14f4] ;  /* 0x0014f40001587983 */ /* 0x000ea80000100800 */
[----:B---3--:R0:W3:Y:S02]  /*1e2b0*/  @!P6 LDG.E.U8 R60, desc[UR14][R14.64] ;  /* 0x0000000e0e3ce981 */ /* 0x0080e4000c1e1100 */
[----:B0-----:R-:W-:Y:S02]  /*1e2c0*/  @!P6 IMAD.MOV.U32 R14, RZ, RZ, R93 ;  /* 0x000000ffff0ee224 */ /* 0x001fe400078e005d */
[----:B--2---:R-:W-:Y:S01]  /*1e2d0*/  @!P6 IMAD.MOV.U32 R15, RZ, RZ, R13 ;  /* 0x000000ffff0fe224 */ /* 0x004fe200078e000d */
[----:B------:R-:W2:Y:S04]  /*1e2e0*/  LDL R93, [R1+0x14fc] ;  /* 0x0014fc00015d7983 */ /* 0x000ea80000100800 */
[----:B------:R0:W2:Y:S02]  /*1e2f0*/  @!P6 LDG.E.U8 R59, desc[UR14][R14.64] ;  /* 0x0000000e0e3be981 */ /* 0x0000a4000c1e1100 */
[----:B0-----:R-:W-:-:S02]  /*1e300*/  @!P6 IMAD.MOV.U32 R14, RZ, RZ, R72 ;  /* 0x000000ffff0ee224 */ /* 0x001fc400078e0048 */
[----:B------:R-:W-:Y:S01]  /*1e310*/  @!P6 IMAD.MOV.U32 R15, RZ, RZ, R90 ;  /* 0x000000ffff0fe224 */ /* 0x000fe200078e005a */
[----:B------:R-:W2:Y:S01]  /*1e320*/  LDL.LU R72, [R1+0x20bc] ;  /* 0x0020bc0001487983 */ /* 0x000ea20000300800 */
[----:B------:R-:W-:Y:S01]  /*1e330*/  PRMT R53, RZ, 0x7610, R53 ;  /* 0x00007610ff357816 */ /* 0x000fe20000000035 */
[----:B------:R-:W-:Y:S01]  /*1e340*/  VIADD R13, R92, 0xffffffa2 ;  /* 0xffffffa25c0d7836 */ /* 0x000fe20000000000 */
[----:B------:R-:W-:Y:S01]  /*1e350*/  PRMT R22, RZ, 0x7610, R22 ;  /* 0x00007610ff167816 */ /* 0x000fe20000000016 */
[----:B------:R0:W2:Y:S04]  /*1e360*/  @!P6 LDG.E.U8 R56, desc[UR14][R14.64] ;  /* 0x0000000e0e38e981 */ /* 0x0000a8000c1e1100 */
[----:B------:R-:W2:Y:S04]  /*1e370*/  LDL R90, [R1+0x1504] ;  /* 0x00150400015a7983 */ /* 0x000ea80000100800 */
[----:B------:R-:W0:Y:S04]  /*1e380*/  LDL R14, [R1+0x14c8] ;  /* 0x0014c800010e7983 */ /* 0x000e280000100800 */
[----:B------:R-:W0:Y:S02]  /*1e390*/  LDL R15, [R1+0x14cc] ;  /* 0x0014cc00010f7983 */ /* 0x000e240000100800 */
[----:B0-----:R-:W-:-:S04]  /*1e3a0*/  @!P6 LOP3.LUT R15, R15, R14, RZ, 0x3c, !PT ;  /* 0x0000000e0f0fe212 */ /* 0x001fc800078e3cff */
[----:B------:R-:W-:-:S04]  /*1e3b0*/  @!P6 LOP3.LUT R14, R15, R14, RZ, 0x3c, !PT ;  /* 0x0000000e0f0ee212 */ /* 0x000fc800078e3cff */
[----:B------:R-:W-:-:S05]  /*1e3c0*/  @!P6 LOP3.LUT R15, R15, R14, RZ, 0x3c, !PT ;  /* 0x0000000e0f0fe212 */ /* 0x000fca00078e3cff */
[----:B------:R2:W3:Y:S04]  /*1e3d0*/  @!P6 LDG.E.U8 R53, desc[UR14][R14.64] ;  /* 0x0000000e0e35e981 */ /* 0x0004e8000c1e1100 */
[----:B------:R-:W3:Y:S01]  /*1e3e0*/  LDL R15, [R1+0x14d0] ;  /* 0x0014d000010f7983 */ /* 0x000ee20000100800 */
[----:B------:R-:W-:Y:S01]  /*1e3f0*/  ISETP.GE.U32.AND P6, PT, R13, 0x7fffff23, PT ;  /* 0x7fffff230d00780c */ /* 0x000fe20003fc6070 */
[----:B--2---:R-:W-:Y:S02]  /*1e400*/  @!P0 IMAD.MOV.U32 R14, RZ, RZ, R72 ;  /* 0x000000ffff0e8224 */ /* 0x004fe400078e0048 */
[----:B------:R-:W2:Y:S04]  /*1e410*/  LDL R13, [R1+0x14dc] ;  /* 0x0014dc00010d7983 */ /* 0x000ea80000100800 */
[----:B------:R-:W2:Y:S01]  /*1e420*/  LDL.LU R72, [R1+0x20b8] ;  /* 0x0020b80001487983 */ /* 0x000ea20000300800 */
[----:B------:R-:W-:-:S03]  /*1e430*/  PRMT R63, RZ, 0x7610, R63 ;  /* 0x00007610ff3f7816 */ /* 0x000fc6000000003f */
[----:B---3--:R2:W3:Y:S04]  /*1e440*/  @!P0 LDG.E.U8 R22, desc[UR14][R14.64] ;  /* 0x0000000e0e168981 */ /* 0x0084e8000c1e1100 */
[----:B------:R-:W3:Y:S01]  /*1e450*/  LDL R15, [R1+0x14d8] ;  /* 0x0014d800010f7983 */ /* 0x000ee20000100800 */
[----:B--2---:R-:W-:Y:S01]  /*1e460*/  @!P0 IMAD.MOV.U32 R14, RZ, RZ, R13 ;  /* 0x000000ffff0e8224 */ /* 0x004fe200078e000d */
[----:B------:R-:W-:Y:S02]  /*1e470*/  PRMT R74, RZ, 0x7610, R74 ;  /* 0x00007610ff4a7816 */ /* 0x000fe4000000004a */
[----:B------:R-:W-:Y:S02]  /*1e480*/  PRMT R54, RZ, 0x7610, R54 ;  /* 0x00007610ff367816 */ /* 0x000fe40000000036 */
[----:B---3--:R0:W2:Y:S02]  /*1e490*/  @!P0 LDG.E.U8 R63, desc[UR14][R14.64] ;  /* 0x0000000e0e3f8981 */ /* 0x0080a4000c1e1100 */
[----:B0-----:R-:W-:-:S02]  /*1e4a0*/  @!P0 IMAD.MOV.U32 R14, RZ, RZ, R71 ;  /* 0x000000ffff0e8224 */ /* 0x001fc400078e0047 */
[----:B----4-:R-:W-:Y:S01]  /*1e4b0*/  @!P0 IMAD.MOV.U32 R15, RZ, RZ, R87 ;  /* 0x000000ffff0f8224 */ /* 0x010fe200078e0057 */
[----:B------:R-:W3:Y:S04]  /*1e4c0*/  LDL.LU R71, [R1+0x20b4] ;  /* 0x0020b40001477983 */ /* 0x000ee80000300800 */
[----:B------:R0:W4:Y:S02]  /*1e4d0*/  @!P0 LDG.E.U8 R74, desc[UR14][R14.64] ;  /* 0x0000000e0e4a8981 */ /* 0x000124000c1e1100 */
[----:B0-----:R-:W-:Y:S02]  /*1e4e0*/  @!P0 IMAD.MOV.U32 R14, RZ, RZ, R27 ;  /* 0x000000ffff0e8224 */ /* 0x001fe400078e001b */
[----:B------:R-:W-:Y:S02]  /*1e4f0*/  @!P0 IMAD.MOV.U32 R15, RZ, RZ, R68 ;  /* 0x000000ffff0f8224 */ /* 0x000fe400078e0044 */
[----:B------:R-:W2:Y:S04]  /*1e500*/  LDL.LU R68, [R1+0x20b0] ;  /* 0x0020b00001447983 */ /* 0x000ea80000300800 */
[----:B------:R-:W2:Y:S04]  /*1e510*/  LDL.LU R27, [R1+0x20ac] ;  /* 0x0020ac00011b7983 */ /* 0x000ea80000300800 */
[----:B------:R0:W2:Y:S01]  /*1e520*/  @!P0 LDG.E.U8 R54, desc[UR14][R14.64] ;  /* 0x0000000e0e368981 */ /* 0x0000a2000c1e1100 */
[----:B------:R-:W-:Y:S01]  /*1e530*/  PRMT R72, RZ, 0x7610, R72 ;  /* 0x00007610ff487816 */ /* 0x000fe20000000048 */
[----:B------:R-:W-:Y:S01]  /*1e540*/  VIADD R13, R92, 0xffffffa1 ;  /* 0xffffffa15c0d7836 */ /* 0x000fe20000000000 */
[----:B------:R-:W-:Y:S01]  /*1e550*/  PRMT R64, RZ, 0x7610, R64 ;  /* 0x00007610ff407816 */ /* 0x000fe20000000040 */
[----:B------:R-:W2:Y:S04]  /*1e560*/  LDL R87, [R1+0x152c] ;  /* 0x00152c0001577983 */ /* 0x000ea80000100800 */
[----:B------:R-:W2:Y:S01]  /*1e570*/  LDL R15, [R1+0x14f0] ;  /* 0x0014f000010f7983 */ /* 0x000ea20000100800 */
[----:B0-----:R-:W-:Y:S01]  /*1e580*/  @!P6 IMAD.MOV.U32 R14, RZ, RZ, R88 ;  /* 0x000000ffff0ee224 */ /* 0x001fe200078e0058 */
[----:B------:R-:W-:-:S02]  /*1e590*/  ISETP.GE.U32.AND P0, PT, R13, 0x7fffff22, PT ;  /* 0x7fffff220d00780c */ /* 0x000fc40003f06070 */
[----:B------:R-:W3:Y:S04]  /*1e5a0*/  LDL R88, [R1+0x1534] ;  /* 0x0015340001587983 */ /* 0x000ee80000100800 */
[----:B------:R-:W3:Y:S04]  /*1e5b0*/  LDL R13, [R1+0x1500] ;  /* 0x00150000010d7983 */ /* 0x000ee80000100800 */
[----:B--2---:R0:W2:Y:S04]  /*1e5c0*/  @!P6 LDG.E.U8 R72, desc[UR14][R14.64] ;  /* 0x0000000e0e48e981 */ /* 0x0040a8000c1e1100 */
[----:B------:R-:W2:Y:S01]  /*1e5d0*/  LDL R15, [R1+0x14f8] ;  /* 0x0014f800010f7983 */ /* 0x000ea20000100800 */
[----:B---3--:R-:W-:Y:S01]  /*1e5e0*/  PRMT R71, RZ, 0x7610, R71 ;  /* 0x00007610ff477816 */ /* 0x008fe20000000047 */
[----:B0-----:R-:W-:Y:S01]  /*1e5f0*/  @!P6 IMAD.MOV.U32 R14, RZ, RZ, R93 ;  /* 0x000000ffff0ee224 */ /* 0x001fe200078e005d */
[----:B------:R-:W-:-:S02]  /*1e600*/  PRMT R27, RZ, 0x7610, R27 ;  /* 0x00007610ff1b7816 */ /* 0x000fc4000000001b */
[----:B------:R-:W-:Y:S01]  /*1e610*/  PRMT R68, RZ, 0x7610, R68 ;  /* 0x00007610ff447816 */ /* 0x000fe20000000044 */
[----:B------:R-:W3:Y:S04]  /*1e620*/  LDL R93, [R1+0x153c] ;  /* 0x00153c00015d7983 */ /* 0x000ee80000100800 */
[----:B--2---:R0:W2:Y:S02]  /*1e630*/  @!P6 LDG.E.U8 R71, desc[UR14][R14.64] ;  /* 0x0000000e0e47e981 */ /* 0x0040a4000c1e1100 */
[----:B0-----:R-:W-:Y:S02]  /*1e640*/  @!P6 IMAD.MOV.U32 R14, RZ, RZ, R90 ;  /* 0x000000ffff0ee224 */ /* 0x001fe400078e005a */
[----:B------:R-:W-:Y:S01]  /*1e650*/  @!P6 IMAD.MOV.U32 R15, RZ, RZ, R13 ;  /* 0x000000ffff0fe224 */ /* 0x000fe200078e000d */
[----:B------:R-:W2:Y:S04]  /*1e660*/  LDL R90, [R1+0x1544] ;  /* 0x00154400015a7983 */ /* 0x000ea80000100800 */
[----:B------:R0:W2:Y:S04]  /*1e670*/  @!P6 LDG.E.U8 R27, desc[UR14][R14.64] ;  /* 0x0000000e0e1be981 */ /* 0x0000a8000c1e1100 */
[----:B------:R-:W0:Y:S04]  /*1e680*/  LDL R14, [R1+0x1508] ;  /* 0x00150800010e7983 */ /* 0x000e280000100800 */
[----:B------:R-:W0:Y:S02]  /*1e690*/  LDL R15, [R1+0x150c] ;  /* 0x00150c00010f7983 */ /* 0x000e240000100800 */
[----:B0-----:R-:W-:-:S04]  /*1e6a0*/  @!P6 LOP3.LUT R15, R15, R14, RZ, 0x3c, !PT ;  /* 0x0000000e0f0fe212 */ /* 0x001fc800078e3cff */
[----:B------:R-:W-:-:S04]  /*1e6b0*/  @!P6 LOP3.LUT R14, R15, R14, RZ, 0x3c, !PT ;  /* 0x0000000e0f0ee212 */ /* 0x000fc800078e3cff */
[----:B------:R-:W-:-:S05]  /*1e6c0*/  @!P6 LOP3.LUT R15, R15, R14, RZ, 0x3c, !PT ;  /* 0x0000000e0f0fe212 */ /* 0x000fca00078e3cff */
[----:B------:R0:W2:Y:S04]  /*1e6d0*/  @!P6 LDG.E.U8 R68, desc[UR14][R14.64] ;  /* 0x0000000e0e44e981 */ /* 0x0000a8000c1e1100 */
[----:B------:R-:W0:Y:S04]  /*1e6e0*/  LDL R14, [R1+0x1510] ;  /* 0x00151000010e7983 */ /* 0x000e280000100800 */
[----:B------:R-:W0:Y:S02]  /*1e6f0*/  LDL R15, [R1+0x1514] ;  /* 0x00151400010f7983 */ /* 0x000e240000100800 */
[----:B0-----:R-:W-:-:S04]  /*1e700*/  @!P0 LOP3.LUT R15, R15, R14, RZ, 0x3c, !PT ;  /* 0x0000000e0f0f8212 */ /* 0x001fc800078e3cff */
        /* <DEDUP_REMOVED lines=23> */
[----:B------:R-:W3:Y:S01]  /*1e880*/  LDL R15, [R1+0x1528] ;  /* 0x00152800010f7983 */ /* 0x000ee20000100800 */
[----:B------:R-:W-:Y:S01]  /*1e890*/  PRMT R86, RZ, 0x7610, R86 ;  /* 0x00007610ff567816 */ /* 0x000fe20000000056 */
[----:B0-----:R-:W-:Y:S02]  /*1e8a0*/  @!P0 IMAD.MOV.U32 R14, RZ, RZ, R87 ;  /* 0x000000ffff0e8224 */ /* 0x001fe400078e0057 */
[----:B--2---:R-:W-:Y:S04]  /*1e8b0*/  STL [R1+0x48c], R13 ;  /* 0x00048c0d01007387 */ /* 0x004fe80000100800 */
[----:B---3--:R0:W2:Y:S04]  /*1e8c0*/  @!P0 LDG.E.U8 R86, desc[UR14][R14.64] ;  /* 0x0000000e0e568981 */ /* 0x0080a8000c1e1100 */
[----:B------:R-:W3:Y:S01]  /*1e8d0*/  LDL R15, [R1+0x1530] ;  /* 0x00153000010f7983 */ /* 0x000ee20000100800 */
[----:B------:R-:W-:Y:S01]  /*1e8e0*/  PRMT R66, RZ, 0x7610, R66 ;  /* 0x00007610ff427816 */ /* 0x000fe20000000042 */
[----:B0-----:R-:W-:-:S05]  /*1e8f0*/  @!P6 IMAD.MOV.U32 R14, RZ, RZ, R88 ;  /* 0x000000ffff0ee224 */ /* 0x001fca00078e0058 */
[----:B---3--:R-:W3:Y:S04]  /*1e900*/  @!P6 LDG.E.U8 R66, desc[UR14][R14.64] ;  /* 0x0000000e0e42e981 */ /* 0x008ee8000c1e1100 */
[----:B--2---:R0:W-:Y:S04]  /*1e910*/  STL [R1+0x488], R86 ;  /* 0x0004885601007387 */ /* 0x0041e80000100800 */
[----:B------:R-:W2:Y:S04]  /*1e920*/  LDL R87, [R1+0x15cc] ;  /* 0x0015cc0001577983 */ /* 0x000ea80000100800 */
[----:B------:R-:W2:Y:S04]  /*1e930*/  LDL R88, [R1+0x15d0] ;  /* 0x0015d00001587983 */ /* 0x000ea80000100800 */
[----:B0-----:R-:W2:Y:S04]  /*1e940*/  LDL R86, [R1+0x15c8] ;  /* 0x0015c80001567983 */ /* 0x001ea80000100800 */
[----:B---3--:R0:W-:Y:S04]  /*1e950*/  STL [R1+0x484], R66 ;  /* 0x0004844201007387 */ /* 0x0081e80000100800 */
[----:B0-----:R-:W3:Y:S04]  /*1e960*/  LDL.LU R66, [R1+0x20a0] ;  /* 0x0020a00001427983 */ /* 0x001ee80000300800 */
[----:B------:R-:W2:Y:S01]  /*1e970*/  LDL R15, [R1+0x1538] ;  /* 0x00153800010f7983 */ /* 0x000ea20000100800 */
[----:B------:R-:W-:Y:S01]  /*1e980*/  PRMT R91, RZ, 0x7610, R91 ;  /* 0x00007610ff5b7816 */ /* 0x000fe2000000005b */
[----:B------:R-:W-:-:S02]  /*1e990*/  @!P6 IMAD.MOV.U32 R14, RZ, RZ, R93 ;  /* 0x000000ffff0ee224 */ /* 0x000fc400078e005d */
[----:B------:R-:W-:-:S03]  /*1e9a0*/  VIADD R13, R92, 0xffffff9c ;  /* 0xffffff9c5c0d7836 */ /* 0x000fc60000000000 */
[----:B--2---:R0:W2:Y:S04]  /*1e9b0*/  @!P6 LDG.E.U8 R91, desc[UR14][R14.64] ;  /* 0x0000000e0e5be981 */ /* 0x0040a8000c1e1100 */
[----:B------:R-:W4:Y:S01]  /*1e9c0*/  LDL R15, [R1+0x1540] ;  /* 0x00154000010f7983 */ /* 0x000f220000100800 */
[----:B------:R-:W-:Y:S02]  /*1e9d0*/  ISETP.GE.U32.AND P0, PT, R13, 0x7fffff1d, PT ;  /* 0x7fffff1d0d00780c */ /* 0x000fe40003f06070 */
[----:B------:R-:W-:Y:S01]  /*1e9e0*/  PRMT R13, RZ, 0x7610, R13 ;  /* 0x00007610ff0d7816 */ /* 0x000fe2000000000d */
[----:B0-----:R-:W-:Y:S01]  /*1e9f0*/  @!P6 IMAD.MOV.U32 R14, RZ, RZ, R90 ;  /* 0x000000ffff0ee224 */ /* 0x001fe200078e005a */
[----:B--2---:R0:W-:Y:S01]  /*1ea00*/  STL [R1+0x480], R91 ;  /* 0x0004805b01007387 */ /* 0x0041e20000100800 */
[----:B---3--:R-:W-:-:S03]  /*1ea10*/  PRMT R66, RZ, 0x7610, R66 ;  /* 0x00007610ff427816 */ /* 0x008fc60000000042 */
[----:B------:R-:W2:Y:S04]  /*1ea20*/  LDL R93, [R1+0x15dc] ;  /* 0x0015dc00015d7983 */ /* 0x000ea80000100800 */
[----:B------:R-:W3:Y:S04]  /*1ea30*/  LDL R90, [R1+0x15e0] ;  /* 0x0015e000015a7983 */ /* 0x000ee80000100800 */
[----:B----4-:R1:W4:Y:S04]  /*1ea40*/  @!P6 LDG.E.U8 R13, desc[UR14][R14.64] ;  /* 0x0000000e0e0de981 */ /* 0x010328000c1e1100 */
[----:B0-----:R-:W2:Y:S04]  /*1ea50*/  LDL R91, [R1+0x15d8] ;  /* 0x0015d800015b7983 */ /* 0x001ea80000100800 */
[----:B------:R-:W1:Y:S04]  /*1ea60*/  LDL R14, [R1+0x1548] ;  /* 0x00154800010e7983 */ /* 0x000e680000100800 */
[----:B------:R-:W1:Y:S02]  /*1ea70*/  LDL R15, [R1+0x154c] ;  /* 0x00154c00010f7983 */ /* 0x000e640000100800 */
[----:B-1----:R-:W-:-:S04]  /*1ea80*/  @!P6 LOP3.LUT R15, R15, R14, RZ, 0x3c, !PT ;  /* 0x0000000e0f0fe212 */ /* 0x002fc800078e3cff */
        /* <DEDUP_REMOVED lines=8> */
[----:B------:R-:W-:-:S02]  /*1eb10*/  PRMT R43, RZ, 0x7610, R43 ;  /* 0x00007610ff2b7816 */ /* 0x000fc4000000002b */
[----:B----4-:R-:W-:-:S04]  /*1eb20*/  @!P0 LOP3.LUT R15, R15, R14, RZ, 0x3c, !PT ;  /* 0x0000000e0f0f8212 */ /* 0x010fc800078e3cff */
[----:B------:R-:W-:-:S04]  /*1eb30*/  @!P0 LOP3.LUT R14, R15, R14, RZ, 0x3c, !PT ;  /* 0x0000000e0f0e8212 */ /* 0x000fc800078e3cff */
[----:B------:R-:W-:-:S05]  /*1eb40*/  @!P0 LOP3.LUT R15, R15, R14, RZ, 0x3c, !PT ;  /* 0x0000000e0f0f8212 */ /* 0x000fca00078e3cff */
[----:B------:R2:W4:Y:S04]  /*1eb50*/  @!P0 LDG.E.U8 R43, desc[UR14][R14.64] ;  /* 0x0000000e0e2b8981 */ /* 0x000528000c1e1100 */
[----:B------:R-:W3:Y:S01]  /*1eb60*/  LDL R15, [R1+0x15b8] ;  /* 0x0015b800010f7983 */ /* 0x000ee20000100800 */
[----:B------:R-:W-:Y:S01]  /*1eb70*/  VIADD R13, R92, 0xffffff9b ;  /* 0xffffff9b5c0d7836 */ /* 0x000fe20000000000 */
[----:B------:R-:W-:Y:S01]  /*1eb80*/  PRMT R40, RZ, 0x7610, R40 ;  /* 0x00007610ff287816 */ /* 0x000fe20000000028 */
[----:B--2---:R-:W-:-:S03]  /*1eb90*/  @!P0 IMAD.MOV.U32 R14, RZ, RZ, R66 ;  /* 0x000000ffff0e8224 */ /* 0x004fc600078e0042 */
[----:B------:R-:W-:Y:S02]  /*1eba0*/  ISETP.GE.U32.AND P6, PT, R13, 0x7fffff1c, PT ;  /* 0x7fffff1c0d00780c */ /* 0x000fe40003fc6070 */
[----:B------:R-:W2:Y:S04]  /*1ebb0*/  LDL R13, [R1+0x15c4] ;  /* 0x0015c400010d7983 */ /* 0x000ea80000100800 */
[----:B------:R-:W2:Y:S04]  /*1ebc0*/  LDL.LU R66, [R1+0x2098] ;  /* 0x0020980001427983 */ /* 0x000ea80000300800 */
[----:B---3--:R2:W3:Y:S04]  /*1ebd0*/  @!P0 LDG.E.U8 R40, desc[UR14][R14.64] ;  /* 0x0000000e0e288981 */ /* 0x0084e8000c1e1100 */
[----:B------:R-:W3:Y:S01]  /*1ebe0*/  LDL R15, [R1+0x15c0] ;  /* 0x0015c000010f7983 */ /* 0x000ee20000100800 */
[----:B------:R-:W-:Y:S01]  /*1ebf0*/  PRMT R31, RZ, 0x7610, R31 ;  /* 0x00007610ff1f7816 */ /* 0x000fe2000000001f */
[----:B--2---:R-:W-:Y:S01]  /*1ec00*/  @!P0 IMAD.MOV.U32 R14, RZ, RZ, R13 ;  /* 0x000000ffff0e8224 */ /* 0x004fe200078e000d */
[----:B------:R-:W-:-:S02]  /*1ec10*/  PRMT R24, RZ, 0x7610, R24 ;  /* 0x00007610ff187816 */ /* 0x000fc40000000018 */
[----:B------:R-:W-:Y:S02]  /*1ec20*/  PRMT R52, RZ, 0x7610, R52 ;  /* 0x00007610ff347816 */ /* 0x000fe40000000034 */
[----:B---3--:R0:W2:Y:S02]  /*1ec30*/  @!P0 LDG.E.U8 R31, desc[UR14][R14.64] ;  /* 0x0000000e0e1f8981 */ /* 0x0080a4000c1e1100 */
[----:B0-----:R-:W-:Y:S02]  /*1ec40*/  @!P0 IMAD.MOV.U32 R14, RZ, RZ, R87 ;  /* 0x000000ffff0e8224 */ /* 0x001fe400078e0057 */
[----:B------:R-:W-:-:S05]  /*1ec50*/  @!P0 IMAD.MOV.U32 R15, RZ, RZ, R86 ;  /* 0x000000ffff0f8224 */ /* 0x000fca00078e0056 */
[----:B------:R0:W3:Y:S02]  /*1ec60*/  @!P0 LDG.E.U8 R24, desc[UR14][R14.64] ;  /* 0x0000000e0e188981 */ /* 0x0000e4000c1e1100 */
[----:B0-----:R-:W-:Y:S02]  /*1ec70*/  @!P6 IMAD.MOV.U32 R14, RZ, RZ, R66 ;  /* 0x000000ffff0ee224 */ /* 0x001fe400078e0042 */
[----:B------:R-:W-:Y:S01]  /*1ec80*/  @!P6 IMAD.MOV.U32 R15, RZ, RZ, R88 ;  /* 0x000000ffff0fe224 */ /* 0x000fe200078e0058 */
[----:B------:R-:W-:Y:S02]  /*1ec90*/  PRMT R51, RZ, 0x7610, R51 ;  /* 0x00007610ff337816 */ /* 0x000fe40000000033 */
[----:B------:R-:W-:Y:S01]  /*1eca0*/  PRMT R19, RZ, 0x7610, R19 ;  /* 0x00007610ff137816 */ /* 0x000fe20000000013 */
[----:B------:R-:W2:Y:S04]  /*1ecb0*/  LDL.LU R66, [R1+0x2094] ;  /* 0x0020940001427983 */ /* 0x000ea80000300800 */
[----:B------:R0:W2:Y:S04]  /*1ecc0*/  @!P6 LDG.E.U8 R52, desc[UR14][R14.64] ;  /* 0x0000000e0e34e981 */ /* 0x0000a8000c1e1100 */
[----:B------:R-:W3:Y:S04]  /*1ecd0*/  LDL R86, [R1+0x160c] ;  /* 0x00160c0001567983 */ /* 0x000ee80000100800 */
[----:B------:R-:W3:Y:S04]  /*1ece0*/  LDL R87, [R1+0x1610] ;  /* 0x0016100001577983 */ /* 0x000ee80000100800 */
[----:B------:R-:W3:Y:S01]  /*1ecf0*/  LDL R88, [R1+0x1614] ;  /* 0x0016140001587983 */ /* 0x000ee20000100800 */
[----:B0-----:R-:W-:-:S02]  /*1ed00*/  @!P6 IMAD.MOV.U32 R14, RZ, RZ, R93 ;  /* 0x000000ffff0ee224 */ /* 0x001fc400078e005d */
[----:B------:R-:W-:-:S05]  /*1ed10*/  @!P6 IMAD.MOV.U32 R15, RZ, RZ, R91 ;  /* 0x000000ffff0fe224 */ /* 0x000fca00078e005b */
[----:B------:R0:W3:Y:S01]  /*1ed20*/  @!P6 LDG.E.U8 R51, desc[UR14][R14.64] ;  /* 0x0000000e0e33e981 */ /* 0x0000e2000c1e1100 */
[----:B------:R-:W-:Y:S01]  /*1ed30*/  PRMT R20, RZ, 0x7610, R20 ;  /* 0x00007610ff147816 */ /* 0x000fe20000000014 */
[----:B0-----:R-:W-:Y:S02]  /*1ed40*/  @!P6 IMAD.MOV.U32 R14, RZ, RZ, R64 ;  /* 0x000000ffff0ee224 */ /* 0x001fe400078e0040 */
[----:B------:R-:W-:-:S05]  /*1ed50*/  @!P6 IMAD.MOV.U32 R15, RZ, RZ, R90 ;  /* 0x000000ffff0fe224 */ /* 0x000fca00078e005a */
[----:B------:R0:W3:Y:S02]  /*1ed60*/  @!P6 LDG.E.U8 R19, desc[UR14][R14.64] ;  /* 0x0000000e0e13e981 */ /* 0x0000e4000c1e1100 */
[----:B0-----:R-:W-:Y:S02]  /*1ed70*/  @!P6 IMAD.MOV.U32 R14, RZ, RZ, R26 ;  /* 0x000000ffff0ee224 */ /* 0x001fe400078e001a */
[----:B------:R-:W-:-:S05]  /*1ed80*/  @!P6 IMAD.MOV.U32 R15, RZ, RZ, R58 ;  /* 0x000000ffff0fe224 */ /* 0x000fca00078e003a */
[----:B------:R0:W3:Y:S04]  /*1ed90*/  @!P6 LDG.E.U8 R20, desc[UR14][R14.64] ;  /* 0x0000000e0e14e981 */ /* 0x0000e8000c1e1100 */
[----:B--2---:R-:W-:Y:S04]  /*1eda0*/  STL.64 [R1+0x2000], R52 ;  /* 0x0020003401007387 */ /* 0x004fe80000100a00 */
[----:B------:R-:W2:Y:S04]  /*1edb0*/  LDL R91, [R1+0x1618] ;  /* 0x00161800015b7983 */ /* 0x000ea80000100800 */
[----:B------:R-:W2:Y:S04]  /*1edc0*/  LDL R93, [R1+0x161c] ;  /* 0x00161c00015d7983 */ /* 0x000ea80000100800 */
[----:B------:R-:W2:Y:S04]  /*1edd0*/  LDL.LU R64, [R1+0x2090] ;  /* 0x0020900001407983 */ /* 0x000ea80000300800 */
[----:B------:R-:W2:Y:S04]  /*1ede0*/  LDL R90, [R1+0x1624] ;  /* 0x00162400015a7983 */ /* 0x000ea80000100800 */
[----:B------:R-:W2:Y:S04]  /*1edf0*/  LDL.LU R58, [R1+0x208c] ;  /* 0x00208c00013a7983 */ /* 0x000ea80000300800 */
[----:B------:R-:W2:Y:S04]  /*1ee00*/  LDL.LU R26, [R1+0x2088] ;  /* 0x00208800011a7983 */ /* 0x000ea80000300800 */
[----:B------:R-:W0:Y:S04]  /*1ee10*/  LDL R14, [R1+0x15f0] ;  /* 0x0015f000010e7983 */ /* 0x000e280000100800 */
[----:B------:R-:W0:Y:S01]  /*1ee20*/  LDL R15, [R1+0x15f4] ;  /* 0x0015f400010f7983 */ /* 0x000e220000100800 */
[----:B------:R-:W-:-:S05]  /*1ee30*/  VIADD R13, R92, 0xffffff9a ;  /* 0xffffff9a5c0d7836 */ /* 0x000fca0000000000 */
[----:B------:R-:W-:Y:S02]  /*1ee40*/  ISETP.GE.U32.AND P0, PT, R13, 0x7fffff1b, PT ;  /* 0x7fffff1b0d00780c */ /* 0x000fe40003f06070 */
[----:B------:R-:W-:-:S11]  /*1ee50*/  PRMT R66, RZ, 0x7610, R66 ;  /* 0x00007610ff427816 */ /* 0x000fd60000000042 */
[----:B0-----:R-:W-:-:S04]  /*1ee60*/  @!P0 LOP3.LUT R15, R15, R14, RZ, 0x3c, !PT ;  /* 0x0000000e0f0f8212 */ /* 0x001fc800078e3cff */
[----:B------:R-:W-:-:S04]  /*1ee70*/  @!P0 LOP3.LUT R14, R15, R14, RZ, 0x3c, !PT ;  /* 0x0000000e0f0e8212 */ /* 0x000fc800078e3cff */
[----:B------:R-:W-:-:S05]  /*1ee80*/  @!P0 LOP3.LUT R15, R15, R14, RZ, 0x3c, !PT ;  /* 0x0000000e0f0f8212 */ /* 0x000fca00078e3cff */
[----:B------:R0:W3:Y:S04]  /*1ee90*/  @!P0 LDG.E.U8 R66, desc[UR14][R14.64] ;  /* 0x0000000e0e428981 */ /* 0x0000e8000c1e1100 */
[----:B------:R-:W0:Y:S04]  /*1eea0*/  LDL R14, [R1+0x15f8] ;  /* 0x0015f800010e7983 */ /* 0x000e280000100800 */
[----:B------:R-:W0:Y:S01]  /*1eeb0*/  LDL R15, [R1+0x15fc] ;  /* 0x0015fc00010f7983 */ /* 0x000e220000100800 */
[----:B------:R-:W-:Y:S01]  /*1eec0*/  VIADD R13, R92, 0xffffff99 ;  /* 0xffffff995c0d7836 */ /* 0x000fe20000000000 */
[----:B--2---:R-:W-:-:S04]  /*1eed0*/  PRMT R64, RZ, 0x7610, R64 ;  /* 0x00007610ff407816 */ /* 0x004fc80000000040 */
[----:B------:R-:W-:Y:S02]  /*1eee0*/  ISETP.GE.U32.AND P6, PT, R13, 0x7fffff1a, PT ;  /* 0x7fffff1a0d00780c */ /* 0x000fe40003fc6070 */
[----:B------:R-:W2:Y:S01]  /*1eef0*/  LDL R13, [R1+0x1604] ;  /* 0x00160400010d7983 */ /* 0x000ea20000100800 */
[----:B0-----:R-:W-:-:S04]  /*1ef00*/  @!P0 LOP3.LUT R15, R15, R14, RZ, 0x3c, !PT ;  /* 0x0000000e0f0f8212 */ /* 0x001fc800078e3cff */
[----:B------:R-:W-:-:S04]  /*1ef10*/  @!P0 LOP3.LUT R14, R15, R14, RZ, 0x3c, !PT ;  /* 0x0000000e0f0e8212 */ /* 0x000fc800078e3cff */
[----:B------:R-:W-:-:S05]  /*1ef20*/  @!P0 LOP3.LUT R15, R15, R14, RZ, 0x3c, !PT ;  /* 0x0000000e0f0f8212 */ /* 0x000fca00078e3cff */
[----:B------:R2:W3:Y:S04]  /*1ef30*/  @!P0 LDG.E.U8 R64, desc[UR14][R14.64] ;  /* 0x0000000e0e408981 */ /* 0x0004e8000c1e1100 */
[----:B------:R-:W3:Y:S01]  /*1ef40*/  LDL R15, [R1+0x1600] ;  /* 0x00160000010f7983 */ /* 0x000ee20000100800 */
[----:B------:R-:W-:Y:S01]  /*1ef50*/  PRMT R58, RZ, 0x7610, R58 ;  /* 0x00007610ff3a7816 */ /* 0x000fe2000000003a */
[----:B--2---:R-:W-:Y:S01]  /*1ef60*/  @!P0 IMAD.MOV.U32 R14, RZ, RZ, R13 ;  /* 0x000000ffff0e8224 */ /* 0x004fe200078e000d */
[----:B------:R-:W-:-:S04]  /*1ef70*/  PRMT R26, RZ, 0x7610, R26 ;  /* 0x00007610ff1a7816 */ /* 0x000fc8000000001a */
[----:B---3--:R0:W2:Y:S04]  /*1ef80*/  @!P0 LDG.E.U8 R58, desc[UR14][R14.64] ;  /* 0x0000000e0e3a8981 */ /* 0x0080a8000c1e1100 */
[----:B------:R-:W3:Y:S01]  /*1ef90*/  LDL R15, [R1+0x1608] ;  /* 0x00160800010f7983 */ /* 0x000ee20000100800 */
[----:B0-----:R-:W-:Y:S01]  /*1efa0*/  @!P0 IMAD.MOV.U32 R14, RZ, RZ, R86 ;  /* 0x000000ffff0e8224 */ /* 0x001fe200078e0056 */
[----:B------:R-:W-:Y:S02]  /*1efb0*/  PRMT R80, RZ, 0x7610, R80 ;  /* 0x00007610ff507816 */ /* 0x000fe40000000050 */
[----:B------:R-:W-:Y:S02]  /*1efc0*/  PRMT R81, RZ, 0x7610, R81 ;  /* 0x00007610ff517816 */ /* 0x000fe40000000051 */
[----:B---3--:R0:W3:Y:S02]  /*1efd0*/  @!P0 LDG.E.U8 R26, desc[UR14][R14.64] ;  /* 0x0000000e0e1a8981 */ /* 0x0080e4000c1e1100 */
[----:B0-----:R-:W-:-:S02]  /*1efe0*/  @!P6 IMAD.MOV.U32 R14, RZ, RZ, R88 ;  /* 0x000000ffff0ee224 */ /* 0x001fc400078e0058 */
[----:B------:R-:W-:-:S05]  /*1eff0*/  @!P6 IMAD.MOV.U32 R15, RZ, RZ, R87 ;  /* 0x000000ffff0fe224 */ /* 0x000fca00078e0057 */
[----:B------:R0:W3:Y:S02]  /*1f000*/  @!P6 LDG.E.U8 R80, desc[UR14][R14.64] ;  /* 0x0000000e0e50e981 */ /* 0x0000e4000c1e1100 */
[----:B0-----:R-:W-:Y:S02]  /*1f010*/  @!P6 IMAD.MOV.U32 R14, RZ, RZ, R93 ;  /* 0x000000ffff0ee224 */ /* 0x001fe400078e005d */
[----:B------:R-:W-:-:S05]  /*1f020*/  @!P6 IMAD.MOV.U32 R15, RZ, RZ, R91 ;  /* 0x000000ffff0fe224 */ /* 0x000fca00078e005b */
[----:B------:R-:W4:Y:S04]  /*1f030*/  @!P6 LDG.E.U8 R81, desc[UR14][R14.64] ;  /* 0x0000000e0e51e981 */ /* 0x000f28000c1e1100 */
[----:B--2---:R-:W-:Y:S04]  /*1f040*/  STL.64 [R1+0x2008], R58 ;  /* 0x0020083a01007387 */ /* 0x004fe80000100a00 */
[----:B------:R-:W2:Y:S04]  /*1f050*/  LDL R86, [R1+0x1648] ;  /* 0x0016480001567983 */ /* 0x000ea80000100800 */
[----:B------:R-:W2:Y:S04]  /*1f060*/  LDL R87, [R1+0x16b0] ;  /* 0x0016b00001577983 */ /* 0x000ea80000100800 */
[----:B------:R-:W2:Y:S04]  /*1f070*/  LDL R88, [R1+0x16b4] ;  /* 0x0016b40001587983 */ /* 0x000ea80000100800 */
[----:B---3--:R0:W-:Y:S04]  /*1f080*/  STL [R1+0x474], R80 ;  /* 0x0004745001007387 */ /* 0x0081e80000100800 */
[----:B0-----:R-:W3:Y:S04]  /*1f090*/  LDL.LU R80, [R1+0x2084] ;  /* 0x0020840001507983 */ /* 0x001ee80000300800 */
[----:B------:R-:W2:Y:S04]  /*1f0a0*/  LDL R91, [R1+0x16b8] ;  /* 0x0016b800015b7983 */ /* 0x000ea80000100800 */
[----:B------:R-:W2:Y:S04]  /*1f0b0*/  LDL R93, [R1+0x16bc] ;  /* 0x0016bc00015d7983 */ /* 0x000ea80000100800 */
[----:B----4-:R0:W-:Y:S04]  /*1f0c0*/  STL [R1+0x470], R81 ;  /* 0x0004705101007387 */ /* 0x0101e80000100800 */
[----:B0-----:R-:W4:Y:S04]  /*1f0d0*/  LDL.LU R81, [R1+0x2080] ;  /* 0x0020800001517983 */ /* 0x001f280000300800 */
        /* <DEDUP_REMOVED lines=9> */
[----:B----4-:R-:W-:Y:S02]  /*1f170*/  PRMT R81, RZ, 0x7610, R81 ;  /* 0x00007610ff517816 */ /* 0x010fe40000000051 */
[----:B0-----:R-:W-:-:S04]  /*1f180*/  @!P6 LOP3.LUT R15, R15, R14, RZ, 0x3c, !PT ;  /* 0x0000000e0f0fe212 */ /* 0x001fc800078e3cff */
[----:B------:R-:W-:-:S04]  /*1f190*/  @!P6 LOP3.LUT R14, R15, R14, RZ, 0x3c, !PT ;  /* 0x0000000e0f0ee212 */ /* 0x000fc800078e3cff */
[----:B------:R-:W-:-:S05]  /*1f1a0*/  @!P6 LOP3.LUT R15, R15, R14, RZ, 0x3c, !PT ;  /* 0x0000000e0f0fe212 */ /* 0x000fca00078e3cff */
[----:B------:R-:W4:Y:S04]  /*1f1b0*/  @!P6 LDG.E.U8 R81, desc[UR14][R14.64] ;  /* 0x0000000e0e51e981 */ /* 0x000f28000c1e1100 */
[----:B--2---:R-:W-:Y:S04]  /*1f1c0*/  STL [R1+0x46c], R13 ;  /* 0x00046c0d01007387 */ /* 0x004fe80000100800 */
[----:B----4-:R0:W-:Y:S04]  /*1f1d0*/  STL [R1+0x468], R81 ;  /* 0x0004685101007387 */ /* 0x0101e80000100800 */
        /* <DEDUP_REMOVED lines=16> */
[----:B------:R-:W2:Y:S01]  /*1f2e0*/  @!P0 LDG.E.U8 R81, desc[UR14][R14.64] ;  /* 0x0000000e0e518981 */ /* 0x000ea2000c1e1100 */
[----:B------:R-:W-:-:S03]  /*1f2f0*/  VIADD R13, R92, 0xffffff94 ;  /* 0xffffff945c0d7836 */ /* 0x000fc60000000000 */
[----:B--2---:R0:W-:Y:S04]  /*1f300*/  STL [R1+0x460], R81 ;  /* 0x0004605101007387 */ /* 0x0041e80000100800 */
[----:B0-----:R-:W2:Y:S04]  /*1f310*/  LDL.LU R81, [R1+0x2074] ;  /* 0x0020740001517983 */ /* 0x001ea80000300800 */
[----:B------:R-:W4:Y:S01]  /*1f320*/  LDL R15, [R1+0x1640] ;  /* 0x00164000010f7983 */ /* 0x000f220000100800 */
[----:B------:R-:W-:Y:S02]  /*1f330*/  ISETP.GE.U32.AND P6, PT, R13, 0x7fffff15, PT ;  /* 0x7fffff150d00780c */ /* 0x000fe40003fc6070 */
[----:B------:R-:W-:-:S02]  /*1f340*/  PRMT R13, RZ, 0x7610, R13 ;  /* 0x00007610ff0d7816 */ /* 0x000fc4000000000d */
[----:B------:R-:W-:Y:S02]  /*1f350*/  PRMT R79, RZ, 0x7610, R79 ;  /* 0x00007610ff4f7816 */ /* 0x000fe4000000004f */
[----:B------:R-:W-:Y:S01]  /*1f360*/  PRMT R23, RZ, 0x7610, R23 ;  /* 0x00007610ff177816 */ /* 0x000fe20000000017 */
[----:B--2---:R-:W-:Y:S02]  /*1f370*/  @!P0 IMAD.MOV.U32 R14, RZ, RZ, R81 ;  /* 0x000000ffff0e8224 */ /* 0x004fe400078e0051 */
[----:B------:R-:W2:Y:S04]  /*1f380*/  LDL.LU R81, [R1+0x2070] ;  /* 0x0020700001517983 */ /* 0x000ea80000300800 */
[----:B----4-:R3:W4:Y:S02]  /*1f390*/  @!P0 LDG.E.U8 R13, desc[UR14][R14.64] ;  /* 0x0000000e0e0d8981 */ /* 0x010724000c1e1100 */
[----:B---3--:R-:W-:-:S02]  /*1f3a0*/  @!P0 IMAD.MOV.U32 R14, RZ, RZ, R80 ;  /* 0x000000ffff0e8224 */ /* 0x008fc400078e0050 */
        /* <DEDUP_REMOVED lines=8> */
[----:B------:R0:W3:Y:S02]  /*1f430*/  @!P6 LDG.E.U8 R21, desc[UR14][R14.64] ;  /* 0x0000000e0e15e981 */ /* 0x0000e4000c1e1100 */
[----:B0-----:R-:W-:Y:S02]  /*1f440*/  @!P6 IMAD.MOV.U32 R14, RZ, RZ, R30 ;  /* 0x000000ffff0ee224 */ /* 0x001fe400078e001e */
[----:B------:R-:W-:Y:S01]  /*1f450*/  @!P6 IMAD.MOV.U32 R15, RZ, RZ, R90 ;  /* 0x000000ffff0fe224 */ /* 0x000fe200078e005a */
[----:B--2---:R-:W-:Y:S01]  /*1f460*/  PRMT R81, RZ, 0x7610, R81 ;  /* 0x00007610ff517816 */ /* 0x004fe20000000051 */
[----:B----4-:R-:W-:Y:S04]  /*1f470*/  STL [R1+0x45c], R13 ;  /* 0x00045c0d01007387 */ /* 0x010fe80000100800 */
[----:B------:R-:W2:Y:S04]  /*1f480*/  LDL.LU R80, [R1+0x206c] ;  /* 0x00206c0001507983 */ /* 0x000ea80000300800 */
[----:B------:R0:W4:Y:S04]  /*1f490*/  @!P6 LDG.E.U8 R81, desc[UR14][R14.64] ;  /* 0x0000000e0e51e981 */ /* 0x000128000c1e1100 */
[----:B---3--:R1:W-:Y:S04]  /*1f4a0*/  STL [R1+0x458], R79 ;  /* 0x0004584f01007387 */ /* 0x0083e80000100800 */
[----:B------:R-:W3:Y:S04]  /*1f4b0*/  LDL R86, [R1+0x16f4] ;  /* 0x0016f40001567983 */ /* 0x000ee80000100800 */
[----:B------:R-:W3:Y:S04]  /*1f4c0*/  LDL R87, [R1+0x16fc] ;  /* 0x0016fc0001577983 */ /* 0x000ee80000100800 */
[----:B------:R-:W3:Y:S04]  /*1f4d0*/  LDL R88, [R1+0x17b0] ;  /* 0x0017b00001587983 */ /* 0x000ee80000100800 */
[----:B------:R-:W3:Y:S04]  /*1f4e0*/  LDL R91, [R1+0x17b4] ;  /* 0x0017b400015b7983 */ /* 0x000ee80000100800 */
[----:B-1----:R-:W3:Y:S04]  /*1f4f0*/  LDL R79, [R1+0x16f0] ;  /* 0x0016f000014f7983 */ /* 0x002ee80000100800 */
[----:B------:R-:W3:Y:S04]  /*1f500*/  LDL.LU R30, [R1+0x2068] ;  /* 0x00206800011e7983 */ /* 0x000ee80000300800 */
[----:B------:R-:W0:Y:S04]  /*1f510*/  LDL R14, [R1+0x16c8] ;  /* 0x0016c800010e7983 */ /* 0x000e280000100800 */
[----:B------:R-:W0:Y:S01]  /*1f520*/  LDL R15, [R1+0x16cc] ;  /* 0x0016cc00010f7983 */ /* 0x000e220000100800 */
[----:B------:R-:W-:Y:S01]  /*1f530*/  VIADD R13, R92, 0xffffff93 ;  /* 0xffffff935c0d7836 */ /* 0x000fe20000000000 */
[----:B------:R-:W-:-:S02]  /*1f540*/  PRMT R17, RZ, 0x7610, R17 ;  /* 0x00007610ff117816 */ /* 0x000fc40000000011 */
[----:B------:R-:W3:Y:S04]  /*1f550*/  LDL R93, [R1+0x17c0] ;  /* 0x0017c000015d7983 */ /* 0x000ee80000100800 */
[----:B------:R-:W3:Y:S01]  /*1f560*/  LDL R90, [R1+0x17c4] ;  /* 0x0017c400015a7983 */ /* 0x000ee20000100800 */
[----:B--2---:R-:W-:Y:S02]  /*1f570*/  PRMT R80, RZ, 0x7610, R80 ;  /* 0x00007610ff507816 */ /* 0x004fe40000000050 */
[----:B0-----:R-:W-:-:S04]  /*1f580*/  @!P6 LOP3.LUT R15, R15, R14, RZ, 0x3c, !PT ;  /* 0x0000000e0f0fe212 */ /* 0x001fc800078e3cff */
[----:B------:R-:W-:-:S04]  /*1f590*/  @!P6 LOP3.LUT R14, R15, R14, RZ, 0x3c, !PT ;  /* 0x0000000e0f0ee212 */ /* 0x000fc800078e3cff */
[----:B------:R-:W-:-:S05]  /*1f5a0*/  @!P6 LOP3.LUT R15, R15, R14, RZ, 0x3c, !PT ;  /* 0x0000000e0f0fe212 */ /* 0x000fca00078e3cff */
[----:B------:R3:W2:Y:S04]  /*1f5b0*/  @!P6 LDG.E.U8 R80, desc[UR14][R14.64] ;  /* 0x0000000e0e50e981 */ /* 0x0006a8000c1e1100 */
[----:B------:R-:W2:Y:S01]  /*1f5c0*/  LDL R15, [R1+0x16d0] ;  /* 0x0016d000010f7983 */ /* 0x000ea20000100800 */
[----:B------:R-:W-:Y:S01]  /*1f5d0*/  ISETP.GE.U32.AND P0, PT, R13, 0x7fffff14, PT ;  /* 0x7fffff140d00780c */ /* 0x000fe20003f06070 */
[----:B------:R-:W-:-:S05]  /*1f5e0*/  VIADD R13, R92, 0xffffff92 ;  /* 0xffffff925c0d7836 */ /* 0x000fca0000000000 */
[----:B------:R-:W-:Y:S02]  /*1f5f0*/  ISETP.GE.U32.AND P6, PT, R13, 0x7fffff13, PT ;  /* 0x7fffff130d00780c */ /* 0x000fe40003fc6070 */
[----:B------:R-:W4:Y:S05]  /*1f600*/  LDL R13, [R1+0x16e0] ;  /* 0x0016e000010d7983 */ /* 0x000f2a0000100800 */
[----:B---3--:R-:W-:Y:S02]  /*1f610*/  @!P0 IMAD.MOV.U32 R14, RZ, RZ, R30 ;  /* 0x000000ffff0e8224 */ /* 0x008fe400078e001e */
[----:B------:R-:W3:Y:S04]  /*1f620*/  LDL.LU R30, [R1+0x2064] ;  /* 0x00206400011e7983 */ /* 0x000ee80000300800 */
[----:B--2---:R0:W2:Y:S04]  /*1f630*/  @!P0 LDG.E.U8 R17, desc[UR14][R14.64] ;  /* 0x0000000e0e118981 */ /* 0x0040a8000c1e1100 */
[----:B------:R-:W2:Y:S01]  /*1f640*/  LDL R15, [R1+0x16d8] ;  /* 0x0016d800010f7983 */ /* 0x000ea20000100800 */
[----:B------:R-:W-:Y:S01]  /*1f650*/  PRMT R10, RZ, 0x7610, R10 ;  /* 0x00007610ff0a7816 */ /* 0x000fe2000000000a */
[----:B0-----:R-:W-:-:S02]  /*1f660*/  @!P0 IMAD.MOV.U32 R14, RZ, RZ, R25 ;  /* 0x000000ffff0e8224 */ /* 0x001fc400078e0019 */
[----:B------:R-:W4:Y:S01]  /*1f670*/  LDL.LU R25, [R1+0x2060] ;  /* 0x0020600001197983 */ /* 0x000f220000300800 */
[----:B------:R-:W-:Y:S02]  /*1f680*/  PRMT R49, RZ, 0x7610, R49 ;  /* 0x00007610ff317816 */ /* 0x000fe40000000031 */
[----:B------:R-:W-:Y:S02]  /*1f690*/  PRMT R48, RZ, 0x7610, R48 ;  /* 0x00007610ff307816 */ /* 0x000fe40000000030 */
[----:B---3--:R-:W-:Y:S01]  /*1f6a0*/  PRMT R30, RZ, 0x7610, R30 ;  /* 0x00007610ff1e7816 */ /* 0x008fe2000000001e */
[----:B--2---:R0:W2:Y:S02]  /*1f6b0*/  @!P0 LDG.E.U8 R10, desc[UR14][R14.64] ;  /* 0x0000000e0e0a8981 */ /* 0x0040a4000c1e1100 */
[----:B0-----:R-:W-:Y:S02]  /*1f6c0*/  @!P0 IMAD.MOV.U32 R14, RZ, RZ, R78 ;  /* 0x000000ffff0e8224 */ /* 0x001fe400078e004e */
[----:B------:R-:W3:Y:S01]  /*1f6d0*/  LDL.LU R78, [R1+0x205c] ;  /* 0x00205c00014e7983 */ /* 0x000ee20000300800 */
[----:B----4-:R-:W-:-:S05]  /*1f6e0*/  @!P0 IMAD.MOV.U32 R15, RZ, RZ, R13 ;  /* 0x000000ffff0f8224 */ /* 0x010fca00078e000d */
[----:B------:R0:W4:Y:S02]  /*1f6f0*/  @!P0 LDG.E.U8 R49, desc[UR14][R14.64] ;  /* 0x0000000e0e318981 */ /* 0x000124000c1e1100 */
[----:B0-----:R-:W-:Y:S02]  /*1f700*/  @!P0 IMAD.MOV.U32 R14, RZ, RZ, R61 ;  /* 0x000000ffff0e8224 */ /* 0x001fe400078e003d */
[----:B------:R-:W-:Y:S01]  /*1f710*/  @!P0 IMAD.MOV.U32 R15, RZ, RZ, R67 ;  /* 0x000000ffff0f8224 */ /* 0x000fe200078e0043 */
[----:B------:R-:W-:Y:S01]  /*1f720*/  PRMT R25, RZ, 0x7610, R25 ;  /* 0x00007610ff197816 */ /* 0x000fe20000000019 */
[----:B------:R-:W2:Y:S04]  /*1f730*/  LDL.LU R67, [R1+0x2058] ;  /* 0x0020580001437983 */ /* 0x000ea80000300800 */
[----:B------:R0:W2:Y:S04]  /*1f740*/  @!P0 LDG.E.U8 R48, desc[UR14][R14.64] ;  /* 0x0000000e0e308981 */ /* 0x0000a8000c1e1100 */
[----:B------:R-:W4:Y:S01]  /*1f750*/  LDL.LU R61, [R1+0x2054] ;  /* 0x00205400013d7983 */ /* 0x000f220000300800 */
[----:B0-----:R-:W-:-:S02]  /*1f760*/  @!P6 IMAD.MOV.U32 R14, RZ, RZ, R86 ;  /* 0x000000ffff0ee224 */ /* 0x001fc400078e0056 */
[----:B------:R-:W-:-:S05]  /*1f770*/  @!P6 IMAD.MOV.U32 R15, RZ, RZ, R79 ;  /* 0x000000ffff0fe224 */ /* 0x000fca00078e004f */
[----:B------:R0:W4:Y:S02]  /*1f780*/  @!P6 LDG.E.U8 R30, desc[UR14][R14.64] ;  /* 0x0000000e0e1ee981 */ /* 0x000124000c1e1100 */
[----:B0-----:R-:W-:Y:S02]  /*1f790*/  @!P6 IMAD.MOV.U32 R14, RZ, RZ, R87 ;  /* 0x000000ffff0ee224 */ /* 0x001fe400078e0057 */
[----:B------:R-:W-:Y:S02]  /*1f7a0*/  @!P6 IMAD.MOV.U32 R15, RZ, RZ, R2 ;  /* 0x000000ffff0fe224 */ /* 0x000fe400078e0002 */
[----:B------:R-:W4:Y:S04]  /*1f7b0*/  LDL.LU R2, [R1+0x2050] ;  /* 0x0020500001027983 */ /* 0x000f280000300800 */
[----:B------:R0:W4:Y:S02]  /*1f7c0*/  @!P6 LDG.E.U8 R25, desc[UR14][R14.64] ;  /* 0x0000000e0e19e981 */ /* 0x000124000c1e1100 */
[----:B0-----:R-:W-:-:S02]  /*1f7d0*/  @!P4 IMAD.MOV.U32 R14, RZ, RZ, R91 ;  /* 0x000000ffff0ec224 */ /* 0x001fc400078e005b */
[----:B------:R-:W-:Y:S01]  /*1f7e0*/  @!P4 IMAD.MOV.U32 R15, RZ, RZ, R88 ;  /* 0x000000ffff0fc224 */ /* 0x000fe200078e0058 */
[----:B---3--:R-:W-:-:S06]  /*1f7f0*/  PRMT R78, RZ, 0x7610, R78 ;  /* 0x00007610ff4e7816 */ /* 0x008fcc000000004e */
[----:B------:R0:W3:Y:S02]  /*1f800*/  @!P4 LDG.E.U8 R78, desc[UR14][R14.64] ;  /* 0x0000000e0e4ec981 */ /* 0x0000e4000c1e1100 */
[----:B0-----:R-:W-:Y:S02]  /*1f810*/  @!P4 IMAD.MOV.U32 R15, RZ, RZ, R18 ;  /* 0x000000ffff0fc224 */ /* 0x001fe400078e0012 */
[----:B------:R-:W-:Y:S01]  /*1f820*/  @!P4 IMAD.MOV.U32 R14, RZ, RZ, R29 ;  /* 0x000000ffff0ec224 */ /* 0x000fe200078e001d */
[----:B------:R-:W3:Y:S04]  /*1f830*/  LDL.LU R18, [R1+0x204c] ;  /* 0x00204c0001127983 */ /* 0x000ee80000300800 */
[----:B------:R-:W3:Y:S01]  /*1f840*/  LDL.LU R29, [R1+0x2048] ;  /* 0x00204800011d7983 */ /* 0x000ee20000300800 */
[----:B--2---:R-:W-:-:S02]  /*1f850*/  PRMT R67, RZ, 0x7610, R67 ;  /* 0x00007610ff437816 */ /* 0x004fc40000000043 */
[----:B----4-:R-:W-:Y:S01]  /*1f860*/  PRMT R61, RZ, 0x7610, R61 ;  /* 0x00007610ff3d7816 */ /* 0x010fe2000000003d */
[----:B------:R-:W-:Y:S02]  /*1f870*/  @!P4 IMAD.MOV.U32 R86, RZ, RZ, R90 ;  /* 0x000000ffff56c224 */ /* 0x000fe400078e005a */
[----:B------:R-:W-:Y:S01]  /*1f880*/  @!P4 IMAD.MOV.U32 R87, RZ, RZ, R93 ;  /* 0x000000ffff57c224 */ /* 0x000fe200078e005d */
[----:B------:R0:W2:Y:S04]  /*1f890*/  @!P4 LDG.E.U8 R67, desc[UR14][R14.64] ;  /* 0x0000000e0e43c981 */ /* 0x0000a8000c1e1100 */
[----:B------:R1:W4:Y:S01]  /*1f8a0*/  @!P4 LDG.E.U8 R61, desc[UR14][R86.64] ;  /* 0x0000000e563dc981 */ /* 0x000322000c1e1100 */
[----:B------:R-:W-:Y:S02]  /*1f8b0*/  PRMT R16, RZ, 0x7610, R16 ;  /* 0x00007610ff107816 */ /* 0x000fe40000000010 */
[----:B0-----:R-:W-:Y:S01]  /*1f8c0*/  PRMT R15, RZ, 0x7610, R15 ;  /* 0x00007610ff0f7816 */ /* 0x001fe2000000000f */
[----:B-1----:R-:W-:Y:S01]  /*1f8d0*/  @!P4 IMAD.MOV.U32 R87, RZ, RZ, R3 ;  /* 0x000000ffff57c224 */ /* 0x002fe200078e0003 */
[----:B------:R-:W-:Y:S01]  /*1f8e0*/  PRMT R82, RZ, 0x7610, R82 ;  /* 0x00007610ff527816 */ /* 0x000fe20000000052 */
[----:B------:R-:W-:Y:S01]  /*1f8f0*/  VIADD R13, R92, 0xffffff8b ;  /* 0xffffff8b5c0d7836 */ /* 0x000fe20000000000 */
[----:B------:R-:W2:Y:S01]  /*1f900*/  LDL.LU R3, [R1+0x2044] ;  /* 0x0020440001037983 */ /* 0x000ea20000300800 */
[----:B------:R-:W-:-:S03]  /*1f910*/  @!P4 IMAD.MOV.U32 R86, RZ, RZ, R2 ;  /* 0x000000ffff56c224 */ /* 0x000fc600078e0002 */
[----:B------:R-:W2:Y:S04]  /*1f920*/  LDL.LU R2, [R1+0x2040] ;  /* 0x0020400001027983 */ /* 0x000ea80000300800 */
[----:B------:R3:W2:Y:S01]  /*1f930*/  @!P4 LDG.E.U8 R15, desc[UR14][R86.64] ;  /* 0x0000000e560fc981 */ /* 0x0006a2000c1e1100 */
[----:B------:R-:W-:Y:S02]  /*1f940*/  ISETP.GE.U32.AND P0, PT, R13, 0x7fffff0c, PT ;  /* 0x7fffff0c0d00780c */ /* 0x000fe40003f06070 */
[----:B------:R-:W-:-:S06]  /*1f950*/  PRMT R13, RZ, 0x7610, R13 ;  /* 0x00007610ff0d7816 */ /* 0x000fcc000000000d */
[----:B------:R-:W2:Y:S01]  /*1f960*/  @!P5 LDG.E.U8 R13, desc[UR14][R36.64] ;  /* 0x0000000e240dd981 */ /* 0x000ea2000c1e1100 */
[----:B---3--:R-:W-:Y:S02]  /*1f970*/  @!P5 IMAD.MOV.U32 R87, RZ, RZ, R18 ;  /* 0x000000ffff57d224 */ /* 0x008fe400078e0012 */
[----:B------:R-:W-:Y:S01]  /*1f980*/  @!P5 IMAD.MOV.U32 R86, RZ, RZ, R29 ;  /* 0x000000ffff56d224 */ /* 0x000fe200078e001d */
[----:B------:R-:W3:Y:S04]  /*1f990*/  LDL.LU R18, [R1+0x203c] ;  /* 0x00203c0001127983 */ /* 0x000ee80000300800 */
[----:B------:R-:W4:Y:S04]  /*1f9a0*/  LDL.LU R29, [R1+0x2038] ;  /* 0x00203800011d7983 */ /* 0x000f280000300800 */
[----:B------:R0:W4:Y:S02]  /*1f9b0*/  @!P5 LDG.E.U8 R16, desc[UR14][R86.64] ;  /* 0x0000000e5610d981 */ /* 0x000124000c1e1100 */
[----:B0-----:R-:W-:-:S02]  /*1f9c0*/  @!P5 IMAD.MOV.U32 R86, RZ, RZ, R42 ;  /* 0x000000ffff56d224 */ /* 0x001fc400078e002a */
[----:B------:R-:W-:Y:S02]  /*1f9d0*/  @!P5 IMAD.MOV.U32 R87, RZ, RZ, R70 ;  /* 0x000000ffff57d224 */ /* 0x000fe400078e0046 */
[----:B------:R-:W4:Y:S04]  /*1f9e0*/  LDL.LU R70, [R1+0x2034] ;  /* 0x0020340001467983 */ /* 0x000f280000300800 */
[----:B------:R0:W4:Y:S04]  /*1f9f0*/  @!P5 LDG.E.U8 R82, desc[UR14][R86.64] ;  /* 0x0000000e5652d981 */ /* 0x000128000c1e1100 */
[----:B------:R-:W4:Y:S01]  /*1fa00*/  LDL.LU R42, [R1+0x2030] ;  /* 0x00203000012a7983 */ /* 0x000f220000300800 */
[----:B0-----:R-:W-:-:S03]  /*1fa10*/  @!P5 IMAD.MOV.U32 R87, RZ, RZ, R28 ;  /* 0x000000ffff57d224 */ /* 0x001fc600078e001c */
[----:B------:R-:W4:Y:S01]  /*1fa20*/  LDL.LU R28, [R1+0x202c] ;  /* 0x00202c00011c7983 */ /* 0x000f220000300800 */
[----:B------:R-:W-:Y:S02]  /*1fa30*/  IADD3 R34, P4, PT, R34, R8, RZ ;  /* 0x0000000822227210 */ /* 0x000fe40007f9e0ff */
[----:B------:R-:W-:Y:S01]  /*1fa40*/  PRMT R89, RZ, 0x7610, R89 ;  /* 0x00007610ff597816 */ /* 0x000fe20000000059 */
[----:B------:R-:W-:Y:S02]  /*1fa50*/  @!P6 IMAD.MOV.U32 R37, RZ, RZ, R35 ;  /* 0x000000ffff25e224 */ /* 0x000fe400078e0023 */
[----:B------:R-:W-:Y:S02]  /*1fa60*/  @!P5 IMAD.MOV.U32 R86, RZ, RZ, R0 ;  /* 0x000000ffff56d224 */ /* 0x000fe400078e0000 */
[----:B------:R-:W-:Y:S01]  /*1fa70*/  IMAD.X R35, R32, 0x1, R9, P4 ;  /* 0x0000000120237824 */ /* 0x000fe200020e0609 */
[----:B------:R-:W-:Y:S01]  /*1fa80*/  STL [R1+0x170c], R34 ;  /* 0x00170c2201007387 */ /* 0x000fe20000100800 */
[----:B------:R-:W-:-:S03]  /*1fa90*/  @!P6 IMAD.MOV.U32 R36, RZ, RZ, R33 ;  /* 0x000000ffff24e224 */ /* 0x000fc600078e0021 */
[----:B--2---:R0:W-:Y:S04]  /*1faa0*/  STL [R1+0x15c], R13 ;  /* 0x00015c0d01007387 */ /* 0x0041e80000100800 */
[----:B------:R-:W2:Y:S01]  /*1fab0*/  @!P5 LDG.E.U8 R89, desc[UR14][R86.64] ;  /* 0x0000000e5659d981 */ /* 0x000ea2000c1e1100 */
[----:B------:R-:W-:-:S03]  /*1fac0*/  VIADD R32, R92, 0xffffff83 ;  /* 0xffffff835c207836 */ /* 0x000fc60000000000 */
[----:B------:R1:W-:Y:S01]  /*1fad0*/  STL [R1+0x1708], R35 ;  /* 0x0017082301007387 */ /* 0x0003e20000100800 */
[----:B------:R-:W-:Y:S02]  /*1fae0*/  PRMT R45, RZ, 0x7610, R45 ;  /* 0x00007610ff2d7816 */ /* 0x000fe4000000002d */
[----:B------:R-:W-:Y:S02]  /*1faf0*/  PRMT R11, RZ, 0x7610, R11 ;  /* 0x00007610ff0b7816 */ /* 0x000fe4000000000b */
[----:B------:R-:W-:Y:S02]  /*1fb00*/  PRMT R47, RZ, 0x7610, R47 ;  /* 0x00007610ff2f7816 */ /* 0x000fe4000000002f */
[----:B------:R-:W-:Y:S02]  /*1fb10*/  PRMT R41, RZ, 0x7610, R41 ;  /* 0x00007610ff297816 */ /* 0x000fe40000000029 */
[----:B------:R-:W-:Y:S01]  /*1fb20*/  PRMT R39, RZ, 0x7610, R39 ;  /* 0x00007610ff277816 */ /* 0x000fe20000000027 */
[----:B---3--:R-:W-:Y:S01]  /*1fb30*/  IMAD R14, R18, 0x74, RZ ;  /* 0x00000074120e7824 */ /* 0x008fe200078e02ff */
[----:B----4-:R-:W-:-:S04]  /*1fb40*/  PRMT R29, RZ, 0x7610, R29 ;  /* 0x00007610ff1d7816 */ /* 0x010fc8000000001d */
[----:B0-----:R-:W-:Y:S02]  /*1fb50*/  SHF.R.S32.HI R13, RZ, 0x1f, R14 ;  /* 0x0000001fff0d7819 */ /* 0x001fe4000001140e */
[----:B------:R-:W-:Y:S01]  /*1fb60*/  IADD3 R33, P4, PT, R14, R2, RZ ;  /* 0x000000020e217210 */ /* 0x000fe20007f9e0ff */
[----:B------:R0:W3:Y:S04]  /*1fb70*/  @!P6 LDG.E.U8 R29, desc[UR14][R36.64] ;  /* 0x0000000e241de981 */ /* 0x0000e8000c1e1100 */
[----:B------:R-:W-:Y:S01]  /*1fb80*/  STL [R1+0x17d4], R33 ;  /* 0x0017d42101007387 */ /* 0x000fe20000100800 */
[----:B0-----:R-:W-:Y:S01]  /*1fb90*/  IMAD.X R36, R13, 0x1, R3, P4 ;  /* 0x000000010d247824 */ /* 0x001fe200020e0603 */
[----:B------:R-:W-:Y:S02]  /*1fba0*/  ISETP.GE.U32.AND P4, PT, R32, 0x7fffff04, PT ;  /* 0x7fffff042000780c */ /* 0x000fe40003f86070 */
[----:B------:R-:W-:-:S06]  /*1fbb0*/  PRMT R28, RZ, 0x7610, R28 ;  /* 0x00007610ff1c7816 */ /* 0x000fcc000000001c */
[----:B------:R0:W4:Y:S01]  /*1fbc0*/  @!P6 LDG.E.U8 R28, desc[UR14][R34.64] ;  /* 0x0000000e221ce981 */ /* 0x000122000c1e1100 */
[----:B------:R-:W-:Y:S01]  /*1fbd0*/  @!P0 IMAD.MOV.U32 R37, RZ, RZ, R36 ;  /* 0x000000ffff258224 */ /* 0x000fe200078e0024 */
[----:B0-----:R-:W-:-:S05]  /*1fbe0*/  IADD3 R34, P5, PT, R14, R4, RZ ;  /* 0x000000040e227210 */ /* 0x001fca0007fbe0ff */
[----:B-1----:R-:W-:Y:S01]  /*1fbf0*/  IMAD.X R35, R13, 0x1, R5, P5 ;  /* 0x000000010d237824 */ /* 0x002fe200028e0605 */
[----:B------:R-:W-:Y:S01]  /*1fc00*/  IADD3 R32, P5, PT, R14, R6, RZ ;  /* 0x000000060e207210 */ /* 0x000fe20007fbe0ff */
[----:B------:R-:W-:Y:S04]  /*1fc10*/  STL [R1+0x17dc], R34 ;  /* 0x0017dc2201007387 */ /* 0x000fe80000100800 */
[----:B------:R0:W-:Y:S04]  /*1fc20*/  STL [R1+0x17d0], R36 ;  /* 0x0017d02401007387 */ /* 0x0001e80000100800 */
[----:B------:R1:W2:Y:S01]  /*1fc30*/  @!P0 LDG.E.U8 R45, desc[UR14][R34.64] ;  /* 0x0000000e222d8981 */ /* 0x0002a2000c1e1100 */
[----:B0-----:R-:W-:-:S02]  /*1fc40*/  @!P0 IMAD.MOV.U32 R36, RZ, RZ, R33 ;  /* 0x000000ffff248224 */ /* 0x001fc400078e0021 */
[----:B------:R-:W-:Y:S01]  /*1fc50*/  IMAD.X R33, R13, 0x1, R7, P5 ;  /* 0x000000010d217824 */ /* 0x000fe200028e0607 */
[----:B------:R-:W-:Y:S01]  /*1fc60*/  IADD3 R14, P5, PT, R14, R8, RZ ;  /* 0x000000080e0e7210 */ /* 0x000fe20007fbe0ff */
[----:B------:R0:W-:Y:S01]  /*1fc70*/  STL [R1+0x17d8], R35 ;  /* 0x0017d82301007387 */ /* 0x0001e20000100800 */
[----:B------:R-:W-:-:S03]  /*1fc80*/  IMAD R79, R18, 0x6e, RZ ;  /* 0x0000006e124f7824 */ /* 0x000fc600078e02ff */
[----:B------:R0:W2:Y:S04]  /*1fc90*/  @!P0 LDG.E.U8 R11, desc[UR14][R32.64] ;  /* 0x0000000e200b8981 */ /* 0x0000a8000c1e1100 */
[----:B------:R-:W2:Y:S01]  /*1fca0*/  @!P0 LDG.E.U8 R47, desc[UR14][R36.64] ;  /* 0x0000000e242f8981 */ /* 0x000ea2000c1e1100 */
[----:B------:R-:W-:Y:S02]  /*1fcb0*/  IMAD.X R13, R13, 0x1, R9, P5 ;  /* 0x000000010d0d7824 */ /* 0x000fe400028e0609 */
[----:B-1----:R-:W-:Y:S01]  /*1fcc0*/  @!P0 IMAD.MOV.U32 R34, RZ, RZ, R14 ;  /* 0x000000ffff228224 */ /* 0x002fe200078e000e */
[----:B------:R1:W-:Y:S01]  /*1fcd0*/  STL [R1+0x17e4], R32 ;  /* 0x0017e42001007387 */ /* 0x0003e20000100800 */
[----:B0-----:R-:W-:-:S03]  /*1fce0*/  @!P0 IMAD.MOV.U32 R35, RZ, RZ, R13 ;  /* 0x000000ffff238224 */ /* 0x001fc600078e000d */
[----:B------:R-:W-:Y:S04]  /*1fcf0*/  STL [R1+0x17e0], R33 ;  /* 0x0017e02101007387 */ /* 0x000fe80000100800 */
[----:B------:R0:W-:Y:S01]  /*1fd00*/  STL [R1+0x17ec], R14 ;  /* 0x0017ec0e01007387 */ /* 0x0001e20000100800 */
[----:B-1----:R-:W-:-:S03]  /*1fd10*/  IMAD R32, R18, 0x7c, RZ ;  /* 0x0000007c12207824 */ /* 0x002fc600078e02ff */
[----:B------:R1:W2:Y:S01]  /*1fd20*/  @!P0 LDG.E.U8 R41, desc[UR14][R34.64] ;  /* 0x0000000e22298981 */ /* 0x0002a2000c1e1100 */
[----:B------:R-:W-:-:S03]  /*1fd30*/  IADD3 R90, P0, PT, R79, R2, RZ ;  /* 0x000000024f5a7210 */ /* 0x000fc60007f1e0ff */
[----:B------:R1:W-:Y:S01]  /*1fd40*/  STL [R1+0x17e8], R13 ;  /* 0x0017e80d01007387 */ /* 0x0003e20000100800 */
[----:B0-----:R-:W-:Y:S02]  /*1fd50*/  SHF.R.S32.HI R14, RZ, 0x1f, R79 ;  /* 0x0000001fff0e7819 */ /* 0x001fe4000001144f */
[----:B------:R-:W-:Y:S02]  /*1fd60*/  IADD3 R86, P5, PT, R32, R2, RZ ;  /* 0x0000000220567210 */ /* 0x000fe40007fbe0ff */
[----:B-1----:R-:W-:Y:S01]  /*1fd70*/  SHF.R.S32.HI R13, RZ, 0x1f, R32 ;  /* 0x0000001fff0d7819 */ /* 0x002fe20000011420 */
[--C-:B------:R-:W-:Y:S01]  /*1fd80*/  IMAD.X R91, R14, 0x1, R3.reuse, P0 ;  /* 0x000000010e5b7824 */ /* 0x100fe200000e0603 */
[----:B------:R-:W-:Y:S01]  /*1fd90*/  IADD3 R34, P0, PT, R32, R4, RZ ;  /* 0x0000000420227210 */ /* 0x000fe20007f1e0ff */
[----:B------:R-:W-:Y:S02]  /*1fda0*/  VIADD R33, R92, 0xffffff8a ;  /* 0xffffff8a5c217836 */ /* 0x000fe40000000000 */
[----:B------:R-:W-:Y:S01]  /*1fdb0*/  IMAD.X R87, R13, 0x1, R3, P5 ;  /* 0x000000010d577824 */ /* 0x000fe200028e0603 */
[----:B------:R-:W-:-:S02]  /*1fdc0*/  IADD3 R36, P5, PT, R32, R6, RZ ;  /* 0x0000000620247210 */ /* 0x000fc40007fbe0ff */
[----:B------:R-:W-:Y:S01]  /*1fdd0*/  IADD3 R32, P6, PT, R32, R8, RZ ;  /* 0x0000000820207210 */ /* 0x000fe20007fde0ff */
[----:B------:R-:W-:Y:S04]  /*1fde0*/  STL [R1+0x1714], R90 ;  /* 0x0017145a01007387 */ /* 0x000fe80000100800 */
[----:B------:R0:W-:Y:S01]  /*1fdf0*/  STL [R1+0x18d4], R86 ;  /* 0x0018d45601007387 */ /* 0x0001e20000100800 */
[----:B------:R-:W-:-:S03]  /*1fe00*/  IMAD.X R35, R13, 0x1, R5, P0 ;  /* 0x000000010d237824 */ /* 0x000fc600000e0605 */
[----:B------:R-:W-:Y:S04]  /*1fe10*/  STL [R1+0x1710], R91 ;  /* 0x0017105b01007387 */ /* 0x000fe80000100800 */
[----:B------:R-:W-:Y:S01]  /*1fe20*/  STL [R1+0x18dc], R34 ;  /* 0x0018dc2201007387 */ /* 0x000fe20000100800 */
[----:B------:R-:W-:Y:S01]  /*1fe30*/  IMAD.X R37, R13, 0x1, R7, P5 ;  /* 0x000000010d257824 */ /* 0x000fe200028e0607 */
[----:B------:R-:W-:Y:S02]  /*1fe40*/  ISETP.GE.U32.AND P0, PT, R33, 0x7fffff0b, PT ;  /* 0x7fffff0b2100780c */ /* 0x000fe40003f06070 */
[----:B------:R1:W-:Y:S01]  /*1fe50*/  STL [R1+0x18d0], R87 ;  /* 0x0018d05701007387 */ /* 0x0003e20000100800 */
[----:B------:R-:W-:-:S03]  /*1fe60*/  IMAD.X R33, R13, 0x1, R9, P6 ;  /* 0x000000010d217824 */ /* 0x000fc600030e0609 */
[----:B------:R-:W-:Y:S04]  /*1fe70*/  STL [R1+0x18e4], R36 ;  /* 0x0018e42401007387 */ /* 0x000fe80000100800 */
[----:B------:R0:W-:Y:S04]  /*1fe80*/  STL [R1+0x18d8], R35 ;  /* 0x0018d82301007387 */ /* 0x0001e80000100800 */
[----:B------:R-:W-:Y:S04]  /*1fe90*/  STL [R1+0x18ec], R32 ;  /* 0x0018ec2001007387 */ /* 0x000fe80000100800 */
[----:B------:R0:W-:Y:S04]  /*1fea0*/  STL [R1+0x18e0], R37 ;  /* 0x0018e02501007387 */ /* 0x0001e80000100800 */
[----:B------:R0:W-:Y:S04]  /*1feb0*/  STL [R1+0x18e8], R33 ;  /* 0x0018e82101007387 */ /* 0x0001e80000100800 */
[----:B------:R1:W2:Y:S04]  /*1fec0*/  @!P4 LDG.E.U8 R39, desc[UR14][R86.64] ;  /* 0x0000000e5627c981 */ /* 0x0002a8000c1e1100 */
[----:B0-----:R-:W2:Y:S01]  /*1fed0*/  LDL.LU R86, [R1+0x2028] ;  /* 0x0020280001567983 */ /* 0x001ea20000300800 */
[----:B------:R-:W-:Y:S01]  /*1fee0*/  VIADD R88, R92, 0xffffff91 ;  /* 0xffffff915c587836 */ /* 0x000fe20000000000 */
[----:B------:R-:W-:-:S04]  /*1fef0*/  PRMT R84, RZ, 0x7610, R84 ;  /* 0x00007610ff547816 */ /* 0x000fc80000000054 */
[----:B------:R-:W-:Y:S02]  /*1ff00*/  ISETP.GE.U32.AND P5, PT, R88, 0x7fffff12, PT ;  /* 0x7fffff125800780c */ /* 0x000fe40003fa6070 */
[----:B-1----:R-:W-:Y:S01]  /*1ff10*/  IADD3 R87, P6, PT, R79, R4, RZ ;  /* 0x000000044f577210 */ /* 0x002fe20007fde0ff */
[----:B------:R-:W3:Y:S01]  /*1ff20*/  @!P4 LDG.E.U8 R84, desc[UR14][R32.64] ;  /* 0x0000000e2054c981 */ /* 0x000ee2000c1e1100 */
[----:B------:R-:W-:-:S03]  /*1ff30*/  PRMT R85, RZ, 0x7610, R85 ;  /* 0x00007610ff557816 */ /* 0x000fc60000000055 */
[----:B------:R-:W-:Y:S01]  /*1ff40*/  IMAD.X R88, R14, 0x1, R5, P6 ;  /* 0x000000010e587824 */ /* 0x000fe200030e0605 */
[----:B--2---:R-:W-:-:S06]  /*1ff50*/  PRMT R86, RZ, 0x7610, R86 ;  /* 0x00007610ff567816 */ /* 0x004fcc0000000056 */
[----:B------:R0:W2:Y:S02]  /*1ff60*/  @!P5 LDG.E.U8 R86, desc[UR14][R90.64] ;  /* 0x0000000e5a56d981 */ /* 0x0000a4000c1e1100 */
[----:B0-----:R-:W-:Y:S02]  /*1ff70*/  @!P5 IMAD.MOV.U32 R90, RZ, RZ, R87 ;  /* 0x000000ffff5ad224 */ /* 0x001fe400078e0057 */
[----:B------:R-:W-:-:S05]  /*1ff80*/  @!P5 IMAD.MOV.U32 R91, RZ, RZ, R88 ;  /* 0x000000ffff5bd224 */ /* 0x000fca00078e0058 */
[----:B------:R-:W4:Y:S01]  /*1ff90*/  @!P5 LDG.E.U8 R85, desc[UR14][R90.64] ;  /* 0x0000000e5a55d981 */ /* 0x000f22000c1e1100 */
[----:B------:R-:W-:Y:S02]  /*1ffa0*/  PRMT R44, RZ, 0x7610, R44 ;  /* 0x00007610ff2c7816 */ /* 0x000fe4000000002c */
[----:B------:R-:W-:-:S04]  /*1ffb0*/  PRMT R46, RZ, 0x7610, R46 ;  /* 0x00007610ff2e7816 */ /* 0x000fc8000000002e */
[----:B------:R-:W4:Y:S04]  /*1ffc0*/  @!P4 LDG.E.U8 R44, desc[UR14][R34.64] ;  /* 0x0000000e222cc981 */ /* 0x000f28000c1e1100 */
[----:B------:R-:W4:Y:S04]  /*1ffd0*/  @!P4 LDG.E.U8 R46, desc[UR14][R36.64] ;  /* 0x0000000e242ec981 */ /* 0x000f28000c1e1100 */
[----:B------:R-:W4:Y:S04]  /*1ffe0*/  LDL.LU.64 R34, [R1+0x2020] ;  /* 0x0020200001227983 */ /* 0x000f280000300a00 */
[----:B------:R-:W4:Y:S04]  /*1fff0*/  LDL.LU.64 R36, [R1+0x2018] ;  /* 0x0020180001247983 */ /* 0x000f280000300a00 */
[----:B------:R-:W4:Y:S04]  /*20000*/  LDL.LU.64 R32, [R1+0x2010] ;  /* 0x0020100001207983 */ /* 0x000f280000300a00 */
[----:B------:R-:W-:Y:S04]  /*20010*/  STL [R1+0x171c], R87 ;  /* 0x00171c5701007387 */ /* 0x000fe80000100800 */
[----:B---3--:R0:W-:Y:S04]  /*20020*/  STL [R1+0x12c], R84 ;  /* 0x00012c5401007387 */ /* 0x0081e80000100800 */
[----:B------:R-:W-:Y:S01]  /*20030*/  STL [R1+0x1718], R88 ;  /* 0x0017185801007387 */ /* 0x000fe20000100800 */
[----:B0-----:R-:W-:-:S05]  /*20040*/  IADD3 R84, P4, PT, R79, R6, RZ ;  /* 0x000000064f547210 */ /* 0x001fca0007f9e0ff */
[----:B------:R-:W-:Y:S01]  /*20050*/  STL [R1+0x1724], R84 ;  /* 0x0017245401007387 */ /* 0x000fe20000100800 */
[----:B------:R-:W-:-:S03]  /*20060*/  PRMT R13, RZ, 0x7610, R13 ;  /* 0x00007610ff0d7816 */ /* 0x000fc6000000000d */
[----:B--2---:R0:W-:Y:S02]  /*20070*/  STL [R1+0x454], R86 ;  /* 0x0004545601007387 */ /* 0x0041e40000100800 */
[----:B0-----:R-:W-:-:S04]  /*20080*/  IMAD.X R86, R14, 0x1, R7, P4 ;  /* 0x000000010e567824 */ /* 0x001fc800020e0607 */
[----:B------:R-:W-:Y:S01]  /*20090*/  @!P5 IMAD.MOV.U32 R87, RZ, RZ, R86 ;  /* 0x000000ffff57d224 */ /* 0x000fe200078e0056 */
[----:B----4-:R-:W-:Y:S04]  /*200a0*/  STL [R1+0x450], R85 ;  /* 0x0004505501007387 */ /* 0x010fe80000100800 */
[----:B------:R0:W-:Y:S02]  /*200b0*/  STL [R1+0x1720], R86 ;  /* 0x0017205601007387 */ /* 0x0001e40000100800 */
[----:B0-----:R-:W-:-:S05]  /*200c0*/  @!P5 IMAD.MOV.U32 R86, RZ, RZ, R84 ;  /* 0x000000ffff56d224 */ /* 0x001fca00078e0054 */
[----:B------:R0:W2:Y:S01]  /*200d0*/  @!P5 LDG.E.U8 R13, desc[UR14][R86.64] ;  /* 0x0000000e560dd981 */ /* 0x0000a2000c1e1100 */
[----:B------:R-:W-:Y:S02]  /*200e0*/  IADD3 R85, P4, PT, R79, R8, RZ ;  /* 0x000000084f557210 */ /* 0x000fe40007f9e0ff */
[----:B------:R-:W-:-:S03]  /*200f0*/  PRMT R76, RZ, 0x7610, R76 ;  /* 0x00007610ff4c7816 */ /* 0x000fc6000000004c */
[----:B------:R-:W-:Y:S01]  /*20100*/  STL [R1+0x172c], R85 ;  /* 0x00172c5501007387 */ /* 0x000fe20000100800 */
[----:B0-----:R-:W-:-:S04]  /*20110*/  IMAD.X R86, R14, 0x1, R9, P4 ;  /* 0x000000010e567824 */ /* 0x001fc800020e0609 */
[----:B------:R-:W-:Y:S01]  /*20120*/  @!P5 IMAD.MOV.U32 R87, RZ, RZ, R86 ;  /* 0x000000ffff57d224 */ /* 0x000fe200078e0056 */
[----:B--2---:R-:W-:Y:S04]  /*20130*/  STL [R1+0x44c], R13 ;  /* 0x00044c0d01007387 */ /* 0x004fe80000100800 */
[----:B------:R0:W-:Y:S02]  /*20140*/  STL [R1+0x1728], R86 ;  /* 0x0017285601007387 */ /* 0x0001e40000100800 */
[----:B0-----:R-:W-:-:S05]  /*20150*/  @!P5 IMAD.MOV.U32 R86, RZ, RZ, R85 ;  /* 0x000000ffff56d224 */ /* 0x001fca00078e0055 */
[----:B------:R0:W2:Y:S01]  /*20160*/  @!P5 LDG.E.U8 R76, desc[UR14][R86.64] ;  /* 0x0000000e564cd981 */ /* 0x0000a2000c1e1100 */
[----:B------:R-:W-:-:S05]  /*20170*/  IMAD R79, R18, 0x75, RZ ;  /* 0x00000075124f7824 */ /* 0x000fca00078e02ff */
[----:B------:R-:W-:Y:S02]  /*20180*/  SHF.R.S32.HI R13, RZ, 0x1f, R79 ;  /* 0x0000001fff0d7819 */ /* 0x000fe4000001144f */
[C---:B------:R-:W-:Y:S02]  /*20190*/  IADD3 R84, P4, PT, R79.reuse, R2, RZ ;  /* 0x000000024f547210 */ /* 0x040fe40007f9e0ff */
[----:B------:R-:W-:-:S03]  /*201a0*/  IADD3 R85, P5, PT, R79, R4, RZ ;  /* 0x000000044f557210 */ /* 0x000fc60007fbe0ff */
[C---:B0-----:R-:W-:Y:S01]  /*201b0*/  IMAD.X R87, R13.reuse, 0x1, R3, P4 ;  /* 0x000000010d577824 */ /* 0x041fe200020e0603 */
[----:B------:R-:W-:Y:S01]  /*201c0*/  STL [R1+0x17f4], R84 ;  /* 0x0017f45401007387 */ /* 0x000fe20000100800 */
[----:B------:R-:W-:-:S03]  /*201d0*/  IMAD.X R86, R13, 0x1, R5, P5 ;  /* 0x000000010d567824 */ /* 0x000fc600028e0605 */
[----:B------:R0:W-:Y:S04]  /*201e0*/  STL [R1+0x17f0], R87 ;  /* 0x0017f05701007387 */ /* 0x0001e80000100800 */
[----:B------:R-:W-:Y:S01]  /*201f0*/  STL [R1+0x17fc], R85 ;  /* 0x0017fc5501007387 */ /* 0x000fe20000100800 */
[----:B------:R-:W-:Y:S02]  /*20200*/  @!P0 IMAD.MOV.U32 R90, RZ, RZ, R84 ;  /* 0x000000ffff5a8224 */ /* 0x000fe400078e0054 */
[----:B------:R-:W-:Y:S01]  /*20210*/  @!P0 IMAD.MOV.U32 R91, RZ, RZ, R87 ;  /* 0x000000ffff5b8224 */ /* 0x000fe200078e0057 */
[----:B------:R-:W-:Y:S01]  /*20220*/  PRMT R32, RZ, 0x7610, R32 ;  /* 0x00007610ff207816 */ /* 0x000fe20000000020 */
[----:B------:R-:W-:Y:S02]  /*20230*/  VIADD R14, R92, 0xffffff88 ;  /* 0xffffff885c0e7836 */ /* 0x000fe40000000000 */
[----:B0-----:R-:W-:Y:S01]  /*20240*/  @!P0 IMAD.MOV.U32 R87, RZ, RZ, R86 ;  /* 0x000000ffff578224 */ /* 0x001fe200078e0056 */
[----:B------:R-:W-:-:S02]  /*20250*/  PRMT R33, RZ, 0x7610, R33 ;  /* 0x00007610ff217816 */ /* 0x000fc40000000021 */
[----:B------:R-:W-:Y:S01]  /*20260*/  ISETP.GE.U32.AND P4, PT, R14, 0x7fffff09, PT ;  /* 0x7fffff090e00780c */ /* 0x000fe20003f86070 */
[----:B------:R-:W-:Y:S01]  /*20270*/  IMAD R14, R18, 0x7d, RZ ;  /* 0x0000007d120e7824 */ /* 0x000fe200078e02ff */
[----:B------:R-:W-:Y:S02]  /*20280*/  PRMT R37, RZ, 0x7610, R37 ;  /* 0x00007610ff257816 */ /* 0x000fe40000000025 */
[----:B------:R-:W-:Y:S02]  /*20290*/  PRMT R34, RZ, 0x7610, R34 ;  /* 0x00007610ff227816 */ /* 0x000fe40000000022 */
[----:B------:R-:W-:-:S04]  /*202a0*/  PRMT R36, RZ, 0x7610, R36 ;  /* 0x00007610ff247816 */ /* 0x000fc80000000024 */
[----:B------:R-:W3:Y:S01]  /*202b0*/  @!P0 LDG.E.U8 R34, desc[UR14][R90.64] ;  /* 0x0000000e5a228981 */ /* 0x000ee2000c1e1100 */
[----:B------:R-:W-:Y:S02]  /*202c0*/  PRMT R70, RZ, 0x7610, R70 ;  /* 0x00007610ff467816 */ /* 0x000fe40000000046 */
[----:B------:R-:W-:Y:S02]  /*202d0*/  PRMT R42, RZ, 0x7610, R42 ;  /* 0x00007610ff2a7816 */ /* 0x000fe4000000002a */
[----:B------:R-:W-:Y:S02]  /*202e0*/  PRMT R35, RZ, 0x7610, R35 ;  /* 0x00007610ff237816 */ /* 0x000fe40000000023 */
[----:B------:R-:W-:Y:S02]  /*202f0*/  PRMT R73, RZ, 0x7610, R73 ;  /* 0x00007610ff497816 */ /* 0x000fe40000000049 */
[----:B------:R-:W-:Y:S02]  /*20300*/  PRMT R77, RZ, 0x7610, R77 ;  /* 0x00007610ff4d7816 */ /* 0x000fe4000000004d */
[----:B------:R-:W-:Y:S01]  /*20310*/  PRMT R83, RZ, 0x7610, R83 ;  /* 0x00007610ff537816 */ /* 0x000fe20000000053 */
[----:B--2---:R0:W-:Y:S04]  /*20320*/  STL [R1+0x448], R76 ;  /* 0x0004484c01007387 */ /* 0x0041e80000100800 */
[----:B------:R1:W-:Y:S01]  /*20330*/  STL [R1+0x17f8], R86 ;  /* 0x0017f85601007387 */ /* 0x0003e20000100800 */
[----:B0-----:R-:W-:Y:S01]  /*20340*/  IADD3 R76, P5, PT, R79, R6, RZ ;  /* 0x000000064f4c7210 */ /* 0x001fe20007fbe0ff */
[----:B-1----:R-:W-:-:S04]  /*20350*/  @!P0 IMAD.MOV.U32 R86, RZ, RZ, R85 ;  /* 0x000000ffff568224 */ /* 0x002fc800078e0055 */
[----:B------:R-:W-:Y:S01]  /*20360*/  IMAD.X R84, R13, 0x1, R7, P5 ;  /* 0x000000010d547824 */ /* 0x000fe200028e0607 */
[----:B------:R-:W-:Y:S01]  /*20370*/  STL [R1+0x1804], R76 ;  /* 0x0018044c01007387 */ /* 0x000fe20000100800 */
[----:B------:R-:W-:-:S03]  /*20380*/  IADD3 R79, P5, PT, R79, R8, RZ ;  /* 0x000000084f4f7210 */ /* 0x000fc60007fbe0ff */
[----:B------:R0:W2:Y:S04]  /*20390*/  @!P0 LDG.E.U8 R33, desc[UR14][R86.64] ;  /* 0x0000000e56218981 */ /* 0x0000a8000c1e1100 */
[----:B------:R1:W-:Y:S01]  /*203a0*/  STL [R1+0x1800], R84 ;  /* 0x0018005401007387 */ /* 0x0003e20000100800 */
[----:B------:R-:W-:Y:S02]  /*203b0*/  @!P0 IMAD.MOV.U32 R85, RZ, RZ, R84 ;  /* 0x000000ffff558224 */ /* 0x000fe400078e0054 */
[----:B-1----:R-:W-:-:S05]  /*203c0*/  @!P0 IMAD.MOV.U32 R84, RZ, RZ, R76 ;  /* 0x000000ffff548224 */ /* 0x002fca00078e004c */
[----:B------:R1:W4:Y:S01]  /*203d0*/  @!P0 LDG.E.U8 R32, desc[UR14][R84.64] ;  /* 0x0000000e54208981 */ /* 0x000322000c1e1100 */
[----:B0-----:R-:W-:-:S03]  /*203e0*/  @!P0 IMAD.MOV.U32 R86, RZ, RZ, R79 ;  /* 0x000000ffff568224 */ /* 0x001fc600078e004f */
[----:B------:R0:W-:Y:S01]  /*203f0*/  STL [R1+0x180c], R79 ;  /* 0x00180c4f01007387 */ /* 0x0001e20000100800 */
[----:B-1----:R-:W-:Y:S01]  /*20400*/  IMAD.X R84, R13, 0x1, R9, P5 ;  /* 0x000000010d547824 */ /* 0x002fe200028e0609 */
[----:B------:R-:W-:Y:S02]  /*20410*/  SHF.R.S32.HI R13, RZ, 0x1f, R14 ;  /* 0x0000001fff0d7819 */ /* 0x000fe4000001140e */
[C---:B------:R-:W-:Y:S01]  /*20420*/  IADD3 R85, P5, PT, R14.reuse, R2, RZ ;  /* 0x000000020e557210 */ /* 0x040fe20007fbe0ff */
[----:B------:R-:W-:Y:S01]  /*20430*/  @!P0 IMAD.MOV.U32 R87, RZ, RZ, R84 ;  /* 0x000000ffff578224 */ /* 0x000fe200078e0054 */
[----:B0-----:R-:W-:Y:S01]  /*20440*/  IADD3 R79, P6, PT, R14, R4, RZ ;  /* 0x000000040e4f7210 */ /* 0x001fe20007fde0ff */
[----:B------:R0:W-:Y:S04]  /*20450*/  STL [R1+0x1808], R84 ;  /* 0x0018085401007387 */ /* 0x0001e80000100800 */
[----:B------:R1:W2:Y:S01]  /*20460*/  @!P0 LDG.E.U8 R37, desc[UR14][R86.64] ;  /* 0x0000000e56258981 */ /* 0x0002a2000c1e1100 */
[----:B------:R-:W-:-:S03]  /*20470*/  VIADD R76, R92, 0xffffff90 ;  /* 0xffffff905c4c7836 */ /* 0x000fc60000000000 */
[----:B------:R-:W-:Y:S04]  /*20480*/  STL [R1+0x18f4], R85 ;  /* 0x0018f45501007387 */ /* 0x000fe80000100800 */
[----:B------:R-:W-:Y:S01]  /*20490*/  STL [R1+0x18fc], R79 ;  /* 0x0018fc4f01007387 */ /* 0x000fe20000100800 */
[C---:B-1----:R-:W-:Y:S02]  /*204a0*/  IMAD.X R86, R13.reuse, 0x1, R3, P5 ;  /* 0x000000010d567824 */ /* 0x042fe400028e0603 */
[----:B0-----:R-:W-:Y:S02]  /*204b0*/  IMAD.X R84, R13, 0x1, R5, P6 ;  /* 0x000000010d547824 */ /* 0x001fe400030e0605 */
[----:B------:R-:W-:Y:S01]  /*204c0*/  @!P2 IMAD.MOV.U32 R87, RZ, RZ, R86 ;  /* 0x000000ffff57a224 */ /* 0x000fe200078e0056 */
[----:B------:R0:W-:Y:S04]  /*204d0*/  STL [R1+0x18f0], R86 ;  /* 0x0018f05601007387 */ /* 0x0001e80000100800 */
[----:B------:R1:W-:Y:S01]  /*204e0*/  STL [R1+0x18f8], R84 ;  /* 0x0018f85401007387 */ /* 0x0003e20000100800 */
[----:B------:R-:W-:-:S02]  /*204f0*/  ISETP.GE.U32.AND P0, PT, R76, 0x7fffff11, PT ;  /* 0x7fffff114c00780c */ /* 0x000fc40003f06070 */
[C---:B------:R-:W-:Y:S01]  /*20500*/  IADD3 R76, P5, PT, R14.reuse, R6, RZ ;  /* 0x000000060e4c7210 */ /* 0x040fe20007fbe0ff */
[----:B0-----:R-:W-:Y:S02]  /*20510*/  @!P2 IMAD.MOV.U32 R86, RZ, RZ, R85 ;  /* 0x000000ffff56a224 */ /* 0x001fe400078e0055 */
[----:B------:R-:W-:Y:S02]  /*20520*/  @!P2 IMAD.MOV.U32 R85, RZ, RZ, R84 ;  /* 0x000000ffff55a224 */ /* 0x000fe400078e0054 */
[----:B-1----:R-:W-:Y:S01]  /*20530*/  @!P2 IMAD.MOV.U32 R84, RZ, RZ, R79 ;  /* 0x000000ffff54a224 */ /* 0x002fe200078e004f */
[----:B------:R0:W-:Y:S04]  /*20540*/  STL [R1+0x1904], R76 ;  /* 0x0019044c01007387 */ /* 0x0001e80000100800 */
[----:B------:R-:W2:Y:S04]  /*20550*/  @!P2 LDG.E.U8 R70, desc[UR14][R86.64] ;  /* 0x0000000e5646a981 */ /* 0x000ea8000c1e1100 */
[----:B------:R1:W2:Y:S02]  /*20560*/  @!P2 LDG.E.U8 R36, desc[UR14][R84.64] ;  /* 0x0000000e5424a981 */ /* 0x0002a4000c1e1100 */
[----:B-1----:R-:W-:Y:S01]  /*20570*/  IMAD.X R85, R13, 0x1, R7, P5 ;  /* 0x000000010d557824 */ /* 0x002fe200028e0607 */
[----:B------:R-:W-:Y:S01]  /*20580*/  IADD3 R79, P5, PT, R14, R8, RZ ;  /* 0x000000080e4f7210 */ /* 0x000fe20007fbe0ff */
[----:B------:R-:W-:-:S04]  /*20590*/  IMAD R14, R18, 0x6f, RZ ;  /* 0x0000006f120e7824 */ /* 0x000fc800078e02ff */
[----:B------:R-:W-:Y:S01]  /*205a0*/  IMAD.X R84, R13, 0x1, R9, P5 ;  /* 0x000000010d547824 */ /* 0x000fe200028e0609 */
[----:B------:R1:W-:Y:S04]  /*205b0*/  STL [R1+0x1900], R85 ;  /* 0x0019005501007387 */ /* 0x0003e80000100800 */
[----:B------:R-:W-:Y:S01]  /*205c0*/  STL [R1+0x190c], R79 ;  /* 0x00190c4f01007387 */ /* 0x000fe20000100800 */
[----:B------:R-:W-:Y:S02]  /*205d0*/  @!P2 IMAD.MOV.U32 R87, RZ, RZ, R85 ;  /* 0x000000ffff57a224 */ /* 0x000fe400078e0055 */
[----:B------:R-:W-:Y:S01]  /*205e0*/  @!P2 IMAD.MOV.U32 R86, RZ, RZ, R76 ;  /* 0x000000ffff56a224 */ /* 0x000fe200078e004c */
[----:B------:R3:W-:Y:S01]  /*205f0*/  STL [R1+0x1908], R84 ;  /* 0x0019085401007387 */ /* 0x0007e20000100800 */
[----:B------:R-:W-:-:S02]  /*20600*/  SHF.R.S32.HI R13, RZ, 0x1f, R14 ;  /* 0x0000001fff0d7819 */ /* 0x000fc4000001140e */
[C---:B0-----:R-:W-:Y:S01]  /*20610*/  IADD3 R76, P5, PT, R14.reuse, R2, RZ ;  /* 0x000000020e4c7210 */ /* 0x041fe20007fbe0ff */
[----:B------:R0:W2:Y:S01]  /*20620*/  @!P2 LDG.E.U8 R35, desc[UR14][R86.64] ;  /* 0x0000000e5623a981 */ /* 0x0000a2000c1e1100 */
[----:B-1----:R-:W-:Y:S02]  /*20630*/  @!P2 IMAD.MOV.U32 R85, RZ, RZ, R84 ;  /* 0x000000ffff55a224 */ /* 0x002fe400078e0054 */
[----:B---3--:R-:W-:Y:S01]  /*20640*/  @!P2 IMAD.MOV.U32 R84, RZ, RZ, R79 ;  /* 0x000000ffff54a224 */ /* 0x008fe200078e004f */
[----:B------:R-:W-:-:S04]  /*20650*/  IADD3 R79, P6, PT, R14, R4, RZ ;  /* 0x000000040e4f7210 */ /* 0x000fc80007fde0ff */
[----:B------:R1:W3:Y:S01]  /*20660*/  @!P2 LDG.E.U8 R42, desc[UR14][R84.64] ;  /* 0x0000000e542aa981 */ /* 0x0002e2000c1e1100 */
[----:B0-----:R-:W-:-:S03]  /*20670*/  IMAD.X R86, R13, 0x1, R5, P6 ;  /* 0x000000010d567824 */ /* 0x001fc600030e0605 */
[----:B------:R-:W-:Y:S01]  /*20680*/  STL [R1+0x1734], R76 ;  /* 0x0017344c01007387 */ /* 0x000fe20000100800 */
[----:B------:R-:W-:-:S03]  /*20690*/  @!P0 IMAD.MOV.U32 R90, RZ, RZ, R76 ;  /* 0x000000ffff5a8224 */ /* 0x000fc600078e004c */
[----:B------:R-:W-:Y:S01]  /*206a0*/  STL [R1+0x173c], R79 ;  /* 0x00173c4f01007387 */ /* 0x000fe20000100800 */
[----:B-1----:R-:W-:Y:S02]  /*206b0*/  IMAD.X R85, R13, 0x1, R3, P5 ;  /* 0x000000010d557824 */ /* 0x002fe400028e0603 */
[----:B------:R-:W-:Y:S02]  /*206c0*/  VIADD R84, R92, 0xffffff89 ;  /* 0xffffff895c547836 */ /* 0x000fe40000000000 */
[----:B------:R-:W-:Y:S01]  /*206d0*/  @!P0 IMAD.MOV.U32 R91, RZ, RZ, R85 ;  /* 0x000000ffff5b8224 */ /* 0x000fe200078e0055 */
[----:B------:R-:W-:Y:S04]  /*206e0*/  STL [R1+0x1730], R85 ;  /* 0x0017305501007387 */ /* 0x000fe80000100800 */
[----:B------:R0:W-:Y:S01]  /*206f0*/  STL [R1+0x1738], R86 ;  /* 0x0017385601007387 */ /* 0x0001e20000100800 */
[----:B------:R-:W-:Y:S01]  /*20700*/  @!P0 IMAD.MOV.U32 R87, RZ, RZ, R86 ;  /* 0x000000ffff578224 */ /* 0x000fe200078e0056 */
[----:B------:R-:W-:-:S02]  /*20710*/  ISETP.GE.U32.AND P2, PT, R84, 0x7fffff0a, PT ;  /* 0x7fffff0a5400780c */ /* 0x000fc40003f46070 */
[----:B------:R-:W2:Y:S01]  /*20720*/  @!P0 LDG.E.U8 R73, desc[UR14][R90.64] ;  /* 0x0000000e5a498981 */ /* 0x000ea2000c1e1100 */
[----:B------:R-:W-:Y:S01]  /*20730*/  IADD3 R84, P5, PT, R14, R6, RZ ;  /* 0x000000060e547210 */ /* 0x000fe20007fbe0ff */
[----:B0-----:R-:W-:-:S04]  /*20740*/  @!P0 IMAD.MOV.U32 R86, RZ, RZ, R79 ;  /* 0x000000ffff568224 */ /* 0x001fc800078e004f */
[----:B------:R-:W-:Y:S01]  /*20750*/  IMAD.X R85, R13, 0x1, R7, P5 ;  /* 0x000000010d557824 */ /* 0x000fe200028e0607 */
[----:B------:R-:W3:Y:S04]  /*20760*/  @!P0 LDG.E.U8 R77, desc[UR14][R86.64] ;  /* 0x0000000e564d8981 */ /* 0x000ee8000c1e1100 */
[----:B------:R-:W3:Y:S01]  /*20770*/  @!P0 LDG.E.U8 R83, desc[UR14][R84.64] ;  /* 0x0000000e54538981 */ /* 0x000ee2000c1e1100 */
[----:B------:R-:W-:-:S03]  /*20780*/  IADD3 R76, P5, PT, R14, R8, RZ ;  /* 0x000000080e4c7210 */ /* 0x000fc60007fbe0ff */
[----:B------:R-:W-:Y:S01]  /*20790*/  STL [R1+0x1744], R84 ;  /* 0x0017445401007387 */ /* 0x000fe20000100800 */
[----:B------:R-:W-:Y:S02]  /*207a0*/  PRMT R69, RZ, 0x7610, R69 ;  /* 0x00007610ff457816 */ /* 0x000fe40000000045 */
[----:B------:R-:W-:Y:S01]  /*207b0*/  PRMT R75, RZ, 0x7610, R75 ;  /* 0x00007610ff4b7816 */ /* 0x000fe2000000004b */
[----:B--2---:R0:W-:Y:S04]  /*207c0*/  STL [R1+0x444], R73 ;  /* 0x0004444901007387 */ /* 0x0041e80000100800 */
[----:B------:R-:W-:Y:S04]  /*207d0*/  STL [R1+0x1740], R85 ;  /* 0x0017405501007387 */ /* 0x000fe80000100800 */
[----:B------:R-:W-:Y:S01]  /*207e0*/  STL [R1+0x174c], R76 ;  /* 0x00174c4c01007387 */ /* 0x000fe20000100800 */
[----:B0-----:R-:W-:-:S03]  /*207f0*/  IMAD R73, R18, 0x76, RZ ;  /* 0x0000007612497824 */ /* 0x001fc600078e02ff */
[----:B---3--:R0:W-:Y:S02]  /*20800*/  STL [R1+0x440], R77 ;  /* 0x0004404d01007387 */ /* 0x0081e40000100800 */
[----:B0-----:R-:W-:Y:S01]  /*20810*/  IMAD.X R77, R13, 0x1, R9, P5 ;  /* 0x000000010d4d7824 */ /* 0x001fe200028e0609 */
[----:B------:R-:W-:Y:S02]  /*20820*/  IADD3 R79, P5, PT, R73, R2, RZ ;  /* 0x00000002494f7210 */ /* 0x000fe40007fbe0ff */
[----:B------:R-:W-:Y:S02]  /*20830*/  SHF.R.S32.HI R13, RZ, 0x1f, R73 ;  /* 0x0000001fff0d7819 */ /* 0x000fe40000011449 */
[----:B------:R-:W-:Y:S04]  /*20840*/  STL [R1+0x1748], R77 ;  /* 0x0017484d01007387 */ /* 0x000fe80000100800 */
[----:B------:R-:W-:Y:S04]  /*20850*/  STL [R1+0x1814], R79 ;  /* 0x0018144f01007387 */ /* 0x000fe80000100800 */
[----:B------:R0:W-:Y:S04]  /*20860*/  STL [R1+0x43c], R83 ;  /* 0x00043c5301007387 */ /* 0x0001e80000100800 */
[----:B------:R1:W2:Y:S01]  /*20870*/  @!P0 LDG.E.U8 R69, desc[UR14][R76.64] ;  /* 0x0000000e4c458981 */ /* 0x0002a2000c1e1100 */
[----:B------:R-:W-:-:S02]  /*20880*/  @!P2 IMAD.MOV.U32 R84, RZ, RZ, R79 ;  /* 0x000000ffff54a224 */ /* 0x000fc400078e004f */
[----:B0-----:R-:W-:-:S04]  /*20890*/  IMAD.X R83, R13, 0x1, R3, P5 ;  /* 0x000000010d537824 */ /* 0x001fc800028e0603 */
[----:B------:R-:W-:-:S05]  /*208a0*/  @!P2 IMAD.MOV.U32 R85, RZ, RZ, R83 ;  /* 0x000000ffff55a224 */ /* 0x000fca00078e0053 */
[----:B------:R-:W3:Y:S01]  /*208b0*/  @!P2 LDG.E.U8 R75, desc[UR14][R84.64] ;  /* 0x0000000e544ba981 */ /* 0x000ee2000c1e1100 */
[----:B-1----:R-:W-:-:S03]  /*208c0*/  IADD3 R76, P0, PT, R73, R4, RZ ;  /* 0x00000004494c7210 */ /* 0x002fc60007f1e0ff */
[----:B------:R-:W-:Y:S02]  /*208d0*/  STL [R1+0x1810], R83 ;  /* 0x0018105301007387 */ /* 0x000fe40000100800 */
[----:B------:R-:W-:Y:S01]  /*208e0*/  IMAD.X R77, R13, 0x1, R5, P0 ;  /* 0x000000010d4d7824 */ /* 0x000fe200000e0605 */
[----:B------:R-:W-:Y:S02]  /*208f0*/  PRMT R14, RZ, 0x7610, R14 ;  /* 0x00007610ff0e7816 */ /* 0x000fe4000000000e */
[----:B------:R-:W-:-:S04]  /*20900*/  PRMT R65, RZ, 0x7610, R65 ;  /* 0x00007610ff417816 */ /* 0x000fc80000000041 */
[----:B------:R0:W4:Y:S01]  /*20910*/  @!P2 LDG.E.U8 R14, desc[UR14][R76.64] ;  /* 0x0000000e4c0ea981 */ /* 0x000122000c1e1100 */
[----:B------:R-:W-:-:S03]  /*20920*/  PRMT R62, RZ, 0x7610, R62 ;  /* 0x00007610ff3e7816 */ /* 0x000fc6000000003e */
[----:B--2---:R1:W-:Y:S04]  /*20930*/  STL [R1+0x438], R69 ;  /* 0x0004384501007387 */ /* 0x0043e80000100800 */
[----:B------:R0:W-:Y:S01]  /*20940*/  STL [R1+0x181c], R76 ;  /* 0x00181c4c01007387 */ /* 0x0001e20000100800 */
[----:B-1----:R-:W-:-:S05]  /*20950*/  IADD3 R69, P5, PT, R73, R6, RZ ;  /* 0x0000000649457210 */ /* 0x002fca0007fbe0ff */
[----:B------:R-:W-:Y:S04]  /*20960*/  STL [R1+0x1824], R69 ;  /* 0x0018244501007387 */ /* 0x000fe80000100800 */
[----:B------:R-:W-:Y:S04]  /*20970*/  STL [R1+0x1818], R77 ;  /* 0x0018184d01007387 */ /* 0x000fe80000100800 */
[----:B---3--:R1:W-:Y:S01]  /*20980*/  STL [R1+0x434], R75 ;  /* 0x0004344b01007387 */ /* 0x0083e20000100800 */
[----:B------:R-:W-:Y:S01]  /*20990*/  IADD3 R73, P0, PT, R73, R8, RZ ;  /* 0x0000000849497210 */ /* 0x000fe20007f1e0ff */
[----:B0-----:R-:W-:-:S02]  /*209a0*/  @!P2 IMAD.MOV.U32 R76, RZ, RZ, R69 ;  /* 0x000000ffff4ca224 */ /* 0x001fc400078e0045 */
[----:B-1----:R-:W-:-:S04]  /*209b0*/  IMAD.X R75, R13, 0x1, R7, P5 ;  /* 0x000000010d4b7824 */ /* 0x002fc800028e0607 */
[----:B------:R-:W-:Y:S01]  /*209c0*/  @!P2 IMAD.MOV.U32 R77, RZ, RZ, R75 ;  /* 0x000000ffff4da224 */ /* 0x000fe200078e004b */
[----:B------:R0:W-:Y:S04]  /*209d0*/  STL [R1+0x1820], R75 ;  /* 0x0018204b01007387 */ /* 0x0001e80000100800 */
[----:B------:R1:W2:Y:S01]  /*209e0*/  @!P2 LDG.E.U8 R65, desc[UR14][R76.64] ;  /* 0x0000000e4c41a981 */ /* 0x0002a2000c1e1100 */
[----:B0-----:R-:W-:Y:S02]  /*209f0*/  IMAD.X R75, R13, 0x1, R9, P0 ;  /* 0x000000010d4b7824 */ /* 0x001fe400000e0609 */
[----:B-1----:R-:W-:Y:S02]  /*20a00*/  @!P2 IMAD.MOV.U32 R76, RZ, RZ, R73 ;  /* 0x000000ffff4ca224 */ /* 0x002fe400078e0049 */
[----:B------:R-:W-:-:S05]  /*20a10*/  @!P2 IMAD.MOV.U32 R77, RZ, RZ, R75 ;  /* 0x000000ffff4da224 */ /* 0x000fca00078e004b */
[----:B------:R-:W3:Y:S04]  /*20a20*/  @!P2 LDG.E.U8 R62, desc[UR14][R76.64] ;  /* 0x0000000e4c3ea981 */ /* 0x000ee8000c1e1100 */
[----:B----4-:R0:W-:Y:S04]  /*20a30*/  STL [R1+0x430], R14 ;  /* 0x0004300e01007387 */ /* 0x0101e80000100800 */
[----:B------:R-:W-:Y:S04]  /*20a40*/  STL [R1+0x182c], R73 ;  /* 0x00182c4901007387 */ /* 0x000fe80000100800 */
[----:B------:R-:W-:Y:S01]  /*20a50*/  STL [R1+0x1828], R75 ;  /* 0x0018284b01007387 */ /* 0x000fe20000100800 */
[----:B------:R-:W-:-:S02]  /*20a60*/  VIADD R69, R92, 0x7f ;  /* 0x0000007f5c457836 */ /* 0x000fc40000000000 */
[----:B0-----:R-:W-:-:S05]  /*20a70*/  IMAD R14, R18, 0x77, RZ ;  /* 0x00000077120e7824 */ /* 0x001fca00078e02ff */
[----:B------:R-:W-:Y:S02]  /*20a80*/  SHF.R.S32.HI R13, RZ, 0x1f, R14 ;  /* 0x0000001fff0d7819 */ /* 0x000fe4000001140e */
[----:B------:R-:W-:Y:S02]  /*20a90*/  ISETP.GT.AND P0, PT, R69, 0x7f, PT ;  /* 0x0000007f4500780c */ /* 0x000fe40003f04270 */
[----:B------:R-:W-:Y:S02]  /*20aa0*/  PRMT R52, RZ, 0x7610, R52 ;  /* 0x00007610ff347816 */ /* 0x000fe40000000034 */
[----:B------:R-:W-:Y:S02]  /*20ab0*/  PRMT R58, RZ, 0x7610, R58 ;  /* 0x00007610ff3a7816 */ /* 0x000fe4000000003a */
[----:B------:R-:W-:Y:S02]  /*20ac0*/  PRMT R53, RZ, 0x7610, R53 ;  /* 0x00007610ff357816 */ /* 0x000fe40000000035 */
[----:B------:R-:W-:Y:S01]  /*20ad0*/  PRMT R57, RZ, 0x7610, R57 ;  /* 0x00007610ff397816 */ /* 0x000fe20000000039 */
[----:B--2---:R0:W-:Y:S02]  /*20ae0*/  STL [R1+0x42c], R65 ;  /* 0x00042c4101007387 */ /* 0x0041e40000100800 */
[----:B0-----:R-:W-:-:S05]  /*20af0*/  IADD3 R65, P5, PT, R14, R2, RZ ;  /* 0x000000020e417210 */ /* 0x001fca0007fbe0ff */
[C---:B------:R-:W-:Y:S01]  /*20b00*/  IMAD.X R73, R13.reuse, 0x1, R3, P5 ;  /* 0x000000010d497824 */ /* 0x040fe200028e0603 */
[----:B---3--:R0:W-:Y:S01]  /*20b10*/  STL [R1+0x428], R62 ;  /* 0x0004283e01007387 */ /* 0x0081e20000100800 */
[----:B------:R-:W-:Y:S01]  /*20b20*/  IADD3 R69, P5, PT, R14, R4, RZ ;  /* 0x000000040e457210 */ /* 0x000fe20007fbe0ff */
[----:B------:R-:W-:Y:S02]  /*20b30*/  @!P4 IMAD.MOV.U32 R76, RZ, RZ, R65 ;  /* 0x000000ffff4cc224 */ /* 0x000fe400078e0041 */
[----:B------:R-:W-:Y:S02]  /*20b40*/  @!P4 IMAD.MOV.U32 R77, RZ, RZ, R73 ;  /* 0x000000ffff4dc224 */ /* 0x000fe400078e0049 */
[----:B------:R-:W-:-:S03]  /*20b50*/  IMAD.X R75, R13, 0x1, R5, P5 ;  /* 0x000000010d4b7824 */ /* 0x000fc600028e0605 */
[----:B------:R1:W2:Y:S01]  /*20b60*/  @!P4 LDG.E.U8 R52, desc[UR14][R76.64] ;  /* 0x0000000e4c34c981 */ /* 0x0002a2000c1e1100 */
[----:B0-----:R-:W-:-:S03]  /*20b70*/  VIADD R62, R92, 0xffffff81 ;  /* 0xffffff815c3e7836 */ /* 0x001fc60000000000 */
[----:B------:R-:W-:Y:S02]  /*20b80*/  STL [R1+0x1834], R65 ;  /* 0x0018344101007387 */ /* 0x000fe40000100800 */
[----:B------:R-:W-:Y:S02]  /*20b90*/  ISETP.GE.U32.AND P2, PT, R62, 0x7fffff02, PT ;  /* 0x7fffff023e00780c */ /* 0x000fe40003f46070 */
[C---:B------:R-:W-:Y:S01]  /*20ba0*/  IADD3 R62, P5, PT, R14.reuse, R6, RZ ;  /* 0x000000060e3e7210 */ /* 0x040fe20007fbe0ff */
[----:B-1----:R-:W-:Y:S02]  /*20bb0*/  @!P4 IMAD.MOV.U32 R76, RZ, RZ, R69 ;  /* 0x000000ffff4cc224 */ /* 0x002fe400078e0045 */
[----:B------:R-:W-:Y:S01]  /*20bc0*/  @!P4 IMAD.MOV.U32 R77, RZ, RZ, R75 ;  /* 0x000000ffff4dc224 */ /* 0x000fe200078e004b */
[----:B------:R0:W-:Y:S04]  /*20bd0*/  STL [R1+0x1830], R73 ;  /* 0x0018304901007387 */ /* 0x0001e80000100800 */
[----:B------:R1:W3:Y:S01]  /*20be0*/  @!P4 LDG.E.U8 R58, desc[UR14][R76.64] ;  /* 0x0000000e4c3ac981 */ /* 0x0002e2000c1e1100 */
[----:B0-----:R-:W-:Y:S01]  /*20bf0*/  IMAD.X R73, R13, 0x1, R7, P5 ;  /* 0x000000010d497824 */ /* 0x001fe200028e0607 */
[----:B------:R-:W-:-:S02]  /*20c00*/  IADD3 R65, P5, PT, R14, R8, RZ ;  /* 0x000000080e417210 */ /* 0x000fc40007fbe0ff */
[----:B------:R0:W-:Y:S01]  /*20c10*/  STL [R1+0x183c], R69 ;  /* 0x00183c4501007387 */ /* 0x0001e20000100800 */
[----:B-1----:R-:W-:Y:S02]  /*20c20*/  @!P4 IMAD.MOV.U32 R76, RZ, RZ, R62 ;  /* 0x000000ffff4cc224 */ /* 0x002fe400078e003e */
[----:B------:R-:W-:-:S05]  /*20c30*/  @!P4 IMAD.MOV.U32 R77, RZ, RZ, R73 ;  /* 0x000000ffff4dc224 */ /* 0x000fca00078e0049 */
[----:B------:R1:W4:Y:S01]  /*20c40*/  @!P4 LDG.E.U8 R53, desc[UR14][R76.64] ;  /* 0x0000000e4c35c981 */ /* 0x000322000c1e1100 */
[----:B0-----:R-:W-:Y:S02]  /*20c50*/  IMAD.X R69, R13, 0x1, R9, P5 ;  /* 0x000000010d457824 */ /* 0x001fe400028e0609 */
[----:B-1----:R-:W-:Y:S02]  /*20c60*/  @!P4 IMAD.MOV.U32 R76, RZ, RZ, R65 ;  /* 0x000000ffff4cc224 */ /* 0x002fe400078e0041 */
[----:B------:R-:W-:-:S05]  /*20c70*/  @!P4 IMAD.MOV.U32 R77, RZ, RZ, R69 ;  /* 0x000000ffff4dc224 */ /* 0x000fca00078e0045 */
[----:B------:R0:W4:Y:S04]  /*20c80*/  @!P4 LDG.E.U8 R57, desc[UR14][R76.64] ;  /* 0x0000000e4c39c981 */ /* 0x000128000c1e1100 */
[----:B------:R-:W-:Y:S04]  /*20c90*/  STL [R1+0x1838], R75 ;  /* 0x0018384b01007387 */ /* 0x000fe80000100800 */
[----:B------:R-:W-:Y:S01]  /*20ca0*/  STL [R1+0x1844], R62 ;  /* 0x0018443e01007387 */ /* 0x000fe20000100800 */
[----:B------:R-:W-:Y:S02]  /*20cb0*/  PRMT R38, RZ, 0x7610, R38 ;  /* 0x00007610ff267816 */ /* 0x000fe40000000026 */
[----:B------:R-:W-:-:S02]  /*20cc0*/  PRMT R13, RZ, 0x7610, R13 ;  /* 0x00007610ff0d7816 */ /* 0x000fc4000000000d */
[----:B------:R-:W-:Y:S01]  /*20cd0*/  PRMT R59, RZ, 0x7610, R59 ;  /* 0x00007610ff3b7816 */ /* 0x000fe2000000003b */
[----:B--2---:R1:W-:Y:S04]  /*20ce0*/  STL [R1+0x424], R52 ;  /* 0x0004243401007387 */ /* 0x0043e80000100800 */
[----:B------:R-:W-:Y:S04]  /*20cf0*/  STL [R1+0x1840], R73 ;  /* 0x0018404901007387 */ /* 0x000fe80000100800 */
[----:B------:R-:W-:Y:S01]  /*20d00*/  STL [R1+0x184c], R65 ;  /* 0x00184c4101007387 */ /* 0x000fe20000100800 */
[----:B-1----:R-:W-:-:S03]  /*20d10*/  IMAD R52, R18, 0x7e, RZ ;  /* 0x0000007e12347824 */ /* 0x002fc600078e02ff */
[----:B---3--:R1:W-:Y:S02]  /*20d20*/  STL [R1+0x420], R58 ;  /* 0x0004203a01007387 */ /* 0x0083e40000100800 */
[----:B------:R-:W-:Y:S02]  /*20d30*/  SHF.R.S32.HI R14, RZ, 0x1f, R52 ;  /* 0x0000001fff0e7819 */ /* 0x000fe40000011434 */
[----:B------:R-:W-:Y:S01]  /*20d40*/  STL [R1+0x1848], R69 ;  /* 0x0018484501007387 */ /* 0x000fe20000100800 */
[----:B-1----:R-:W-:-:S05]  /*20d50*/  IADD3 R58, P5, PT, R52, R2, RZ ;  /* 0x00000002343a7210 */ /* 0x002fca0007fbe0ff */
[----:B------:R-:W-:Y:S01]  /*20d60*/  STL [R1+0x1914], R58 ;  /* 0x0019143a01007387 */ /* 0x000fe20000100800 */
[----:B------:R-:W-:-:S03]  /*20d70*/  IMAD.X R62, R14, 0x1, R3, P5 ;  /* 0x000000010e3e7824 */ /* 0x000fc600028e0603 */
[----:B----4-:R1:W-:Y:S01]  /*20d80*/  STL [R1+0x41c], R53 ;  /* 0x00041c3501007387 */ /* 0x0103e20000100800 */
[----:B0-----:R-:W-:Y:S02]  /*20d90*/  @!P2 IMAD.MOV.U32 R76, RZ, RZ, R58 ;  /* 0x000000ffff4ca224 */ /* 0x001fe400078e003a */
[----:B------:R-:W-:Y:S01]  /*20da0*/  @!P2 IMAD.MOV.U32 R77, RZ, RZ, R62 ;  /* 0x000000ffff4da224 */ /* 0x000fe200078e003e */
[----:B------:R0:W-:Y:S04]  /*20db0*/  STL [R1+0x1910], R62 ;  /* 0x0019103e01007387 */ /* 0x0001e80000100800 */
[----:B------:R2:W3:Y:S01]  /*20dc0*/  @!P2 LDG.E.U8 R38, desc[UR14][R76.64] ;  /* 0x0000000e4c26a981 */ /* 0x0004e2000c1e1100 */
[----:B-1----:R-:W-:-:S05]  /*20dd0*/  IADD3 R53, P5, PT, R52, R4, RZ ;  /* 0x0000000434357210 */ /* 0x002fca0007fbe0ff */
[----:B------:R-:W-:Y:S04]  /*20de0*/  STL [R1+0x191c], R53 ;  /* 0x00191c3501007387 */ /* 0x000fe80000100800 */
[----:B------:R1:W-:Y:S01]  /*20df0*/  STL [R1+0x418], R57 ;  /* 0x0004183901007387 */ /* 0x0003e20000100800 */
[----:B--2---:R-:W-:Y:S01]  /*20e00*/  @!P2 IMAD.MOV.U32 R76, RZ, RZ, R53 ;  /* 0x000000ffff4ca224 */ /* 0x004fe200078e0035 */
[----:B0-----:R-:W-:Y:S01]  /*20e10*/  IADD3 R62, P4, PT, R52, R6, RZ ;  /* 0x00000006343e7210 */ /* 0x001fe20007f9e0ff */
[----:B-1----:R-:W-:-:S04]  /*20e20*/  IMAD.X R57, R14, 0x1, R5, P5 ;  /* 0x000000010e397824 */ /* 0x002fc800028e0605 */
[----:B------:R-:W-:Y:S02]  /*20e30*/  @!P2 IMAD.MOV.U32 R77, RZ, RZ, R57 ;  /* 0x000000ffff4da224 */ /* 0x000fe400078e0039 */
[----:B------:R-:W-:-:S03]  /*20e40*/  IMAD.X R65, R14, 0x1, R7, P4 ;  /* 0x000000010e417824 */ /* 0x000fc600020e0607 */
[----:B------:R0:W2:Y:S02]  /*20e50*/  @!P2 LDG.E.U8 R13, desc[UR14][R76.64] ;  /* 0x0000000e4c0da981 */ /* 0x0000a4000c1e1100 */
[----:B0-----:R-:W-:Y:S02]  /*20e60*/  @!P2 IMAD.MOV.U32 R76, RZ, RZ, R62 ;  /* 0x000000ffff4ca224 */ /* 0x001fe400078e003e */
[----:B------:R-:W-:-:S05]  /*20e70*/  @!P2 IMAD.MOV.U32 R77, RZ, RZ, R65 ;  /* 0x000000ffff4da224 */ /* 0x000fca00078e0041 */
[----:B------:R-:W4:Y:S04]  /*20e80*/  @!P2 LDG.E.U8 R59, desc[UR14][R76.64] ;  /* 0x0000000e4c3ba981 */ /* 0x000f28000c1e1100 */
[----:B------:R0:W-:Y:S02]  /*20e90*/  STL [R1+0x1918], R57 ;  /* 0x0019183901007387 */ /* 0x0001e40000100800 */
[----:B0-----:R-:W-:-:S05]  /*20ea0*/  IADD3 R57, P5, PT, R52, R8, RZ ;  /* 0x0000000834397210 */ /* 0x001fca0007fbe0ff */
[----:B------:R-:W-:Y:S01]  /*20eb0*/  IMAD.X R58, R14, 0x1, R9, P5 ;  /* 0x000000010e3a7824 */ /* 0x000fe200028e0609 */
[----:B------:R-:W-:Y:S02]  /*20ec0*/  PRMT R50, RZ, 0x7610, R50 ;  /* 0x00007610ff327816 */ /* 0x000fe40000000032 */
[----:B------:R-:W-:Y:S01]  /*20ed0*/  PRMT R55, RZ, 0x7610, R55 ;  /* 0x00007610ff377816 */ /* 0x000fe20000000037 */
[----:B------:R-:W0:Y:S01]  /*20ee0*/  S2R R0, SR_TID.X ;  /* 0x0000000000007919 */ /* 0x000e220000002100 */
[----:B---3--:R1:W-:Y:S04]  /*20ef0*/  STL [R1+0x414], R38 ;  /* 0x0004142601007387 */ /* 0x0083e80000100800 */
[----:B------:R-:W-:Y:S01]  /*20f00*/  STL [R1+0x1ce8], R18 ;  /* 0x001ce81201007387 */ /* 0x000fe20000100800 */
[----:B-1----:R-:W-:-:S05]  /*20f10*/  IMAD R38, R18, 0x7f, RZ ;  /* 0x0000007f12267824 */ /* 0x002fca00078e02ff */
[----:B------:R-:W-:Y:S01]  /*20f20*/  IADD3 R52, P4, PT, R38, R2, RZ ;  /* 0x0000000226347210 */ /* 0x000fe20007f9e0ff */
[----:B--2---:R1:W-:Y:S04]  /*20f30*/  STL [R1+0x410], R13 ;  /* 0x0004100d01007387 */ /* 0x0043e80000100800 */
[----:B------:R-:W-:Y:S04]  /*20f40*/  STL [R1+0x1924], R62 ;  /* 0x0019243e01007387 */ /* 0x000fe80000100800 */
[----:B------:R-:W-:Y:S04]  /*20f50*/  STL [R1+0x1cec], R2 ;  /* 0x001cec0201007387 */ /* 0x000fe80000100800 */
[----:B------:R-:W-:Y:S04]  /*20f60*/  STL [R1+0x192c], R57 ;  /* 0x00192c3901007387 */ /* 0x000fe80000100800 */
[----:B------:R-:W-:Y:S01]  /*20f70*/  STL [R1+0x1920], R65 ;  /* 0x0019204101007387 */ /* 0x000fe20000100800 */
[----:B-1----:R-:W-:-:S03]  /*20f80*/  SHF.R.S32.HI R13, RZ, 0x1f, R38 ;  /* 0x0000001fff0d7819 */ /* 0x002fc60000011426 */
[----:B------:R-:W-:Y:S04]  /*20f90*/  STL [R1+0x1934], R52 ;  /* 0x0019343401007387 */ /* 0x000fe80000100800 */
[----:B------:R-:W-:Y:S01]  /*20fa0*/  STL [R1+0x1928], R58 ;  /* 0x0019283a01007387 */ /* 0x000fe20000100800 */
[----:B------:R-:W-:-:S03]  /*20fb0*/  IMAD.X R53, R13, 0x1, R3, P4 ;  /* 0x000000010d357824 */ /* 0x000fc600020e0603 */
[----:B------:R-:W-:Y:S04]  /*20fc0*/  STL [R1+0x1cf0], R3 ;  /* 0x001cf00301007387 */ /* 0x000fe80000100800 */
[----:B------:R-:W-:Y:S04]  /*20fd0*/  STL [R1+0x1930], R53 ;  /* 0x0019303501007387 */ /* 0x000fe80000100800 */
[----:B----4-:R1:W-:Y:S04]  /*20fe0*/  STL [R1+0x40c], R59 ;  /* 0x00040c3b01007387 */ /* 0x0103e80000100800 */
[----:B------:R2:W3:Y:S01]  /*20ff0*/  @!P1 LDG.E.U8 R50, desc[UR14][R52.64] ;  /* 0x0000000e34329981 */ /* 0x0004e2000c1e1100 */
[----:B-1----:R-:W-:-:S02]  /*21000*/  @!P2 IMAD.MOV.U32 R59, RZ, RZ, R58 ;  /* 0x000000ffff3ba224 */ /* 0x002fc400078e003a */
[----:B------:R-:W-:-:S05]  /*21010*/  @!P2 IMAD.MOV.U32 R58, RZ, RZ, R57 ;  /* 0x000000ffff3aa224 */ /* 0x000fca00078e0039 */
[----:B------:R1:W4:Y:S01]  /*21020*/  @!P2 LDG.E.U8 R55, desc[UR14][R58.64] ;  /* 0x0000000e3a37a981 */ /* 0x000322000c1e1100 */
[----:B------:R-:W-:Y:S02]  /*21030*/  IADD3 R14, P2, PT, R38, R4, RZ ;  /* 0x00000004260e7210 */ /* 0x000fe40007f5e0ff */
[----:B0-----:R-:W-:Y:S02]  /*21040*/  LOP3.LUT R0, R0, 0x7f, RZ, 0xc0, !PT ;  /* 0x0000007f00007812 */ /* 0x001fe400078ec0ff */
[----:B--2---:R-:W-:Y:S02]  /*21050*/  IADD3 R52, P5, PT, R38, R8, RZ ;  /* 0x0000000826347210 */ /* 0x004fe40007fbe0ff */
[----:B------:R-:W-:Y:S02]  /*21060*/  ISETP.LT.AND P0, PT, R0, R92, P0 ;  /* 0x0000005c0000720c */ /* 0x000fe40000701270 */
[----:B-1----:R-:W-:Y:S01]  /*21070*/  IADD3 R58, P4, PT, R38, R6, RZ ;  /* 0x00000006263a7210 */ /* 0x002fe20007f9e0ff */
[----:B------:R-:W-:Y:S01]  /*21080*/  IMAD.X R38, R13, 0x1, R5, P2 ;  /* 0x000000010d267824 */ /* 0x000fe200010e0605 */
[----:B------:R-:W-:Y:S01]  /*21090*/  PRMT R0, RZ, 0x7610, R0 ;  /* 0x00007610ff007816 */ /* 0x000fe20000000000 */
[----:B------:R-:W-:-:S02]  /*210a0*/  @!P1 IMAD.MOV.U32 R76, RZ, RZ, R14 ;  /* 0x000000ffff4c9224 */ /* 0x000fc400078e000e */
[----:B------:R-:W-:Y:S01]  /*210b0*/  @!P1 IMAD.MOV.U32 R77, RZ, RZ, R38 ;  /* 0x000000ffff4d9224 */ /* 0x000fe200078e0026 */
[----:B------:R-:W-:Y:S01]  /*210c0*/  PRMT R18, RZ, 0x7610, R18 ;  /* 0x00007610ff127816 */ /* 0x000fe20000000012 */
[C---:B------:R-:W-:Y:S01]  /*210d0*/  IMAD.X R59, R13.reuse, 0x1, R7, P4 ;  /* 0x000000010d3b7824 */ /* 0x040fe200020e0607 */
[----:B------:R-:W-:Y:S02]  /*210e0*/  PRMT R12, RZ, 0x7610, R12 ;  /* 0x00007610ff0c7816 */ /* 0x000fe4000000000c */
[----:B------:R-:W2:Y:S01]  /*210f0*/  @!P1 LDG.E.U8 R0, desc[UR14][R76.64] ;  /* 0x0000000e4c009981 */ /* 0x000ea2000c1e1100 */
[----:B------:R-:W-:-:S03]  /*21100*/  IMAD.X R53, R13, 0x1, R9, P5 ;  /* 0x000000010d357824 */ /* 0x000fc600028e0609 */
[----:B------:R-:W2:Y:S04]  /*21110*/  @!P1 LDG.E.U8 R18, desc[UR14][R58.64] ;  /* 0x0000000e3a129981 */ /* 0x000ea8000c1e1100 */
[----:B------:R-:W2:Y:S04]  /*21120*/  @!P1 LDG.E.U8 R12, desc[UR14][R52.64] ;  /* 0x0000000e340c9981 */ /* 0x000ea8000c1e1100 */
        /* <DEDUP_REMOVED lines=12> */
[----:B------:R-:W2:Y:S04]  /*211f0*/  LDL.LU R73, [R1+0x124] ;  /* 0x0001240001497983 */ /* 0x000ea80000300800 */
[----:B------:R-:W2:Y:S04]  /*21200*/  LDL.LU R75, [R1+0x120] ;  /* 0x00012000014b7983 */ /* 0x000ea80000300800 */
[----:B------:R-:W2:Y:S04]  /*21210*/  LDL.LU R77, [R1+0x11c] ;  /* 0x00011c00014d7983 */ /* 0x000ea80000300800 */
[----:B------:R-:W2:Y:S04]  /*21220*/  LDL.LU R76, [R1+0x114] ;  /* 0x00011400014c7983 */ /* 0x000ea80000300800 */
[----:B---3--:R0:W-:Y:S04]  /*21230*/  STL [R1+0x404], R50 ;  /* 0x0004043201007387 */ /* 0x0081e80000100800 */
[----:B0-----:R-:W3:Y:S04]  /*21240*/  LDL.LU R50, [R1+0x110] ;  /* 0x0001100001327983 */ /* 0x001ee80000300800 */
[----:B----4-:R0:W-:Y:S04]  /*21250*/  STL [R1+0x408], R55 ;  /* 0x0004083701007387 */ /* 0x0101e80000100800 */
[----:B------:R-:W4:Y:S04]  /*21260*/  LDL.LU R38, [R1+0x10c] ;  /* 0x00010c0001267983 */ /* 0x000f280000300800 */
[----:B0-----:R-:W4:Y:S04]  /*21270*/  LDL.LU R55, [R1+0x100] ;  /* 0x0001000001377983 */ /* 0x001f280000300800 */
        /* <DEDUP_REMOVED lines=16> */
[----:B--2---:R0:W-:Y:S04]  /*21380*/  STL [R1+0x400], R0 ;  /* 0x0004000001007387 */ /* 0x0041e80000100800 */
[----:B0-----:R-:W2:Y:S04]  /*21390*/  LDL.LU R0, [R1+0xa8] ;  /* 0x0000a80001007983 */ /* 0x001ea80000300800 */
[----:B------:R-:W2:Y:S04]  /*213a0*/  LDL.LU R91, [R1+0xa4] ;  /* 0x0000a400015b7983 */ /* 0x000ea80000300800 */
[----:B------:R-:W2:Y:S04]  /*213b0*/  LDL.LU R93, [R1+0xa0] ;  /* 0x0000a000015d7983 */ /* 0x000ea80000300800 */
[----:B------:R-:W2:Y:S04]  /*213c0*/  LDL.LU.64 R58, [R1+0x2008] ;  /* 0x00200800013a7983 */ /* 0x000ea80000300a00 */
[----:B------:R-:W-:Y:S04]  /*213d0*/  STL [R1+0x1d24], R18 ;  /* 0x001d241201007387 */ /* 0x000fe80000100800 */
[----:B------:R-:W2:Y:S04]  /*213e0*/  LDL.LU.64 R52, [R1+0x2000] ;  /* 0x0020000001347983 */ /* 0x000ea80000300a00 */
[----:B------:R0:W-:Y:S02]  /*213f0*/  STL [R1+0x3ec], R12 ;  /* 0x0003ec0c01007387 */ /* 0x0001e40000100800 */
[----:B0-----:R-:W0:Y:S02]  /*21400*/  S2R R12, SR_TID.X ;  /* 0x00000000000c7919 */ /* 0x001e240000002100 */
[----:B0-----:R-:W-:-:S04]  /*21410*/  LOP3.LUT R12, R12, 0x7f, RZ, 0xc0, !PT ;  /* 0x0000007f0c0c7812 */ /* 0x001fc800078ec0ff */
[----:B------:R-:W-:-:S05]  /*21420*/  LOP3.LUT R12, R12, 0x30, RZ, 0x3c, !PT ;  /* 0x000000300c0c7812 */ /* 0x000fca00078e3cff */
[----:B------:R0:W-:Y:S04]  /*21430*/  STS.U8 [R12+UR4+0x980], R73 ;  /* 0x000980490c007988 */ /* 0x0001e80008000004 */
[----:B------:R1:W-:Y:S04]  /*21440*/  STS.U8 [R12+UR4+0x4980], R75 ;  /* 0x0049804b0c007988 */ /* 0x0003e80008000004 */
[----:B------:R1:W-:Y:S04]  /*21450*/  STS.U8 [R12+UR4+0x8980], R77 ;  /* 0x0089804d0c007988 */ /* 0x0003e80008000004 */
[----:B------:R1:W-:Y:S04]  /*21460*/  STS.U8 [R12+UR4+0xc980], R76 ;  /* 0x00c9804c0c007988 */ /* 0x0003e80008000004 */
[----:B0-----:R-:W2:Y:S04]  /*21470*/  LDL.LU R73, [R1+0x1ff8] ;  /* 0x001ff80001497983 */ /* 0x001ea80000300800 */
[----:B-1----:R-:W2:Y:S04]  /*21480*/  LDL.LU R75, [R1+0x1ff4] ;  /* 0x001ff400014b7983 */ /* 0x002ea80000300800 */
[----:B------:R-:W2:Y:S04]  /*21490*/  LDL.LU R77, [R1+0x1ff0] ;  /* 0x001ff000014d7983 */ /* 0x000ea80000300800 */
[----:B------:R-:W2:Y:S04]  /*214a0*/  LDL.LU R76, [R1+0x1fec] ;  /* 0x001fec00014c7983 */ /* 0x000ea80000300800 */
[----:B---3--:R0:W-:Y:S04]  /*214b0*/  STS.U8 [R12+UR4+0xd80], R50 ;  /* 0x000d80320c007988 */ /* 0x0081e80008000004 */
[----:B----4-:R1:W-:Y:S04]  /*214c0*/  STS.U8 [R12+UR4+0x4d80], R38 ;  /* 0x004d80260c007988 */ /* 0x0103e80008000004 */
[----:B0-----:R-:W3:Y:S04]  /*214d0*/  LDL.LU R50, [R1+0x1fe8] ;  /* 0x001fe80001327983 */ /* 0x001ee80000300800 */
[----:B------:R0:W-:Y:S04]  /*214e0*/  STS.U8 [R12+UR4+0x8d80], R55 ;  /* 0x008d80370c007988 */ /* 0x0001e80008000004 */
[----:B-1----:R-:W4:Y:S04]  /*214f0*/  LDL.LU R38, [R1+0x1fe4] ;  /* 0x001fe40001267983 */ /* 0x002f280000300800 */
[----:B------:R1:W-:Y:S04]  /*21500*/  STS.U8 [R12+UR4+0xcd80], R57 ;  /* 0x00cd80390c007988 */ /* 0x0003e80008000004 */
[----:B------:R0:W-:Y:S04]  /*21510*/  STS.U8 [R12+UR4+0x1180], R62 ;  /* 0x0011803e0c007988 */ /* 0x0001e80008000004 */
[----:B------:R0:W-:Y:S04]  /*21520*/  STS.U8 [R12+UR4+0x5180], R65 ;  /* 0x005180410c007988 */ /* 0x0001e80008000004 */
[----:B------:R1:W-:Y:S04]  /*21530*/  STS.U8 [R12+UR4+0x9180], R69 ;  /* 0x009180450c007988 */ /* 0x0003e80008000004 */
[----:B------:R1:W-:Y:S04]  /*21540*/  STS.U8 [R12+UR4+0xd180], R83 ;  /* 0x00d180530c007988 */ /* 0x0003e80008000004 */
[----:B0-----:R-:W3:Y:S04]  /*21550*/  LDL.LU R55, [R1+0x1fe0] ;  /* 0x001fe00001377983 */ /* 0x001ee80000300800 */
[----:B-1----:R-:W3:Y:S04]  /*21560*/  LDL.LU R57, [R1+0x1fdc] ;  /* 0x001fdc0001397983 */ /* 0x002ee80000300800 */
[----:B------:R-:W3:Y:S04]  /*21570*/  LDL.LU R62, [R1+0x1fd8] ;  /* 0x001fd800013e7983 */ /* 0x000ee80000300800 */
[----:B------:R-:W4:Y:S04]  /*21580*/  LDL.LU R65, [R1+0x1fd4] ;  /* 0x001fd40001417983 */ /* 0x000f280000300800 */
[----:B------:R-:W4:Y:S04]  /*21590*/  LDL.LU R69, [R1+0x1fd0] ;  /* 0x001fd00001457983 */ /* 0x000f280000300800 */
[----:B------:R-:W4:Y:S04]  /*215a0*/  LDL.LU R83, [R1+0x1fcc] ;  /* 0x001fcc0001537983 */ /* 0x000f280000300800 */
[----:B------:R0:W-:Y:S04]  /*215b0*/  STS.U8 [R12+UR4+0x1580], R79 ;  /* 0x0015804f0c007988 */ /* 0x0001e80008000004 */
[----:B------:R1:W-:Y:S04]  /*215c0*/  STS.U8 [R12+UR4+0x5580], R85 ;  /* 0x005580550c007988 */ /* 0x0003e80008000004 */
[----:B------:R0:W-:Y:S04]  /*215d0*/  STS.U8 [R12+UR4+0x9580], R84 ;  /* 0x009580540c007988 */ /* 0x0001e80008000004 */
[----:B------:R1:W-:Y:S04]  /*215e0*/  STS.U8 [R12+UR4+0xd580], R86 ;  /* 0x00d580560c007988 */ /* 0x0003e80008000004 */
[----:B------:R1:W-:Y:S04]  /*215f0*/  STS.U8 [R12+UR4+0x1980], R87 ;  /* 0x001980570c007988 */ /* 0x0003e80008000004 */
[----:B0-----:R-:W4:Y:S04]  /*21600*/  LDL.LU R79, [R1+0x1fc8] ;  /* 0x001fc800014f7983 */ /* 0x001f280000300800 */
[----:B-1----:R-:W4:Y:S04]  /*21610*/  LDL.LU R85, [R1+0x1fc4] ;  /* 0x001fc40001557983 */ /* 0x002f280000300800 */
[----:B------:R-:W4:Y:S04]  /*21620*/  LDL.LU R84, [R1+0x1fc0] ;  /* 0x001fc00001547983 */ /* 0x000f280000300800 */
[----:B------:R-:W4:Y:S04]  /*21630*/  LDL.LU R86, [R1+0x1fbc] ;  /* 0x001fbc0001567983 */ /* 0x000f280000300800 */
[----:B------:R-:W4:Y:S04]  /*21640*/  LDL.LU R87, [R1+0x1fb8] ;  /* 0x001fb80001577983 */ /* 0x000f280000300800 */
[----:B------:R0:W-:Y:S04]  /*21650*/  STS.U8 [R12+UR4+0x5980], R88 ;  /* 0x005980580c007988 */ /* 0x0001e80008000004 */
[----:B------:R1:W-:Y:S04]  /*21660*/  STS.U8 [R12+UR4+0x9980], R90 ;  /* 0x0099805a0c007988 */ /* 0x0003e80008000004 */
[----:B------:R1:W-:Y:S04]  /*21670*/  STS.U8 [R12+UR4+0xd980], R92 ;  /* 0x00d9805c0c007988 */ /* 0x0003e80008000004 */
[----:B0-----:R-:W4:Y:S04]  /*21680*/  LDL.LU R88, [R1+0x1fb4] ;  /* 0x001fb40001587983 */ /* 0x001f280000300800 */
[----:B-1----:R-:W4:Y:S04]  /*21690*/  LDL.LU R90, [R1+0x1fb0] ;  /* 0x001fb000015a7983 */ /* 0x002f280000300800 */
[----:B------:R-:W4:Y:S04]  /*216a0*/  LDL.LU R92, [R1+0x1fac] ;  /* 0x001fac00015c7983 */ /* 0x000f280000300800 */
[----:B------:R0:W-:Y:S04]  /*216b0*/  STS.U8 [R12+UR4+0x1d80], R13 ;  /* 0x001d800d0c007988 */ /* 0x0001e80008000004 */
[----:B0-----:R-:W4:Y:S04]  /*216c0*/  LDL.LU R13, [R1+0x15c] ;  /* 0x00015c00010d7983 */ /* 0x001f280000300800 */
[----:B--2---:R-:W-:Y:S04]  /*216d0*/  STS.U8 [R12+UR4+0x6d80], R59 ;  /* 0x006d803b0c007988 */ /* 0x004fe80008000004 */
        /* <DEDUP_REMOVED lines=9> */
[----:B---3--:R0:W-:Y:S04]  /*21770*/  STS.U8 [R12+UR4+0xe980], R62 ;  /* 0x00e9803e0c007988 */ /* 0x0081e80008000004 */
[----:B----4-:R-:W-:Y:S04]  /*21780*/  STS.U8 [R12+UR4+0x6980], R69 ;  /* 0x006980450c007988 */ /* 0x010fe80008000004 */
[----:B0-----:R-:W2:Y:S04]  /*21790*/  LDL.LU R62, [R1+0x3f0] ;  /* 0x0003f000013e7983 */ /* 0x001ea80000300800 */
[----:B------:R-:W3:Y:S04]  /*217a0*/  LDL.LU R59, [R1+0x3e8] ;  /* 0x0003e800013b7983 */ /* 0x000ee80000300800 */
[----:B------:R-:W4:Y:S04]  /*217b0*/  LDL.LU R31, [R1+0x3e4] ;  /* 0x0003e400011f7983 */ /* 0x000f280000300800 */
[----:B------:R-:W4:Y:S04]  /*217c0*/  LDL.LU R21, [R1+0x3e0] ;  /* 0x0003e00001157983 */ /* 0x000f280000300800 */
[----:B------:R-:W4:Y:S04]  /*217d0*/  LDL.LU R91, [R1+0x2a8] ;  /* 0x0002a800015b7983 */ /* 0x000f280000300800 */
[----:B------:R-:W4:Y:S04]  /*217e0*/  LDL.LU R43, [R1+0x2a4] ;  /* 0x0002a400012b7983 */ /* 0x000f280000300800 */
[----:B------:R-:W4:Y:S04]  /*217f0*/  LDL.LU R56, [R1+0x2a0] ;  /* 0x0002a00001387983 */ /* 0x000f280000300800 */
[----:B------:R0:W-:Y:S04]  /*21800*/  STS.U8 [R12+UR4+0x6580], R87 ;  /* 0x006580570c007988 */ /* 0x0001e80008000004 */
[----:B------:R1:W-:Y:S04]  /*21810*/  STS.U8 [R12+UR4+0xa580], R86 ;  /* 0x00a580560c007988 */ /* 0x0003e80008000004 */
[----:B------:R1:W-:Y:S04]  /*21820*/  STS.U8 [R12+UR4+0x2980], R83 ;  /* 0x002980530c007988 */ /* 0x0003e80008000004 */
[----:B0-----:R-:W4:Y:S04]  /*21830*/  LDL.LU R87, [R1+0x29c] ;  /* 0x00029c0001577983 */ /* 0x001f280000300800 */
[----:B------:R-:W4:Y:S04]  /*21840*/  LDL.LU R23, [R1+0x298] ;  /* 0x0002980001177983 */ /* 0x000f280000300800 */
[----:B------:R-:W4:Y:S04]  /*21850*/  LDL.LU R69, [R1+0x294] ;  /* 0x0002940001457983 */ /* 0x000f280000300800 */
[----:B------:R-:W4:Y:S04]  /*21860*/  LDL.LU R60, [R1+0x290] ;  /* 0x00029000013c7983 */ /* 0x000f280000300800 */
[----:B------:R-:W4:Y:S04]  /*21870*/  LDL.LU R93, [R1+0x28c] ;  /* 0x00028c00015d7983 */ /* 0x000f280000300800 */
[----:B-1----:R-:W4:Y:S04]  /*21880*/  LDL.LU R86, [R1+0x288] ;  /* 0x0002880001567983 */ /* 0x002f280000300800 */
[----:B------:R0:W-:Y:S04]  /*21890*/  STS.U8 [R12+UR4+0x2580], R88 ;  /* 0x002580580c007988 */ /* 0x0001e80008000004 */
[----:B------:R-:W4:Y:S04]  /*218a0*/  LDL.LU R83, [R1+0x284] ;  /* 0x0002840001537983 */ /* 0x000f280000300800 */
        /* <DEDUP_REMOVED lines=9> */
[----:B------:R-:W4:Y:S04]  /*21940*/  LDL.LU R53, [R1+0x26c] ;  /* 0x00026c0001357983 */ /* 0x000f280000300800 */
[----:B------:R0:W-:Y:S02]  /*21950*/  STS.U8 [R12+UR4+0xfd80], R13 ;  /* 0x00fd800d0c007988 */ /* 0x0001e40008000004 */
[----:B0-----:R-:W0:Y:S02]  /*21960*/  S2R R13, SR_TID.X ;  /* 0x00000000000d7919 */ /* 0x001e240000002100 */
[----:B------:R1:W-:Y:S04]  /*21970*/  STS.U8 [R12+UR4+0x3d80], R16 ;  /* 0x003d80100c007988 */ /* 0x0003e80008000004 */
[----:B------:R1:W-:Y:S04]  /*21980*/  STS.U8 [R12+UR4+0xf180], R24 ;  /* 0x00f180180c007988 */ /* 0x0003e80008000004 */
[----:B------:R0:W-:Y:S04]  /*21990*/  STS.U8 [R12+UR4+0x7180], R40 ;  /* 0x007180280c007988 */ /* 0x0001e80008000004 */
[----:B------:R0:W-:Y:S04]  /*219a0*/  STS.U8 [R12+UR4+0xdd80], R0 ;  /* 0x00dd80000c007988 */ /* 0x0001e80008000004 */
[----:B------:R0:W-:Y:S04]  /*219b0*/  STS.U8 [R12+UR4+0xf980], R15 ;  /* 0x00f9800f0c007988 */ /* 0x0001e80008000004 */
[----:B------:R0:W-:Y:S04]  /*219c0*/  STS.U8 [R12+UR4+0xb980], R61 ;  /* 0x00b9803d0c007988 */ /* 0x0001e80008000004 */
[----:B-1----:R-:W4:Y:S04]  /*219d0*/  LDL.LU R16, [R1+0x268] ;  /* 0x0002680001107983 */ /* 0x002f280000300800 */
[----:B------:R-:W4:Y:S04]  /*219e0*/  LDL.LU R24, [R1+0x264] ;  /* 0x0002640001187983 */ /* 0x000f280000300800 */
[----:B0-----:R-:W4:Y:S04]  /*219f0*/  LDL.LU R40, [R1+0x260] ;  /* 0x0002600001287983 */ /* 0x001f280000300800 */
[----:B------:R-:W4:Y:S04]  /*21a00*/  LDL.LU R0, [R1+0x25c] ;  /* 0x00025c0001007983 */ /* 0x000f280000300800 */
[----:B------:R-:W4:Y:S04]  /*21a10*/  LDL.LU R15, [R1+0x258] ;  /* 0x00025800010f7983 */ /* 0x000f280000300800 */
[----:B------:R0:W-:Y:S04]  /*21a20*/  STS.U8 [R12+UR4+0x5d80], R7 ;  /* 0x005d80070c007988 */ /* 0x0001e80008000004 */
[----:B------:R-:W4:Y:S04]  /*21a30*/  LDL.LU R61, [R1+0x250] ;  /* 0x00025000013d7983 */ /* 0x000f280000300800 */
[----:B------:R1:W-:Y:S04]  /*21a40*/  STS.U8 [R12+UR4+0x9d80], R14 ;  /* 0x009d800e0c007988 */ /* 0x0003e80008000004 */
[----:B------:R0:W-:Y:S04]  /*21a50*/  STS.U8 [R12+UR4+0x7d80], R82 ;  /* 0x007d80520c007988 */ /* 0x0001e80008000004 */
[----:B------:R-:W-:Y:S04]  /*21a60*/  STS.U8 [R12+UR4+0xb580], R81 ;  /* 0x00b580510c007988 */ /* 0x000fe80008000004 */
[----:B------:R-:W-:Y:S04]  /*21a70*/  STS.U8 [R12+UR4+0xf580], R80 ;  /* 0x00f580500c007988 */ /* 0x000fe80008000004 */
[----:B------:R-:W-:Y:S04]  /*21a80*/  STS.U8 [R12+UR4+0x3980], R78 ;  /* 0x0039804e0c007988 */ /* 0x000fe80008000004 */
[----:B------:R-:W-:Y:S04]  /*21a90*/  STS.U8 [R12+UR4+0x7980], R67 ;  /* 0x007980430c007988 */ /* 0x000fe80008000004 */
[----:B0-----:R-:W4:Y:S04]  /*21aa0*/  LDL.LU R7, [R1+0x24c] ;  /* 0x00024c0001077983 */ /* 0x001f280000300800 */
[----:B------:R0:W-:Y:S04]  /*21ab0*/  STS.U8 [R12+UR4+0xbd80], R89 ;  /* 0x00bd80590c007988 */ /* 0x0001e80008000004 */
[----:B-1----:R-:W4:Y:S04]  /*21ac0*/  LDL.LU R14, [R1+0x248] ;  /* 0x00024800010e7983 */ /* 0x002f280000300800 */
[----:B------:R-:W4:Y:S01]  /*21ad0*/  LDL.LU R82, [R1+0x1fa8] ;  /* 0x001fa80001527983 */ /* 0x000f220000300800 */
[----:B------:R-:W-:-:S03]  /*21ae0*/  LOP3.LUT R13, R13, 0x7f, RZ, 0xc0, !PT ;  /* 0x0000007f0d0d7812 */ /* 0x000fc600078ec0ff */
[----:B0-----:R-:W4:Y:S01]  /*21af0*/  LDL.LU R89, [R1+0x1fa4] ;  /* 0x001fa40001597983 */ /* 0x001f220000300800 */
[----:B------:R-:W-:-:S05]  /*21b00*/  LOP3.LUT R13, R13, 0x40, RZ, 0x3c, !PT ;  /* 0x000000400d0d7812 */ /* 0x000fca00078e3cff */
[----:B--2---:R0:W-:Y:S04]  /*21b10*/  STS.U8 [R13+UR4+0x200], R62 ;  /* 0x0002003e0d007988 */ /* 0x0041e80008000004 */
[----:B---3--:R1:W-:Y:S04]  /*21b20*/  STS.U8 [R13+UR4+0x4200], R59 ;  /* 0x0042003b0d007988 */ /* 0x0083e80008000004 */
[----:B----4-:R2:W-:Y:S04]  /*21b30*/  STS.U8 [R13+UR4+0x8200], R31 ;  /* 0x0082001f0d007988 */ /* 0x0105e80008000004 */
[----:B------:R3:W-:Y:S04]  /*21b40*/  STS.U8 [R13+UR4+0xc200], R21 ;  /* 0x00c200150d007988 */ /* 0x0007e80008000004 */
[----:B------:R4:W-:Y:S04]  /*21b50*/  STS.U8 [R13+UR4+0x600], R91 ;  /* 0x0006005b0d007988 */ /* 0x0009e80008000004 */
[----:B------:R2:W-:Y:S04]  /*21b60*/  STS.U8 [R13+UR4+0x4600], R43 ;  /* 0x0046002b0d007988 */ /* 0x0005e80008000004 */
[----:B0-----:R-:W4:Y:S04]  /*21b70*/  LDL.LU R62, [R1+0x1fa0] ;  /* 0x001fa000013e7983 */ /* 0x001f280000300800 */
[----:B-1----:R-:W4:Y:S04]  /*21b80*/  LDL.LU R59, [R1+0x1f9c] ;  /* 0x001f9c00013b7983 */ /* 0x002f280000300800 */
[----:B--2---:R-:W2:Y:S04]  /*21b90*/  LDL.LU R31, [R1+0x1f98] ;  /* 0x001f9800011f7983 */ /* 0x004ea80000300800 */
[----:B---3--:R-:W3:Y:S04]  /*21ba0*/  LDL.LU R21, [R1+0x1f94] ;  /* 0x001f940001157983 */ /* 0x008ee80000300800 */
[----:B----4-:R-:W4:Y:S04]  /*21bb0*/  LDL.LU R91, [R1+0x1f90] ;  /* 0x001f9000015b7983 */ /* 0x010f280000300800 */
[----:B------:R-:W2:Y:S04]  /*21bc0*/  LDL.LU R43, [R1+0x1f8c] ;  /* 0x001f8c00012b7983 */ /* 0x000ea80000300800 */
[----:B------:R0:W-:Y:S04]  /*21bd0*/  STS.U8 [R13+UR4+0x8600], R56 ;  /* 0x008600380d007988 */ /* 0x0001e80008000004 */
[----:B------:R1:W-:Y:S04]  /*21be0*/  STS.U8 [R13+UR4+0xc600], R87 ;  /* 0x00c600570d007988 */ /* 0x0003e80008000004 */
[----:B------:R0:W-:Y:S04]  /*21bf0*/  STS.U8 [R13+UR4+0xa00], R23 ;  /* 0x000a00170d007988 */ /* 0x0001e80008000004 */
[----:B------:R0:W-:Y:S04]  /*21c00*/  STS.U8 [R13+UR4+0x4a00], R69 ;  /* 0x004a00450d007988 */ /* 0x0001e80008000004 */
[----:B------:R1:W-:Y:S04]  /*21c10*/  STS.U8 [R13+UR4+0x8a00], R60 ;  /* 0x008a003c0d007988 */ /* 0x0003e80008000004 */
[----:B------:R1:W-:Y:S04]  /*21c20*/  STS.U8 [R13+UR4+0xca00], R93 ;  /* 0x00ca005d0d007988 */ /* 0x0003e80008000004 */
[----:B0-----:R-:W2:Y:S04]  /*21c30*/  LDL.LU R56, [R1+0x1f88] ;  /* 0x001f880001387983 */ /* 0x001ea80000300800 */
[----:B-1----:R-:W2:Y:S04]  /*21c40*/  LDL.LU R87, [R1+0x1f84] ;  /* 0x001f840001577983 */ /* 0x002ea80000300800 */
[----:B------:R-:W2:Y:S04]  /*21c50*/  LDL.LU R23, [R1+0x1f80] ;  /* 0x001f800001177983 */ /* 0x000ea80000300800 */
        /* <DEDUP_REMOVED lines=15> */
[----:B------:R0:W-:Y:S04]  /*21d50*/  STS.U8 [R13+UR4+0x9200], R65 ;  /* 0x009200410d007988 */ /* 0x0001e80008000004 */
        /* <DEDUP_REMOVED lines=8> */
[----:B------:R-:W4:Y:S04]  /*21de0*/  LDL.LU R40, [R1+0x1f48] ;  /* 0x001f480001287983 */ /* 0x000f280000300800 */
        /* <DEDUP_REMOVED lines=27> */
[----:B---3--:R-:W-:Y:S04]  /*21fa0*/  STS.U8 [R13+UR4+0x2600], R21 ;  /* 0x002600150d007988 */ /* 0x008fe80008000004 */
[----:B--2---:R-:W-:Y:S04]  /*21fb0*/  STS.U8 [R13+UR4+0xe200], R23 ;  /* 0x00e200170d007988 */ /* 0x004fe80008000004 */
[----:B----4-:R-:W-:Y:S04]  /*21fc0*/  STS.U8 [R13+UR4+0x2200], R93 ;  /* 0x0022005d0d007988 */ /* 0x010fe80008000004 */
[----:B------:R-:W-:Y:S04]  /*21fd0*/  STS.U8 [R13+UR4+0x6200], R60 ;  /* 0x0062003c0d007988 */ /* 0x000fe80008000004 */
[----:B------:R-:W-:Y:S04]  /*21fe0*/  STS.U8 [R13+UR4+0xa200], R69 ;  /* 0x00a200450d007988 */ /* 0x000fe80008000004 */
[----:B------:R-:W-:Y:S04]  /*21ff0*/  STS.U8 [R13+UR4+0xde00], R90 ;  /* 0x00de005a0d007988 */ /* 0x000fe80008000004 */
[----:B------:R-:W-:Y:S04]  /*22000*/  STS.U8 [R13+UR4+0x9e00], R84 ;  /* 0x009e00540d007988 */ /* 0x000fe80008000004 */
[----:B------:R-:W-:Y:S04]  /*22010*/  STS.U8 [R13+UR4+0x5e00], R65 ;  /* 0x005e00410d007988 */ /* 0x000fe80008000004 */
[----:B------:R0:W-:Y:S04]  /*22020*/  STS.U8 [R13+UR4+0x1e00], R53 ;  /* 0x001e00350d007988 */ /* 0x0001e80008000004 */
[----:B0-----:R-:W2:Y:S04]  /*22030*/  LDL.LU R53, [R1+0x1f44] ;  /* 0x001f440001357983 */ /* 0x001ea80000300800 */
[----:B------:R-:W3:Y:S04]  /*22040*/  LDL.LU R65, [R1+0x1f40] ;  /* 0x001f400001417983 */ /* 0x000ee80000300800 */
[----:B------:R-:W4:Y:S04]  /*22050*/  LDL.LU R84, [R1+0x1f3c] ;  /* 0x001f3c0001547983 */ /* 0x000f280000300800 */
[----:B------:R-:W2:Y:S04]  /*22060*/  LDL.LU R90, [R1+0x1f38] ;  /* 0x001f3800015a7983 */ /* 0x000ea80000300800 */
[----:B------:R-:W2:Y:S04]  /*22070*/  LDL.LU R93, [R1+0x1f34] ;  /* 0x001f3400015d7983 */ /* 0x000ea80000300800 */
[----:B------:R-:W2:Y:S04]  /*22080*/  LDL.LU R60, [R1+0x1f30] ;  /* 0x001f3000013c7983 */ /* 0x000ea80000300800 */
[----:B------:R-:W2:Y:S04]  /*22090*/  LDL.LU R69, [R1+0x1f2c] ;  /* 0x001f2c0001457983 */ /* 0x000ea80000300800 */
[----:B------:R-:W2:Y:S04]  /*220a0*/  LDL.LU R23, [R1+0x1f28] ;  /* 0x001f280001177983 */ /* 0x000ea80000300800 */
[----:B------:R-:W2:Y:S04]  /*220b0*/  LDL.LU R21, [R1+0x1f24] ;  /* 0x001f240001157983 */ /* 0x000ea80000300800 */
[----:B------:R-:W2:Y:S04]  /*220c0*/  LDL.LU R14, [R1+0x12c] ;  /* 0x00012c00010e7983 */ /* 0x000ea80000300800 */
[----:B------:R0:W-:Y:S04]  /*220d0*/  STS.U8 [R13+UR4+0x6600], R31 ;  /* 0x0066001f0d007988 */ /* 0x0001e80008000004 */
[----:B------:R1:W-:Y:S04]  /*220e0*/  STS.U8 [R13+UR4+0xa600], R59 ;  /* 0x00a6003b0d007988 */ /* 0x0003e80008000004 */
[----:B------:R1:W-:Y:S04]  /*220f0*/  STS.U8 [R13+UR4+0xe600], R62 ;  /* 0x00e6003e0d007988 */ /* 0x0003e80008000004 */
[----:B0-----:R-:W3:Y:S04]  /*22100*/  LDL.LU R31, [R1+0x1f20] ;  /* 0x001f2000011f7983 */ /* 0x001ee80000300800 */
[----:B------:R-:W3:Y:S04]  /*22110*/  LDL.LU R15, [R1+0x3d8] ;  /* 0x0003d800010f7983 */ /* 0x000ee80000300800 */
[----:B------:R-:W3:Y:S04]  /*22120*/  LDL.LU R61, [R1+0x3d4] ;  /* 0x0003d400013d7983 */ /* 0x000ee80000300800 */
[----:B------:R-:W3:Y:S04]  /*22130*/  LDL.LU R7, [R1+0x3d0] ;  /* 0x0003d00001077983 */ /* 0x000ee80000300800 */
[----:B-1----:R-:W3:Y:S04]  /*22140*/  LDL.LU R59, [R1+0x1f1c] ;  /* 0x001f1c00013b7983 */ /* 0x002ee80000300800 */
[----:B------:R-:W3:Y:S04]  /*22150*/  LDL.LU R62, [R1+0x1f18] ;  /* 0x001f1800013e7983 */ /* 0x000ee80000300800 */
        /* <DEDUP_REMOVED lines=23> */
[----:B------:R0:W-:Y:S04]  /*222d0*/  STS.U8 [R13+UR4+0xbe00], R46 ;  /* 0x00be002e0d007988 */ /* 0x0001e80008000004 */
[----:B0-----:R-:W4:Y:S04]  /*222e0*/  LDL.LU R46, [R1+0x1ebc] ;  /* 0x001ebc00012e7983 */ /* 0x001f280000300800 */
[----:B--2---:R0:W-:Y:S02]  /*222f0*/  STS.U8 [R13+UR4+0xfe00], R14 ;  /* 0x00fe000e0d007988 */ /* 0x0041e40008000004 */
[----:B0-----:R-:W0:Y:S02]  /*22300*/  S2R R14, SR_TID.X ;  /* 0x00000000000e7919 */ /* 0x001e240000002100 */
[----:B0-----:R-:W-:-:S04]  /*22310*/  LOP3.LUT R14, R14, 0x7f, RZ, 0xc0, !PT ;  /* 0x0000007f0e0e7812 */ /* 0x001fc800078ec0ff */
[----:B------:R-:W-:-:S05]  /*22320*/  LOP3.LUT R14, R14, 0x50, RZ, 0x3c, !PT ;  /* 0x000000500e0e7812 */ /* 0x000fca00078e3cff */
[----:B---3--:R0:W-:Y:S04]  /*22330*/  STS.U8 [R14+UR4+0x680], R44 ;  /* 0x0006802c0e007988 */ /* 0x0081e80008000004 */
[----:B------:R1:W-:Y:S04]  /*22340*/  STS.U8 [R14+UR4+0x4680], R39 ;  /* 0x004680270e007988 */ /* 0x0003e80008000004 */
[----:B------:R2:W-:Y:S04]  /*22350*/  STS.U8 [R14+UR4+0x8680], R41 ;  /* 0x008680290e007988 */ /* 0x0005e80008000004 */
[----:B------:R3:W-:Y:S04]  /*22360*/  STS.U8 [R14+UR4+0xc680], R11 ;  /* 0x00c6800b0e007988 */ /* 0x0007e80008000004 */
[----:B------:R1:W-:Y:S04]  /*22370*/  STS.U8 [R14+UR4+0xa80], R10 ;  /* 0x000a800a0e007988 */ /* 0x0003e80008000004 */
[----:B------:R2:W-:Y:S04]  /*22380*/  STS.U8 [R14+UR4+0x4a80], R17 ;  /* 0x004a80110e007988 */ /* 0x0005e80008000004 */
[----:B0-----:R-:W4:Y:S04]  /*22390*/  LDL.LU R44, [R1+0x1eb8] ;  /* 0x001eb800012c7983 */ /* 0x001f280000300800 */
[----:B-1----:R-:W4:Y:S04]  /*223a0*/  LDL.LU R39, [R1+0x1eb4] ;  /* 0x001eb40001277983 */ /* 0x002f280000300800 */
[----:B--2---:R-:W2:Y:S04]  /*223b0*/  LDL.LU R41, [R1+0x1eb0] ;  /* 0x001eb00001297983 */ /* 0x004ea80000300800 */
[----:B---3--:R-:W3:Y:S04]  /*223c0*/  LDL.LU R11, [R1+0x1eac] ;  /* 0x001eac00010b7983 */ /* 0x008ee80000300800 */
[----:B------:R-:W2:Y:S04]  /*223d0*/  LDL.LU R10, [R1+0x1ea8] ;  /* 0x001ea800010a7983 */ /* 0x000ea80000300800 */
        /* <DEDUP_REMOVED lines=25> */
[----:B----4-:R0:W-:Y:S04]  /*22570*/  STS.U8 [R14+UR4+0x9680], R84 ;  /* 0x009680540e007988 */ /* 0x0101e80008000004 */
[----:B------:R1:W-:Y:S04]  /*22580*/  STS.U8 [R14+UR4+0xd680], R65 ;  /* 0x00d680410e007988 */ /* 0x0003e80008000004 */
[----:B------:R4:W-:Y:S04]  /*22590*/  STS.U8 [R14+UR4+0x1a80], R53 ;  /* 0x001a80350e007988 */ /* 0x0009e80008000004 */
[----:B------:R0:W-:Y:S04]  /*225a0*/  STS.U8 [R14+UR4+0x5a80], R40 ;  /* 0x005a80280e007988 */ /* 0x0001e80008000004 */
[----:B------:R1:W-:Y:S04]  /*225b0*/  STS.U8 [R14+UR4+0x9a80], R24 ;  /* 0x009a80180e007988 */ /* 0x0003e80008000004 */
[----:B------:R4:W-:Y:S04]  /*225c0*/  STS.U8 [R14+UR4+0xda80], R16 ;  /* 0x00da80100e007988 */ /* 0x0009e80008000004 */
[----:B0-----:R-:W2:Y:S04]  /*225d0*/  LDL.LU R84, [R1+0x1e70] ;  /* 0x001e700001547983 */ /* 0x001ea80000300800 */
[----:B-1----:R-:W2:Y:S04]  /*225e0*/  LDL.LU R65, [R1+0x1e6c] ;  /* 0x001e6c0001417983 */ /* 0x002ea80000300800 */
[----:B----4-:R-:W4:Y:S04]  /*225f0*/  LDL.LU R53, [R1+0x1e68] ;  /* 0x001e680001357983 */ /* 0x010f280000300800 */
        /* <DEDUP_REMOVED lines=24> */
[----:B------:R-:W3:Y:S04]  /*22780*/  LDL.LU R82, [R1+0x1e34] ;  /* 0x001e340001527983 */ /* 0x000ee80000300800 */
[----:B------:R-:W3:Y:S04]  /*22790*/  LDL.LU R85, [R1+0x1e30] ;  /* 0x001e300001557983 */ /* 0x000ee80000300800 */
[----:B------:R-:W3:Y:S04]  /*227a0*/  LDL.LU R79, [R1+0x1e2c] ;  /* 0x001e2c00014f7983 */ /* 0x000ee80000300800 */
[----:B------:R0:W-:Y:S04]  /*227b0*/  STS.U8 [R14+UR4+0x2a80], R76 ;  /* 0x002a804c0e007988 */ /* 0x0001e80008000004 */
        /* <DEDUP_REMOVED lines=16> */
[----:B0-----:R-:W3:Y:S04]  /*228c0*/  LDL.LU R27, [R1+0x1e10] ;  /* 0x001e1000011b7983 */ /* 0x001ee80000300800 */
[----:B-1----:R-:W4:Y:S04]  /*228d0*/  LDL R7, [R1+0x60] ;  /* 0x0000600001077983 */ /* 0x002f280000100800 */
        /* <DEDUP_REMOVED lines=24> */
[----:B------:R-:W4:Y:S04]  /*22a60*/  LDL R70, [R1+0x1b24] ;  /* 0x001b240001467983 */ /* 0x000f280000100800 */
[----:B------:R0:W-:Y:S02]  /*22a70*/  STS.U8 [R14+UR4+0x280], R0 ;  /* 0x000280000e007988 */ /* 0x0001e40008000004 */
[----:B0-----:R-:W0:Y:S02]  /*22a80*/  S2R R0, SR_TID.X ;  /* 0x0000000000007919 */ /* 0x001e240000002100 */
[----:B------:R-:W-:Y:S04]  /*22a90*/  STS.U8 [R14+UR4+0x4280], R15 ;  /* 0x0042800f0e007988 */ /* 0x000fe80008000004 */
[----:B------:R1:W-:Y:S04]  /*22aa0*/  STS.U8 [R14+UR4+0x7e80], R36 ;  /* 0x007e80240e007988 */ /* 0x0003e80008000004 */
[----:B------:R1:W-:Y:S04]  /*22ab0*/  STS.U8 [R14+UR4+0xbe80], R35 ;  /* 0x00be80230e007988 */ /* 0x0003e80008000004 */
[----:B------:R-:W-:Y:S04]  /*22ac0*/  STS.U8 [R14+UR4+0x8280], R61 ;  /* 0x0082803d0e007988 */ /* 0x000fe80008000004 */
[----:B------:R0:W-:Y:S04]  /*22ad0*/  STS.U8 [R14+UR4+0xfe80], R42 ;  /* 0x00fe802a0e007988 */ /* 0x0001e80008000004 */
[----:B-1----:R-:W4:Y:S04]  /*22ae0*/  LDL.LU R36, [R1+0x1dd8] ;  /* 0x001dd80001247983 */ /* 0x002f280000300800 */
[----:B------:R-:W4:Y:S04]  /*22af0*/  LDL.LU R35, [R1+0x1dd4] ;  /* 0x001dd40001237983 */ /* 0x000f280000300800 */
[----:B0-----:R-:W4:Y:S01]  /*22b00*/  LDL.LU R42, [R1+0x1dd0] ;  /* 0x001dd000012a7983 */ /* 0x001f220000300800 */
[----:B------:R-:W-:-:S04]  /*22b10*/  LOP3.LUT R0, R0, 0x7f, RZ, 0xc0, !PT ;  /* 0x0000007f00007812 */ /* 0x000fc800078ec0ff */
[----:B------:R-:W-:-:S05]  /*22b20*/  LOP3.LUT R15, R0, 0x60, RZ, 0x3c, !PT ;  /* 0x00000060000f7812 */ /* 0x000fca00078e3cff */
        /* <DEDUP_REMOVED lines=15> */
[----:B------:R1:W-:Y:S04]  /*22c20*/  STS.U8 [R15+UR4+0x4300], R39 ;  /* 0x004300270f007988 */ /* 0x0003e80008000004 */
[----:B0-----:R-:W2:Y:S04]  /*22c30*/  LDL.LU R41, [R1+0x1dcc] ;  /* 0x001dcc0001297983 */ /* 0x001ea80000300800 */
[----:B-1----:R-:W2:Y:S04]  /*22c40*/  LDL.LU R39, [R1+0x1dc8] ;  /* 0x001dc80001277983 */ /* 0x002ea80000300800 */
[----:B------:R-:W2:Y:S04]  /*22c50*/  LDL.LU R44, [R1+0x1dc4] ;  /* 0x001dc400012c7983 */ /* 0x000ea80000300800 */
[----:B------:R-:W2:Y:S04]  /*22c60*/  LDL.LU R46, [R1+0x1dc0] ;  /* 0x001dc000012e7983 */ /* 0x000ea80000300800 */
[----:B------:R-:W2:Y:S04]  /*22c70*/  LDL.LU R45, [R1+0x1dbc] ;  /* 0x001dbc00012d7983 */ /* 0x000ea80000300800 */
[----:B------:R-:W2:Y:S04]  /*22c80*/  LDL.LU R47, [R1+0x1db8] ;  /* 0x001db800012f7983 */ /* 0x000ea80000300800 */
[----:B------:R-:W2:Y:S04]  /*22c90*/  LDL.LU R48, [R1+0x1db4] ;  /* 0x001db40001307983 */ /* 0x000ea80000300800 */
[----:B------:R0:W-:Y:S01]  /*22ca0*/  STS.U8 [R15+UR4+0x1300], R60 ;  /* 0x0013003c0f007988 */ /* 0x0001e20008000004 */
[----:B---3--:R-:W-:-:S02]  /*22cb0*/  ISETP.GT.U32.AND P1, PT, R22, R27, PT ;  /* 0x0000001b1600720c */ /* 0x008fc40003f24070 */
[----:B----4-:R-:W-:-:S11]  /*22cc0*/  ISETP.GT.U32.AND P2, PT, R22, R26, PT ;  /* 0x0000001a1600720c */ /* 0x010fd60003f44070 */
[----:B------:R-:W-:-:S05]  /*22cd0*/  @!P1 IMAD.IADD R27, R27, 0x1, -R22 ;  /* 0x000000011b1b9824 */ /* 0x000fca00078e0a16 */
[----:B------:R-:W-:Y:S01]  /*22ce0*/  ISETP.GT.U32.AND P1, PT, R22, R27, PT ;  /* 0x0000001b1600720c */ /* 0x000fe20003f24070 */
[----:B------:R-:W-:Y:S01]  /*22cf0*/  @!P2 IMAD.IADD R26, R26, 0x1, -R22 ;  /* 0x000000011a1aa824 */ /* 0x000fe200078e0a16 */
[----:B------:R-:W-:Y:S02]  /*22d00*/  ISETP.GE.AND P2, PT, R7, RZ, PT ;  /* 0x000000ff0700720c */ /* 0x000fe40003f46270 */
[C---:B------:R-:W-:Y:S02]  /*22d10*/  ISETP.GT.U32.AND P5, PT, R22.reuse, R30, PT ;  /* 0x0000001e1600720c */ /* 0x040fe40003fa4070 */
[----:B------:R-:W-:-:S07]  /*22d20*/  ISETP.GT.U32.AND P4, PT, R22, R26, PT ;  /* 0x0000001a1600720c */ /* 0x000fce0003f84070 */
[--C-:B------:R-:W-:Y:S01]  /*22d30*/  @!P1 IMAD.IADD R27, R27, 0x1, -R22.reuse ;  /* 0x000000011b1b9824 */ /* 0x100fe200078e0a16 */
[----:B------:R-:W-:Y:S02]  /*22d40*/  ISETP.NE.AND P1, PT, R25, RZ, PT ;  /* 0x000000ff1900720c */ /* 0x000fe40003f25270 */
[----:B------:R-:W-:Y:S01]  /*22d50*/  LOP3.LUT R61, RZ, R25, RZ, 0x33, !PT ;  /* 0x00000019ff3d7212 */ /* 0x000fe200078e33ff */
[----:B------:R-:W-:Y:S01]  /*22d60*/  @!P2 IMAD.MOV R27, RZ, RZ, -R27 ;  /* 0x000000ffff1ba224 */ /* 0x000fe200078e0a1b */
[----:B------:R-:W-:Y:S01]  /*22d70*/  ISETP.GE.AND P2, PT, R70, RZ, PT ;  /* 0x000000ff4600720c */ /* 0x000fe20003f46270 */
[----:B------:R-:W-:Y:S04]  /*22d80*/  STL [R1+0x1d20], R7 ;  /* 0x001d200701007387 */ /* 0x000fe80000100800 */
[----:B------:R-:W3:Y:S04]  /*22d90*/  LDL.LU R49, [R1+0x1db0] ;  /* 0x001db00001317983 */ /* 0x000ee80000300800 */
[----:B------:R-:W4:Y:S04]  /*22da0*/  LDL.LU R51, [R1+0x1dac] ;  /* 0x001dac0001337983 */ /* 0x000f280000300800 */
[----:B------:R-:W2:Y:S01]  /*22db0*/  LDL.LU R52, [R1+0x1da8] ;  /* 0x001da80001347983 */ /* 0x000ea20000300800 */
[----:B------:R-:W-:Y:S01]  /*22dc0*/  @!P4 IMAD.IADD R26, R26, 0x1, -R22 ;  /* 0x000000011a1ac824 */ /* 0x000fe200078e0a16 */
[----:B------:R-:W-:-:S02]  /*22dd0*/  SEL R27, R61, R27, !P1 ;  /* 0x0000001b3d1b7207 */ /* 0x000fc40004800000 */
[----:B------:R-:W2:Y:S04]  /*22de0*/  LDL.LU R54, [R1+0x1da4] ;  /* 0x001da40001367983 */ /* 0x000ea80000300800 */
[----:B------:R-:W2:Y:S01]  /*22df0*/  LDL R74, [R1+0x1b44] ;  /* 0x001b4400014a7983 */ /* 0x000ea20000100800 */
[----:B------:R-:W-:-:S03]  /*22e00*/  @!P5 IMAD.IADD R30, R30, 0x1, -R22 ;  /* 0x000000011e1ed824 */ /* 0x000fc600078e0a16 */
[----:B------:R-:W3:Y:S01]  /*22e10*/  LDL R70, [R1+0x1b64] ;  /* 0x001b640001467983 */ /* 0x000ee20000100800 */
[----:B------:R-:W-:Y:S02]  /*22e20*/  @!P2 IMAD.MOV R26, RZ, RZ, -R26 ;  /* 0x000000ffff1aa224 */ /* 0x000fe400078e0a1a */
[----:B------:R-:W-:Y:S01]  /*22e30*/  IMAD R27, R27, UR8, RZ ;  /* 0x000000081b1b7c24 */ /* 0x000fe2000f8e02ff */
[----:B------:R-:W-:Y:S02]  /*22e40*/  PRMT R76, RZ, 0x7610, R76 ;  /* 0x00007610ff4c7816 */ /* 0x000fe4000000004c */
[----:B------:R-:W-:Y:S01]  /*22e50*/  ISETP.GT.U32.AND P5, PT, R22, R30, PT ;  /* 0x0000001e1600720c */ /* 0x000fe20003fa4070 */
[----:B------:R-:W4:Y:S01]  /*22e60*/  LDL.LU R55, [R1+0x1da0] ;  /* 0x001da00001377983 */ /* 0x000f220000300800 */
[----:B------:R-:W-:Y:S02]  /*22e70*/  SEL R26, R61, R26, !P1 ;  /* 0x0000001a3d1a7207 */ /* 0x000fe40004800000 */
[----:B------:R-:W-:Y:S01]  /*22e80*/  IADD3 R59, P6, PT, R27, R20, RZ ;  /* 0x000000141b3b7210 */ /* 0x000fe20007fde0ff */
[----:B------:R-:W4:Y:S02]  /*22e90*/  LDL.LU R57, [R1+0x1d9c] ;  /* 0x001d9c0001397983 */ /* 0x000f240000300800 */
[----:B------:R-:W-:-:S02]  /*22ea0*/  IMAD R25, R26, UR9, RZ ;  /* 0x000000091a197c24 */ /* 0x000fc4000f8e02ff */
[----:B------:R-:W4:Y:S01]  /*22eb0*/  LDL R62, [R1+0x1b84] ;  /* 0x001b8400013e7983 */ /* 0x000f220000100800 */
[----:B------:R-:W-:Y:S01]  /*22ec0*/  LEA.HI.X.SX32 R27, R27, R17, 0x1, P6 ;  /* 0x000000111b1b7211 */ /* 0x000fe200030f0eff */
[----:B------:R-:W-:Y:S02]  /*22ed0*/  @P0 IMAD.MOV.U32 R26, RZ, RZ, R59 ;  /* 0x000000ffff1a0224 */ /* 0x000fe400078e003b */
[----:B------:R1:W-:Y:S04]  /*22ee0*/  STL [R1+0x740], R59 ;  /* 0x0007403b01007387 */ /* 0x0003e80000100800 */
[----:B0-----:R-:W4:Y:S04]  /*22ef0*/  LDL.LU R60, [R1+0x1d98] ;  /* 0x001d9800013c7983 */ /* 0x001f280000300800 */
[----:B------:R0:W4:Y:S01]  /*22f00*/  @P0 LDG.E.U8 R76, desc[UR14][R26.64] ;  /* 0x0000000e1a4c0981 */ /* 0x000122000c1e1100 */
[----:B------:R-:W-:Y:S01]  /*22f10*/  PRMT R64, RZ, 0x7610, R64 ;  /* 0x00007610ff407816 */ /* 0x000fe20000000040 */
[----:B------:R-:W-:-:S02]  /*22f20*/  @!P5 IMAD.IADD R30, R30, 0x1, -R22 ;  /* 0x000000011e1ed824 */ /* 0x000fc400078e0a16 */
[----:B------:R0:W-:Y:S01]  /*22f30*/  STL [R1+0x73c], R27 ;  /* 0x00073c1b01007387 */ /* 0x0001e20000100800 */
[C---:B------:R-:W-:Y:S02]  /*22f40*/  ISETP.GT.U32.AND P4, PT, R22.reuse, R29, PT ;  /* 0x0000001d1600720c */ /* 0x040fe40003f84070 */
[----:B------:R-:W-:Y:S01]  /*22f50*/  ISETP.GT.U32.AND P2, PT, R22, R28, PT ;  /* 0x0000001c1600720c */ /* 0x000fe20003f44070 */
[----:B------:R-:W2:Y:S01]  /*22f60*/  LDCU UR8, c[0x0][0x3b0] ;  /* 0x00007600ff0877ac */ /* 0x000ea20008000800 */
[----:B------:R-:W2:Y:S01]  /*22f70*/  LDCU UR9, c[0x0][0x3b0] ;  /* 0x00007600ff0977ac */ /* 0x000ea20008000800 */
[----:B-1----:R-:W4:Y:S01]  /*22f80*/  LDL.LU R59, [R1+0x1d94] ;  /* 0x001d9400013b7983 */ /* 0x002f220000300800 */
[----:B0-----:R-:W-:-:S04]  /*22f90*/  IADD3 R26, P5, PT, R25, R20, RZ ;  /* 0x00000014191a7210 */ /* 0x001fc80007fbe0ff */
[----:B------:R-:W-:-:S05]  /*22fa0*/  LEA.HI.X.SX32 R27, R25, R17, 0x1, P5 ;  /* 0x00000011191b7211 */ /* 0x000fca00028f0eff */
[----:B------:R0:W4:Y:S01]  /*22fb0*/  @P0 LDG.E.U8 R64, desc[UR14][R26.64] ;  /* 0x0000000e1a400981 */ /* 0x000122000c1e1100 */
[--C-:B------:R-:W-:Y:S02]  /*22fc0*/  @!P4 IMAD.IADD R29, R29, 0x1, -R22.reuse ;  /* 0x000000011d1dc824 */ /* 0x100fe400078e0a16 */
[----:B------:R-:W-:-:S03]  /*22fd0*/  @!P2 IMAD.IADD R28, R28, 0x1, -R22 ;  /* 0x000000011c1ca824 */ /* 0x000fc600078e0a16 */
[C---:B------:R-:W-:Y:S02]  /*22fe0*/  ISETP.GT.U32.AND P4, PT, R22.reuse, R29, PT ;  /* 0x0000001d1600720c */ /* 0x040fe40003f84070 */
[----:B------:R-:W-:-:S11]  /*22ff0*/  ISETP.GT.U32.AND P5, PT, R22, R34, PT ;  /* 0x000000221600720c */ /* 0x000fd60003fa4070 */
[--C-:B------:R-:W-:Y:S01]  /*23000*/  @!P4 IMAD.IADD R29, R29, 0x1, -R22.reuse ;  /* 0x000000011d1dc824 */ /* 0x100fe200078e0a16 */
[----:B------:R-:W-:Y:S01]  /*23010*/  ISETP.GT.U32.AND P4, PT, R22, R28, PT ;  /* 0x0000001c1600720c */ /* 0x000fe20003f84070 */
[----:B------:R0:W-:Y:S04]  /*23020*/  STL [R1+0x780], R26 ;  /* 0x0007801a01007387 */ /* 0x0001e80000100800 */
[----:B------:R-:W-:Y:S01]  /*23030*/  STL [R1+0x77c], R27 ;  /* 0x00077c1b01007387 */ /* 0x000fe20000100800 */
[----:B------:R-:W-:Y:S01]  /*23040*/  @!P5 IMAD.IADD R34, R34, 0x1, -R22 ;  /* 0x000000012222d824 */ /* 0x000fe200078e0a16 */
[----:B------:R-:W-:-:S04]  /*23050*/  PRMT R58, RZ, 0x7610, R58 ;  /* 0x00007610ff3a7816 */ /* 0x000fc8000000003a */
[----:B------:R-:W-:Y:S02]  /*23060*/  ISETP.GT.U32.AND P5, PT, R22, R34, PT ;  /* 0x000000221600720c */ /* 0x000fe40003fa4070 */
[----:B------:R-:W-:Y:S01]  /*23070*/  @!P4 IMAD.IADD R28, R28, 0x1, -R22 ;  /* 0x000000011c1cc824 */ /* 0x000fe200078e0a16 */
[----:B------:R-:W-:Y:S02]  /*23080*/  PRMT R66, RZ, 0x7610, R66 ;  /* 0x00007610ff427816 */ /* 0x000fe40000000042 */
[----:B------:R-:W-:-:S08]  /*23090*/  PRMT R71, RZ, 0x7610, R71 ;  /* 0x00007610ff477816 */ /* 0x000fd00000000047 */
[----:B------:R-:W-:Y:S01]  /*230a0*/  @!P5 IMAD.IADD R34, R34, 0x1, -R22 ;  /* 0x000000012222d824 */ /* 0x000fe200078e0a16 */
[----:B--2---:R-:W-:Y:S02]  /*230b0*/  ISETP.GE.AND P6, PT, R74, RZ, PT ;  /* 0x000000ff4a00720c */ /* 0x004fe40003fc6270 */
[----:B---3--:R-:W-:-:S11]  /*230c0*/  ISETP.GE.AND P2, PT, R70, RZ, PT ;  /* 0x000000ff4600720c */ /* 0x008fd60003f46270 */
[----:B------:R-:W-:Y:S01]  /*230d0*/  @!P6 IMAD.MOV R30, RZ, RZ, -R30 ;  /* 0x000000ffff1ee224 */ /* 0x000fe200078e0a1e */
[----:B------:R-:W-:Y:S01]  /*230e0*/  ISETP.GT.U32.AND P6, PT, R22, R33, PT ;  /* 0x000000211600720c */ /* 0x000fe20003fc4070 */
[----:B------:R-:W-:Y:S01]  /*230f0*/  @!P2 IMAD.MOV R29, RZ, RZ, -R29 ;  /* 0x000000ffff1da224 */ /* 0x000fe200078e0a1d */
[----:B----4-:R-:W-:Y:S02]  /*23100*/  ISETP.GE.AND P2, PT, R62, RZ, PT ;  /* 0x000000ff3e00720c */ /* 0x010fe40003f46270 */
[C---:B------:R-:W-:Y:S02]  /*23110*/  SEL R30, R61.reuse, R30, !P1 ;  /* 0x0000001e3d1e7207 */ /* 0x040fe40004800000 */
[----:B------:R-:W-:Y:S01]  /*23120*/  SEL R29, R61, R29, !P1 ;  /* 0x0000001d3d1d7207 */ /* 0x000fe20004800000 */
[----:B------:R1:W-:Y:S04]  /*23130*/  STL [R1+0xfc], R76 ;  /* 0x0000fc4c01007387 */ /* 0x0003e80000100800 */
[----:B------:R-:W2:Y:S01]  /*23140*/  LDL R74, [R1+0x1bc4] ;  /* 0x001bc400014a7983 */ /* 0x000ea20000100800 */
[----:B------:R-:W-:-:S03]  /*23150*/  IMAD R30, R30, UR8, RZ ;  /* 0x000000081e1e7c24 */ /* 0x000fc6000f8e02ff */
[----:B------:R-:W3:Y:S01]  /*23160*/  LDL R70, [R1+0x1be4] ;  /* 0x001be40001467983 */ /* 0x000ee20000100800 */
[----:B------:R-:W-:Y:S01]  /*23170*/  IMAD R29, R29, UR9, RZ ;  /* 0x000000091d1d7c24 */ /* 0x000fe2000f8e02ff */
[----:B------:R-:W4:Y:S01]  /*23180*/  LDCU UR8, c[0x0][0x3b0] ;  /* 0x00007600ff0877ac */ /* 0x000f220008000800 */
[----:B------:R-:W-:Y:S01]  /*23190*/  @!P6 IMAD.IADD R33, R33, 0x1, -R22 ;  /* 0x000000012121e824 */ /* 0x000fe200078e0a16 */
[C---:B0-----:R-:W-:Y:S01]  /*231a0*/  IADD3 R26, P4, PT, R30.reuse, R20, RZ ;  /* 0x000000141e1a7210 */ /* 0x041fe20007f9e0ff */
[----:B------:R-:W-:Y:S01]  /*231b0*/  @!P2 IMAD.MOV R28, RZ, RZ, -R28 ;  /* 0x000000ffff1ca224 */ /* 0x000fe200078e0a1c */
[----:B------:R-:W0:Y:S01]  /*231c0*/  LDCU UR9, c[0x0][0x3b0] ;  /* 0x00007600ff0977ac */ /* 0x000e220008000800 */
[----:B-1----:R-:W3:Y:S01]  /*231d0*/  LDL R76, [R1+0x1ba4] ;  /* 0x001ba400014c7983 */ /* 0x002ee20000100800 */
[----:B------:R-:W-:-:S03]  /*231e0*/  LEA.HI.X.SX32 R27, R30, R17, 0x1, P4 ;  /* 0x000000111e1b7211 */ /* 0x000fc600020f0eff */
[----:B------:R1:W-:Y:S01]  /*231f0*/  STL [R1+0xf8], R64 ;  /* 0x0000f84001007387 */ /* 0x0003e20000100800 */
[----:B------:R-:W-:-:S03]  /*23200*/  SEL R28, R61, R28, !P1 ;  /* 0x0000001c3d1c7207 */ /* 0x000fc60004800000 */
[----:B------:R0:W-:Y:S04]  /*23210*/  STL [R1+0x7c0], R26 ;  /* 0x0007c01a01007387 */ /* 0x0001e80000100800 */
[----:B------:R0:W4:Y:S01]  /*23220*/  @P0 LDG.E.U8 R58, desc[UR14][R26.64] ;  /* 0x0000000e1a3a0981 */ /* 0x000122000c1e1100 */
[----:B-1----:R-:W-:-:S04]  /*23230*/  IADD3 R64, P6, PT, R29, R20, RZ ;  /* 0x000000141d407210 */ /* 0x002fc80007fde0ff */
[----:B------:R-:W-:Y:S01]  /*23240*/  LEA.HI.X.SX32 R62, R29, R17, 0x1, P6 ;  /* 0x000000111d3e7211 */ /* 0x000fe200030f0eff */
[----:B------:R-:W-:Y:S04]  /*23250*/  STL [R1+0x818], R64 ;  /* 0x0008184001007387 */ /* 0x000fe80000100800 */
[----:B------:R1:W-:Y:S01]  /*23260*/  STL [R1+0x7bc], R27 ;  /* 0x0007bc1b01007387 */ /* 0x0003e20000100800 */
[----:B0-----:R-:W-:Y:S02]  /*23270*/  @P0 IMAD.MOV.U32 R26, RZ, RZ, R64 ;  /* 0x000000ffff1a0224 */ /* 0x001fe400078e0040 */
[----:B------:R-:W-:Y:S01]  /*23280*/  IMAD R28, R28, UR10, RZ ;  /* 0x0000000a1c1c7c24 */ /* 0x000fe2000f8e02ff */
[C---:B------:R-:W-:Y:S02]  /*23290*/  ISETP.GT.U32.AND P2, PT, R22.reuse, R32, PT ;  /* 0x000000201600720c */ /* 0x040fe40003f44070 */
[----:B------:R-:W-:-:S02]  /*232a0*/  ISETP.GT.U32.AND P4, PT, R22, R33, PT ;  /* 0x000000211600720c */ /* 0x000fc40003f84070 */
[----:B------:R-:W-:Y:S02]  /*232b0*/  PRMT R68, RZ, 0x7610, R68 ;  /* 0x00007610ff447816 */ /* 0x000fe40000000044 */
[----:B------:R-:W-:Y:S01]  /*232c0*/  PRMT R72, RZ, 0x7610, R72 ;  /* 0x00007610ff487816 */ /* 0x000fe20000000048 */
[----:B------:R-:W0:Y:S01]  /*232d0*/  LDCU UR10, c[0x0][0x3b0] ;  /* 0x00007600ff0a77ac */ /* 0x000e220008000800 */
[----:B-1----:R-:W-:-:S05]  /*232e0*/  @P0 IMAD.MOV.U32 R27, RZ, RZ, R62 ;  /* 0x000000ffff1b0224 */ /* 0x002fca00078e003e */
[----:B------:R1:W4:Y:S02]  /*232f0*/  @P0 LDG.E.U8 R66, desc[UR14][R26.64] ;  /* 0x0000000e1a420981 */ /* 0x000324000c1e1100 */
[----:B-1----:R-:W-:-:S04]  /*23300*/  IADD3 R26, P5, PT, R28, R20, RZ ;  /* 0x000000141c1a7210 */ /* 0x002fc80007fbe0ff */
[----:B------:R-:W-:-:S05]  /*23310*/  LEA.HI.X.SX32 R27, R28, R17, 0x1, P5 ;  /* 0x000000111c1b7211 */ /* 0x000fca00028f0eff */
[----:B------:R-:W4:Y:S01]  /*23320*/  @P0 LDG.E.U8 R71, desc[UR14][R26.64] ;  /* 0x0000000e1a470981 */ /* 0x000f22000c1e1100 */
[--C-:B------:R-:W-:Y:S02]  /*23330*/  @!P2 IMAD.IADD R32, R32, 0x1, -R22.reuse ;  /* 0x000000012020a824 */ /* 0x100fe400078e0a16 */
[----:B------:R-:W-:-:S03]  /*23340*/  @!P4 IMAD.IADD R33, R33, 0x1, -R22 ;  /* 0x000000012121c824 */ /* 0x000fc600078e0a16 */
[----:B------:R-:W-:-:S13]  /*23350*/  ISETP.GT.U32.AND P4, PT, R22, R32, PT ;  /* 0x000000201600720c */ /* 0x000fda0003f84070 */
[----:B------:R-:W-:Y:S01]  /*23360*/  @!P4 IMAD.IADD R32, R32, 0x1, -R22 ;  /* 0x000000012020c824 */ /* 0x000fe200078e0a16 */
[----:B--2---:R-:W-:Y:S02]  /*23370*/  ISETP.GE.AND P2, PT, R74, RZ, PT ;  /* 0x000000ff4a00720c */ /* 0x004fe40003f46270 */
[----:B---3--:R-:W-:-:S11]  /*23380*/  ISETP.GE.AND P6, PT, R76, RZ, PT ;  /* 0x000000ff4c00720c */ /* 0x008fd60003fc6270 */
[----:B------:R-:W-:Y:S01]  /*23390*/  @!P2 IMAD.MOV R33, RZ, RZ, -R33 ;  /* 0x000000ffff21a224 */ /* 0x000fe200078e0a21 */
[----:B------:R-:W-:Y:S01]  /*233a0*/  ISETP.GE.AND P2, PT, R70, RZ, PT ;  /* 0x000000ff4600720c */ /* 0x000fe20003f46270 */
[----:B----4-:R1:W-:Y:S01]  /*233b0*/  STL [R1+0xf4], R58 ;  /* 0x0000f43a01007387 */ /* 0x0103e20000100800 */
[----:B------:R-:W-:Y:S01]  /*233c0*/  @!P6 IMAD.MOV R34, RZ, RZ, -R34 ;  /* 0x000000ffff22e224 */ /* 0x000fe200078e0a22 */
[----:B------:R-:W-:Y:S02]  /*233d0*/  ISETP.GT.U32.AND P6, PT, R22, R36, PT ;  /* 0x000000241600720c */ /* 0x000fe40003fc4070 */
[C---:B------:R-:W-:Y:S02]  /*233e0*/  SEL R33, R61.reuse, R33, !P1 ;  /* 0x000000213d217207 */ /* 0x040fe40004800000 */
[----:B------:R-:W-:Y:S01]  /*233f0*/  SEL R34, R61, R34, !P1 ;  /* 0x000000223d227207 */ /* 0x000fe20004800000 */
[----:B-1----:R-:W2:Y:S04]  /*23400*/  LDL.LU R58, [R1+0x1d90] ;  /* 0x001d9000013a7983 */ /* 0x002ea80000300800 */
[----:B------:R1:W-:Y:S01]  /*23410*/  STL [R1+0x814], R62 ;  /* 0x0008143e01007387 */ /* 0x0003e20000100800 */
[----:B------:R-:W-:-:S02]  /*23420*/  IMAD R34, R34, UR8, RZ ;  /* 0x0000000822227c24 */ /* 0x000fc4000f8e02ff */
[----:B------:R-:W-:Y:S02]  /*23430*/  IMAD R33, R33, UR9, RZ ;  /* 0x0000000921217c24 */ /* 0x000fe4000f8e02ff */
[----:B------:R-:W-:Y:S01]  /*23440*/  @!P2 IMAD.MOV R32, RZ, RZ, -R32 ;  /* 0x000000ffff20a224 */ /* 0x000fe200078e0a20 */
[C---:B------:R-:W-:Y:S02]  /*23450*/  ISETP.GT.U32.AND P5, PT, R22.reuse, R37, PT ;  /* 0x000000251600720c */ /* 0x040fe40003fa4070 */
[----:B------:R-:W-:Y:S01]  /*23460*/  ISETP.GT.U32.AND P4, PT, R22, R35, PT ;  /* 0x000000231600720c */ /* 0x000fe20003f84070 */
[----:B------:R-:W3:Y:S01]  /*23470*/  LDCU UR8, c[0x0][0x3b0] ;  /* 0x00007600ff0877ac */ /* 0x000ee20008000800 */
[----:B------:R-:W-:Y:S01]  /*23480*/  @!P6 IMAD.IADD R36, R36, 0x1, -R22 ;  /* 0x000000012424e824 */ /* 0x000fe200078e0a16 */
[----:B------:R-:W-:Y:S02]  /*23490*/  PRMT R75, RZ, 0x7610, R75 ;  /* 0x00007610ff4b7816 */ /* 0x000fe4000000004b */
[----:B------:R-:W-:Y:S01]  /*234a0*/  PRMT R73, RZ, 0x7610, R73 ;  /* 0x00007610ff497816 */ /* 0x000fe20000000049 */
[----:B-1----:R-:W4:Y:S04]  /*234b0*/  LDL.LU R62, [R1+0x1d8c] ;  /* 0x001d8c00013e7983 */ /* 0x002f280000300800 */
[----:B------:R-:W2:Y:S01]  /*234c0*/  LDL.LU R64, [R1+0x1d88] ;  /* 0x001d880001407983 */ /* 0x000ea20000300800 */
[----:B------:R-:W1:Y:S03]  /*234d0*/  LDCU UR9, c[0x0][0x3b0] ;  /* 0x00007600ff0977ac */ /* 0x000e660008000800 */
[----:B------:R0:W-:Y:S04]  /*234e0*/  STL [R1+0xf0], R66 ;  /* 0x0000f04201007387 */ /* 0x0001e80000100800 */
[----:B0-----:R-:W2:Y:S04]  /*234f0*/  LDL.LU R66, [R1+0x1d84] ;  /* 0x001d840001427983 */ /* 0x001ea80000300800 */
[----:B------:R0:W-:Y:S04]  /*23500*/  STL [R1+0x930], R26 ;  /* 0x0009301a01007387 */ /* 0x0001e80000100800 */
[----:B------:R0:W-:Y:S04]  /*23510*/  STL [R1+0x92c], R27 ;  /* 0x00092c1b01007387 */ /* 0x0001e80000100800 */
[----:B------:R-:W2:Y:S04]  /*23520*/  LDL R76, [R1+0x1c24] ;  /* 0x001c2400014c7983 */ /* 0x000ea80000100800 */
[----:B------:R-:W2:Y:S04]  /*23530*/  LDL R74, [R1+0x1c44] ;  /* 0x001c4400014a7983 */ /* 0x000ea80000100800 */
[----:B------:R1:W-:Y:S01]  /*23540*/  STL [R1+0xe8], R71 ;  /* 0x0000e84701007387 */ /* 0x0003e20000100800 */
[----:B0-----:R-:W-:-:S04]  /*23550*/  IADD3 R26, P6, PT, R34, R20, RZ ;  /* 0x00000014221a7210 */ /* 0x001fc80007fde0ff */
[-C--:B------:R-:W-:Y:S02]  /*23560*/  LEA.HI.X.SX32 R27, R34, R17.reuse, 0x1, P6 ;  /* 0x00000011221b7211 */ /* 0x080fe400030f0eff */
[C---:B-1----:R-:W-:Y:S01]  /*23570*/  IADD3 R71, P2, PT, R33.reuse, R20, RZ ;  /* 0x0000001421477210 */ /* 0x042fe20007f5e0ff */
[----:B------:R0:W-:Y:S04]  /*23580*/  STL [R1+0x960], R26 ;  /* 0x0009601a01007387 */ /* 0x0001e80000100800 */
[----:B------:R0:W2:Y:S01]  /*23590*/  @P0 LDG.E.U8 R68, desc[UR14][R26.64] ;  /* 0x0000000e1a440981 */ /* 0x0000a2000c1e1100 */
[----:B------:R-:W-:-:S03]  /*235a0*/  LEA.HI.X.SX32 R70, R33, R17, 0x1, P2 ;  /* 0x0000001121467211 */ /* 0x000fc600010f0eff */
[----:B------:R-:W-:Y:S04]  /*235b0*/  STL [R1+0x990], R71 ;  /* 0x0009904701007387 */ /* 0x000fe80000100800 */
[----:B------:R1:W-:Y:S01]  /*235c0*/  STL [R1+0x95c], R27 ;  /* 0x00095c1b01007387 */ /* 0x0003e20000100800 */
[----:B0-----:R-:W-:Y:S02]  /*235d0*/  @P0 IMAD.MOV.U32 R26, RZ, RZ, R71 ;  /* 0x000000ffff1a0224 */ /* 0x001fe400078e0047 */
[----:B-1----:R-:W-:-:S05]  /*235e0*/  @P0 IMAD.MOV.U32 R27, RZ, RZ, R70 ;  /* 0x000000ffff1b0224 */ /* 0x002fca00078e0046 */
[----:B------:R-:W3:Y:S04]  /*235f0*/  @P0 LDG.E.U8 R72, desc[UR14][R26.64] ;  /* 0x0000000e1a480981 */ /* 0x000ee8000c1e1100 */
[----:B------:R-:W-:Y:S04]  /*23600*/  STL [R1+0x98c], R70 ;  /* 0x00098c4601007387 */ /* 0x000fe80000100800 */
[----:B--2---:R0:W-:Y:S04]  /*23610*/  STL [R1+0xe4], R68 ;  /* 0x0000e44401007387 */ /* 0x0041e80000100800 */
[----:B0-----:R-:W2:Y:S04]  /*23620*/  LDL.LU R68, [R1+0x1d80] ;  /* 0x001d800001447983 */ /* 0x001ea80000300800 */
[----:B------:R-:W2:Y:S04]  /*23630*/  LDL.LU R70, [R1+0x1d7c] ;  /* 0x001d7c0001467983 */ /* 0x000ea80000300800 */
[----:B------:R-:W2:Y:S04]  /*23640*/  LDL.LU R71, [R1+0x1d78] ;  /* 0x001d780001477983 */ /* 0x000ea80000300800 */
[----:B---3--:R0:W-:Y:S04]  /*23650*/  STL [R1+0xe0], R72 ;  /* 0x0000e04801007387 */ /* 0x0081e80000100800 */
[----:B0-----:R-:W3:Y:S04]  /*23660*/  LDL.LU R72, [R1+0x1d74] ;  /* 0x001d740001487983 */ /* 0x001ee80000300800 */
[----:B------:R-:W2:Y:S01]  /*23670*/  LDL R27, [R1+0x1c08] ;  /* 0x001c0800011b7983 */ /* 0x000ea20000100800 */
[----:B------:R-:W-:Y:S01]  /*23680*/  @!P5 IMAD.IADD R37, R37, 0x1, -R22 ;  /* 0x000000012525d824 */ /* 0x000fe200078e0a16 */
[----:B------:R-:W-:-:S04]  /*23690*/  ISETP.GT.U32.AND P6, PT, R22, R36, PT ;  /* 0x000000241600720c */ /* 0x000fc80003fc4070 */
[----:B------:R-:W-:Y:S02]  /*236a0*/  ISETP.GT.U32.AND P5, PT, R22, R37, PT ;  /* 0x000000251600720c */ /* 0x000fe40003fa4070 */
[----:B------:R-:W-:Y:S01]  /*236b0*/  SEL R32, R61, R32, !P1 ;  /* 0x000000203d207207 */ /* 0x000fe20004800000 */
[----:B------:R-:W-:-:S04]  /*236c0*/  @!P4 IMAD.IADD R35, R35, 0x1, -R22 ;  /* 0x000000012323c824 */ /* 0x000fc800078e0a16 */
[----:B------:R-:W-:Y:S01]  /*236d0*/  IMAD R32, R32, UR10, RZ ;  /* 0x0000000a20207c24 */ /* 0x000fe2000f8e02ff */
[----:B------:R-:W-:Y:S01]  /*236e0*/  PRMT R89, RZ, 0x7610, R89 ;  /* 0x00007610ff597816 */ /* 0x000fe20000000059 */
[----:B------:R-:W0:Y:S01]  /*236f0*/  LDCU UR10, c[0x0][0x3b0] ;  /* 0x00007600ff0a77ac */ /* 0x000e220008000800 */
[----:B------:R-:W-:-:S03]  /*23700*/  @!P6 IMAD.IADD R36, R36, 0x1, -R22 ;  /* 0x000000012424e824 */ /* 0x000fc600078e0a16 */
[----:B------:R-:W-:Y:S01]  /*23710*/  @!P5 IMAD.IADD R37, R37, 0x1, -R22 ;  /* 0x000000012525d824 */ /* 0x000fe200078e0a16 */
[----:B------:R-:W-:Y:S02]  /*23720*/  IADD3 R26, P4, PT, R32, R20, RZ ;  /* 0x00000014201a7210 */ /* 0x000fe40007f9e0ff */
[----:B------:R-:W-:-:S03]  /*23730*/  ISETP.GT.U32.AND P6, PT, R22, R42, PT ;  /* 0x0000002a1600720c */ /* 0x000fc60003fc4070 */
[----:B------:R1:W-:Y:S10]  /*23740*/  STL [R1+0x9c0], R26 ;  /* 0x0009c01a01007387 */ /* 0x0003f40000100800 */
[----:B------:R-:W-:Y:S01]  /*23750*/  @!P6 IMAD.IADD R42, R42, 0x1, -R22 ;  /* 0x000000012a2ae824 */ /* 0x000fe200078e0a16 */
[----:B--2---:R-:W-:-:S02]  /*23760*/  ISETP.GE.AND P2, PT, R27, RZ, PT ;  /* 0x000000ff1b00720c */ /* 0x004fc40003f46270 */
[----:B------:R-:W-:-:S05]  /*23770*/  LEA.HI.X.SX32 R27, R32, R17, 0x1, P4 ;  /* 0x00000011201b7211 */ /* 0x000fca00020f0eff */
[----:B------:R1:W2:Y:S06]  /*23780*/  @P0 LDG.E.U8 R75, desc[UR14][R26.64] ;  /* 0x0000000e1a4b0981 */ /* 0x0002ac000c1e1100 */
[----:B------:R-:W-:-:S05]  /*23790*/  @!P2 IMAD.MOV R37, RZ, RZ, -R37 ;  /* 0x000000ffff25a224 */ /* 0x000fca00078e0a25 */
[----:B------:R-:W-:-:S05]  /*237a0*/  SEL R37, R61, R37, !P1 ;  /* 0x000000253d257207 */ /* 0x000fca0004800000 */
[----:B------:R-:W-:Y:S01]  /*237b0*/  IMAD R37, R37, UR8, RZ ;  /* 0x0000000825257c24 */ /* 0x000fe2000f8e02ff */
[----:B------:R0:W-:Y:S01]  /*237c0*/  STL [R1+0x9bc], R27 ;  /* 0x0009bc1b01007387 */ /* 0x0001e20000100800 */
[----:B------:R-:W-:Y:S02]  /*237d0*/  ISETP.GE.AND P5, PT, R76, RZ, PT ;  /* 0x000000ff4c00720c */ /* 0x000fe40003fa6270 */
[----:B------:R-:W-:Y:S02]  /*237e0*/  ISETP.GT.U32.AND P4, PT, R22, R35, PT ;  /* 0x000000231600720c */ /* 0x000fe40003f84070 */
[----:B------:R-:W-:Y:S02]  /*237f0*/  ISETP.GE.AND P2, PT, R74, RZ, PT ;  /* 0x000000ff4a00720c */ /* 0x000fe40003f46270 */
[C---:B-1----:R-:W-:Y:S01]  /*23800*/  IADD3 R26, P6, PT, R37.reuse, R20, RZ ;  /* 0x00000014251a7210 */ /* 0x042fe20007fde0ff */
[----:B------:R-:W3:Y:S01]  /*23810*/  LDL R76, [R1+0x1cdc] ;  /* 0x001cdc00014c7983 */ /* 0x000ee20000100800 */
[----:B------:R-:W-:Y:S01]  /*23820*/  PRMT R79, RZ, 0x7610, R79 ;  /* 0x00007610ff4f7816 */ /* 0x000fe2000000004f */
[----:B------:R-:W1:Y:S01]  /*23830*/  LDCU UR8, c[0x0][0x3b0] ;  /* 0x00007600ff0877ac */ /* 0x000e620008000800 */
[----:B0-----:R-:W-:-:S05]  /*23840*/  LEA.HI.X.SX32 R27, R37, R17, 0x1, P6 ;  /* 0x00000011251b7211 */ /* 0x001fca00030f0eff */
[----:B------:R0:W3:Y:S01]  /*23850*/  @P0 LDG.E.U8 R73, desc[UR14][R26.64] ;  /* 0x0000000e1a490981 */ /* 0x0000e2000c1e1100 */
[----:B------:R-:W-:-:S05]  /*23860*/  @!P5 IMAD.MOV R36, RZ, RZ, -R36 ;  /* 0x000000ffff24d224 */ /* 0x000fca00078e0a24 */
[----:B------:R-:W-:Y:S01]  /*23870*/  SEL R36, R61, R36, !P1 ;  /* 0x000000243d247207 */ /* 0x000fe20004800000 */
[----:B------:R-:W-:-:S04]  /*23880*/  @!P4 IMAD.IADD R35, R35, 0x1, -R22 ;  /* 0x000000012323c824 */ /* 0x000fc800078e0a16 */
[----:B------:R-:W-:Y:S02]  /*23890*/  IMAD R36, R36, UR9, RZ ;  /* 0x0000000924247c24 */ /* 0x000fe4000f8e02ff */
[----:B------:R-:W-:Y:S01]  /*238a0*/  @!P2 IMAD.MOV R35, RZ, RZ, -R35 ;  /* 0x000000ffff23a224 */ /* 0x000fe200078e0a23 */
[----:B--2---:R2:W-:Y:S04]  /*238b0*/  STL [R1+0xd8], R75 ;  /* 0x0000d84b01007387 */ /* 0x0045e80000100800 */
[----:B------:R0:W-:Y:S01]  /*238c0*/  STL [R1+0x9f0], R26 ;  /* 0x0009f01a01007387 */ /* 0x0001e20000100800 */
[C---:B------:R-:W-:Y:S02]  /*238d0*/  ISETP.GT.U32.AND P5, PT, R22.reuse, R41, PT ;  /* 0x000000291600720c */ /* 0x040fe40003fa4070 */
[----:B------:R-:W-:-:S02]  /*238e0*/  ISETP.GT.U32.AND P4, PT, R22, R42, PT ;  /* 0x0000002a1600720c */ /* 0x000fc40003f84070 */
[----:B------:R-:W-:Y:S01]  /*238f0*/  ISETP.GT.U32.AND P6, PT, R22, R39, PT ;  /* 0x000000271600720c */ /* 0x000fe20003fc4070 */
[----:B------:R-:W1:Y:S01]  /*23900*/  LDCU UR9, c[0x0][0x3b0] ;  /* 0x00007600ff0977ac */ /* 0x000e620008000800 */
[----:B--2---:R-:W-:-:S04]  /*23910*/  IADD3 R75, P2, PT, R36, R20, RZ ;  /* 0x00000014244b7210 */ /* 0x004fc80007f5e0ff */
[----:B------:R-:W-:Y:S01]  /*23920*/  LEA.HI.X.SX32 R74, R36, R17, 0x1, P2 ;  /* 0x00000011244a7211 */ /* 0x000fe200010f0eff */
[----:B------:R-:W-:Y:S04]  /*23930*/  STL [R1+0xa20], R75 ;  /* 0x000a204b01007387 */ /* 0x000fe80000100800 */
[----:B------:R2:W-:Y:S01]  /*23940*/  STL [R1+0x9ec], R27 ;  /* 0x0009ec1b01007387 */ /* 0x0005e20000100800 */
[----:B0-----:R-:W-:Y:S02]  /*23950*/  @P0 IMAD.MOV.U32 R26, RZ, RZ, R75 ;  /* 0x000000ffff1a0224 */ /* 0x001fe400078e004b */
[----:B--2---:R-:W-:-:S05]  /*23960*/  @P0 IMAD.MOV.U32 R27, RZ, RZ, R74 ;  /* 0x000000ffff1b0224 */ /* 0x004fca00078e004a */
[----:B------:R-:W2:Y:S04]  /*23970*/  @P0 LDG.E.U8 R89, desc[UR14][R26.64] ;  /* 0x0000000e1a590981 */ /* 0x000ea8000c1e1100 */
[----:B---3--:R0:W-:Y:S04]  /*23980*/  STL [R1+0xcc], R73 ;  /* 0x0000cc4901007387 */ /* 0x0081e80000100800 */
[----:B0-----:R-:W3:Y:S04]  /*23990*/  LDL.LU R73, [R1+0x1d70] ;  /* 0x001d700001497983 */ /* 0x001ee80000300800 */
[----:B------:R0:W-:Y:S04]  /*239a0*/  STL [R1+0xa1c], R74 ;  /* 0x000a1c4a01007387 */ /* 0x0001e80000100800 */
[----:B0-----:R-:W3:Y:S04]  /*239b0*/  LDL.LU R74, [R1+0x1d6c] ;  /* 0x001d6c00014a7983 */ /* 0x001ee80000300800 */
[----:B------:R-:W3:Y:S04]  /*239c0*/  LDL.LU R75, [R1+0x1d68] ;  /* 0x001d6800014b7983 */ /* 0x000ee80000300800 */
[----:B------:R-:W3:Y:S04]  /*239d0*/  LDL R26, [R1+0x1c98] ;  /* 0x001c9800011a7983 */ /* 0x000ee80000100800 */
[----:B------:R-:W4:Y:S01]  /*239e0*/  LDL R27, [R1+0x1cc8] ;  /* 0x001cc800011b7983 */ /* 0x000f220000100800 */
[----:B------:R-:W-:Y:S01]  /*239f0*/  SEL R35, R61, R35, !P1 ;  /* 0x000000233d237207 */ /* 0x000fe20004800000 */
[----:B------:R-:W-:-:S04]  /*23a00*/  @!P5 IMAD.IADD R41, R41, 0x1, -R22 ;  /* 0x000000012929d824 */ /* 0x000fc800078e0a16 */
[----:B------:R-:W-:Y:S02]  /*23a10*/  IMAD R35, R35, UR10, RZ ;  /* 0x0000000a23237c24 */ /* 0x000fe4000f8e02ff */
[--C-:B------:R-:W-:Y:S02]  /*23a20*/  @!P4 IMAD.IADD R42, R42, 0x1, -R22.reuse ;  /* 0x000000012a2ac824 */ /* 0x100fe400078e0a16 */
[----:B------:R-:W-:Y:S01]  /*23a30*/  @!P6 IMAD.IADD R39, R39, 0x1, -R22 ;  /* 0x000000012727e824 */ /* 0x000fe200078e0a16 */
[----:B--2---:R0:W-:Y:S01]  /*23a40*/  STL [R1+0xc8], R89 ;  /* 0x0000c85901007387 */ /* 0x0041e20000100800 */
[----:B------:R-:W-:Y:S02]  /*23a50*/  ISETP.GT.U32.AND P2, PT, R22, R41, PT ;  /* 0x000000291600720c */ /* 0x000fe40003f44070 */
[----:B------:R-:W-:Y:S02]  /*23a60*/  PRMT R77, RZ, 0x7610, R77 ;  /* 0x00007610ff4d7816 */ /* 0x000fe4000000004d */
[----:B------:R-:W-:Y:S01]  /*23a70*/  PRMT R85, RZ, 0x7610, R85 ;  /* 0x00007610ff557816 */ /* 0x000fe20000000055 */
[----:B------:R-:W2:Y:S01]  /*23a80*/  LDCU UR10, c[0x0][0x3b0] ;  /* 0x00007600ff0a77ac */ /* 0x000ea20008000800 */
[----:B0-----:R-:W-:-:S05]  /*23a90*/  IADD3 R89, P5, PT, R35, R20, RZ ;  /* 0x0000001423597210 */ /* 0x001fca0007fbe0ff */
[----:B------:R-:W-:Y:S01]  /*23aa0*/  STL [R1+0xa50], R89 ;  /* 0x000a505901007387 */ /* 0x000fe20000100800 */
[----:B---3--:R-:W-:Y:S02]  /*23ab0*/  ISETP.GE.AND P4, PT, R26, RZ, PT ;  /* 0x000000ff1a00720c */ /* 0x008fe40003f86270 */
[----:B------:R-:W-:Y:S02]  /*23ac0*/  LEA.HI.X.SX32 R26, R35, R17, 0x1, P5 ;  /* 0x00000011231a7211 */ /* 0x000fe400028f0eff */
[----:B----4-:R-:W-:-:S03]  /*23ad0*/  ISETP.GE.AND P6, PT, R27, RZ, PT ;  /* 0x000000ff1b00720c */ /* 0x010fc60003fc6270 */
[----:B------:R0:W-:Y:S01]  /*23ae0*/  STL [R1+0xa4c], R26 ;  /* 0x000a4c1a01007387 */ /* 0x0001e20000100800 */
[----:B------:R-:W-:Y:S02]  /*23af0*/  @P0 IMAD.MOV.U32 R27, RZ, RZ, R26 ;  /* 0x000000ffff1b0224 */ /* 0x000fe400078e001a */
[----:B0-----:R-:W-:Y:S02]  /*23b00*/  @P0 IMAD.MOV.U32 R26, RZ, RZ, R89 ;  /* 0x000000ffff1a0224 */ /* 0x001fe400078e0059 */
[----:B------:R-:W-:Y:S02]  /*23b10*/  @!P2 IMAD.IADD R41, R41, 0x1, -R22 ;  /* 0x000000012929a824 */ /* 0x000fe400078e0a16 */
[----:B------:R-:W-:Y:S01]  /*23b20*/  @!P4 IMAD.MOV R42, RZ, RZ, -R42 ;  /* 0x000000ffff2ac224 */ /* 0x000fe200078e0a2a */
[----:B------:R-:W3:Y:S04]  /*23b30*/  LDL R89, [R1+0x1b08] ;  /* 0x001b080001597983 */ /* 0x000ee80000100800 */
[----:B------:R0:W4:Y:S01]  /*23b40*/  @P0 LDG.E.U8 R79, desc[UR14][R26.64] ;  /* 0x0000000e1a4f0981 */ /* 0x000122000c1e1100 */
[C---:B------:R-:W-:Y:S01]  /*23b50*/  ISETP.GT.U32.AND P2, PT, R22.reuse, R16, PT ;  /* 0x000000101600720c */ /* 0x040fe20003f44070 */
[----:B------:R-:W-:Y:S01]  /*23b60*/  @!P6 IMAD.MOV R41, RZ, RZ, -R41 ;  /* 0x000000ffff29e224 */ /* 0x000fe200078e0a29 */
[----:B------:R-:W-:-:S02]  /*23b70*/  ISETP.GT.U32.AND P4, PT, R22, R23, PT ;  /* 0x000000171600720c */ /* 0x000fc40003f84070 */
[C---:B------:R-:W-:Y:S02]  /*23b80*/  SEL R42, R61.reuse, R42, !P1 ;  /* 0x0000002a3d2a7207 */ /* 0x040fe40004800000 */
[----:B------:R-:W-:-:S03]  /*23b90*/  SEL R41, R61, R41, !P1 ;  /* 0x000000293d297207 */ /* 0x000fc60004800000 */
[----:B-1----:R-:W-:-:S04]  /*23ba0*/  IMAD R42, R42, UR8, RZ ;  /* 0x000000082a2a7c24 */ /* 0x002fc8000f8e02ff */
[--C-:B------:R-:W-:Y:S02]  /*23bb0*/  @!P2 IMAD.IADD R16, R16, 0x1, -R22.reuse ;  /* 0x000000011010a824 */ /* 0x100fe400078e0a16 */
[----:B------:R-:W-:Y:S01]  /*23bc0*/  IMAD R41, R41, UR9, RZ ;  /* 0x0000000929297c24 */ /* 0x000fe2000f8e02ff */
[----:B0-----:R-:W-:Y:S01]  /*23bd0*/  IADD3 R26, P2, PT, R42, R20, RZ ;  /* 0x000000142a1a7210 */ /* 0x001fe20007f5e0ff */
[----:B------:R-:W-:Y:S01]  /*23be0*/  @!P4 IMAD.IADD R23, R23, 0x1, -R22 ;  /* 0x000000011717c824 */ /* 0x000fe200078e0a16 */
[----:B------:R-:W-:Y:S02]  /*23bf0*/  ISETP.GE.AND P6, PT, R76, RZ, PT ;  /* 0x000000ff4c00720c */ /* 0x000fe40003fc6270 */
[----:B------:R-:W-:Y:S02]  /*23c00*/  ISETP.GT.U32.AND P5, PT, R22, R39, PT ;  /* 0x000000271600720c */ /* 0x000fe40003fa4070 */
[----:B------:R-:W-:Y:S01]  /*23c10*/  LEA.HI.X.SX32 R27, R42, R17, 0x1, P2 ;  /* 0x000000112a1b7211 */ /* 0x000fe200010f0eff */
[----:B------:R-:W0:Y:S01]  /*23c20*/  LDCU UR8, c[0x0][0x3b0] ;  /* 0x00007600ff0877ac */ /* 0x000e220008000800 */
[----:B------:R-:W-:-:S02]  /*23c30*/  PRMT R9, RZ, 0x7610, R9 ;  /* 0x00007610ff097816 */ /* 0x000fc40000000009 */
[----:B------:R-:W-:Y:S01]  /*23c40*/  PRMT R82, RZ, 0x7610, R82 ;  /* 0x00007610ff527816 */ /* 0x000fe20000000052 */
[----:B------:R-:W1:Y:S01]  /*23c50*/  LDCU UR9, c[0x0][0x3b0] ;  /* 0x00007600ff0977ac */ /* 0x000e620008000800 */
[----:B------:R0:W2:Y:S04]  /*23c60*/  @P0 LDG.E.U8 R77, desc[UR14][R26.64] ;  /* 0x0000000e1a4d0981 */ /* 0x0000a8000c1e1100 */
[----:B----4-:R4:W-:Y:S04]  /*23c70*/  STL [R1+0xc4], R79 ;  /* 0x0000c44f01007387 */ /* 0x0109e80000100800 */
[----:B------:R0:W-:Y:S01]  /*23c80*/  STL [R1+0xa78], R26 ;  /* 0x000a781a01007387 */ /* 0x0001e20000100800 */
[----:B----4-:R-:W-:-:S04]  /*23c90*/  IADD3 R79, P4, PT, R41, R20, RZ ;  /* 0x00000014294f7210 */ /* 0x010fc80007f9e0ff */
[----:B------:R-:W-:Y:S01]  /*23ca0*/  LEA.HI.X.SX32 R76, R41, R17, 0x1, P4 ;  /* 0x00000011294c7211 */ /* 0x000fe200020f0eff */
[----:B------:R-:W-:Y:S04]  /*23cb0*/  STL [R1+0xaa0], R79 ;  /* 0x000aa04f01007387 */ /* 0x000fe80000100800 */
[----:B------:R4:W-:Y:S01]  /*23cc0*/  STL [R1+0xa74], R27 ;  /* 0x000a741b01007387 */ /* 0x0009e20000100800 */
[----:B0-----:R-:W-:Y:S02]  /*23cd0*/  @P0 IMAD.MOV.U32 R26, RZ, RZ, R79 ;  /* 0x000000ffff1a0224 */ /* 0x001fe400078e004f */
[----:B----4-:R-:W-:-:S05]  /*23ce0*/  @P0 IMAD.MOV.U32 R27, RZ, RZ, R76 ;  /* 0x000000ffff1b0224 */ /* 0x010fca00078e004c */
[----:B------:R0:W4:Y:S01]  /*23cf0*/  @P0 LDG.E.U8 R85, desc[UR14][R26.64] ;  /* 0x0000000e1a550981 */ /* 0x000122000c1e1100 */
[----:B------:R-:W-:Y:S01]  /*23d00*/  @!P5 IMAD.IADD R39, R39, 0x1, -R22 ;  /* 0x000000012727d824 */ /* 0x000fe200078e0a16 */
[----:B------:R-:W-:-:S03]  /*23d10*/  ISETP.GT.U32.AND P5, PT, R22, R44, PT ;  /* 0x0000002c1600720c */ /* 0x000fc60003fa4070 */
[----:B------:R-:W-:Y:S01]  /*23d20*/  @!P6 IMAD.MOV R39, RZ, RZ, -R39 ;  /* 0x000000ffff27e224 */ /* 0x000fe200078e0a27 */
[----:B------:R-:W-:-:S04]  /*23d30*/  ISETP.GT.U32.AND P6, PT, R22, R16, PT ;  /* 0x000000101600720c */ /* 0x000fc80003fc4070 */
[----:B------:R-:W-:-:S05]  /*23d40*/  SEL R39, R61, R39, !P1 ;  /* 0x000000273d277207 */ /* 0x000fca0004800000 */
[--C-:B------:R-:W-:Y:S01]  /*23d50*/  @!P5 IMAD.IADD R44, R44, 0x1, -R22.reuse ;  /* 0x000000012c2cd824 */ /* 0x100fe200078e0a16 */
[----:B------:R-:W-:Y:S01]  /*23d60*/  ISETP.GE.AND P5, PT, R83, RZ, PT ;  /* 0x000000ff5300720c */ /* 0x000fe20003fa6270 */
[----:B--2---:R-:W-:Y:S01]  /*23d70*/  IMAD R39, R39, UR10, RZ ;  /* 0x0000000a27277c24 */ /* 0x004fe2000f8e02ff */
[----:B------:R-:W-:Y:S01]  /*23d80*/  ISETP.GT.U32.AND P4, PT, R22, R23, PT ;  /* 0x000000171600720c */ /* 0x000fe20003f84070 */
[----:B------:R-:W-:Y:S01]  /*23d90*/  @!P6 IMAD.IADD R16, R16, 0x1, -R22 ;  /* 0x000000011010e824 */ /* 0x000fe200078e0a16 */
[----:B------:R2:W-:Y:S01]  /*23da0*/  STL [R1+0xbc], R77 ;  /* 0x0000bc4d01007387 */ /* 0x0005e20000100800 */
[----:B------:R-:W-:Y:S02]  /*23db0*/  ISETP.GT.U32.AND P2, PT, R22, R46, PT ;  /* 0x0000002e1600720c */ /* 0x000fe40003f44070 */
[----:B0-----:R-:W-:Y:S02]  /*23dc0*/  IADD3 R26, P6, PT, R39, R20, RZ ;  /* 0x00000014271a7210 */ /* 0x001fe40007fde0ff */
[----:B------:R-:W-:-:S02]  /*23dd0*/  PRMT R10, RZ, 0x7610, R10 ;  /* 0x00007610ff0a7816 */ /* 0x000fc4000000000a */
[----:B------:R-:W-:Y:S02]  /*23de0*/  PRMT R8, RZ, 0x7610, R8 ;  /* 0x00007610ff087816 */ /* 0x000fe40000000008 */
[----:B------:R-:W-:Y:S02]  /*23df0*/  PRMT R6, RZ, 0x7610, R6 ;  /* 0x00007610ff067816 */ /* 0x000fe40000000006 */
[----:B------:R-:W-:Y:S02]  /*23e00*/  LEA.HI.X.SX32 R27, R39, R17, 0x1, P6 ;  /* 0x00000011271b7211 */ /* 0x000fe400030f0eff */
[----:B------:R-:W-:Y:S01]  /*23e10*/  ISETP.GT.U32.AND P6, PT, R22, R45, PT ;  /* 0x0000002d1600720c */ /* 0x000fe20003fc4070 */
[----:B------:R-:W0:Y:S01]  /*23e20*/  LDCU UR10, c[0x0][0x3b0] ;  /* 0x00007600ff0a77ac */ /* 0x000e220008000800 */
[----:B------:R-:W-:Y:S01]  /*23e30*/  @!P5 IMAD.MOV R16, RZ, RZ, -R16 ;  /* 0x000000ffff10d224 */ /* 0x000fe200078e0a10 */
[----:B--2---:R-:W2:Y:S04]  /*23e40*/  LDL.LU R77, [R1+0x1d64] ;  /* 0x001d6400014d7983 */ /* 0x004ea80000300800 */
[----:B------:R0:W-:Y:S04]  /*23e50*/  STL [R1+0xa9c], R76 ;  /* 0x000a9c4c01007387 */ /* 0x0001e80000100800 */
[----:B------:R1:W2:Y:S01]  /*23e60*/  @P0 LDG.E.U8 R9, desc[UR14][R26.64] ;  /* 0x0000000e1a090981 */ /* 0x0002a2000c1e1100 */
[----:B------:R-:W-:Y:S01]  /*23e70*/  SEL R16, R61, R16, !P1 ;  /* 0x000000103d107207 */ /* 0x000fe20004800000 */
[----:B------:R-:W-:Y:S01]  /*23e80*/  @!P4 IMAD.IADD R23, R23, 0x1, -R22 ;  /* 0x000000011717c824 */ /* 0x000fe200078e0a16 */
[----:B------:R-:W-:-:S03]  /*23e90*/  ISETP.GE.AND P4, PT, R84, RZ, PT ;  /* 0x000000ff5400720c */ /* 0x000fc60003f86270 */
[----:B------:R-:W-:Y:S02]  /*23ea0*/  IMAD R16, R16, UR8, RZ ;  /* 0x0000000810107c24 */ /* 0x000fe4000f8e02ff */
[--C-:B------:R-:W-:Y:S01]  /*23eb0*/  @!P6 IMAD.IADD R45, R45, 0x1, -R22.reuse ;  /* 0x000000012d2de824 */ /* 0x100fe200078e0a16 */
[----:B0-----:R-:W3:Y:S04]  /*23ec0*/  LDL.LU R76, [R1+0x1d60] ;  /* 0x001d6000014c7983 */ /* 0x001ee80000300800 */
[----:B------:R-:W3:Y:S01]  /*23ed0*/  LDL.LU R79, [R1+0x1d5c] ;  /* 0x001d5c00014f7983 */ /* 0x000ee20000300800 */
[----:B------:R-:W-:Y:S01]  /*23ee0*/  @!P2 IMAD.IADD R46, R46, 0x1, -R22 ;  /* 0x000000012e2ea824 */ /* 0x000fe200078e0a16 */
[----:B------:R-:W0:Y:S02]  /*23ef0*/  LDCU UR8, c[0x0][0x3b0] ;  /* 0x00007600ff0877ac */ /* 0x000e240008000800 */
[----:B----4-:R4:W-:Y:S04]  /*23f00*/  STL [R1+0xb8], R85 ;  /* 0x0000b85501007387 */ /* 0x0109e80000100800 */
[----:B----4-:R-:W4:Y:S04]  /*23f10*/  LDL.LU R85, [R1+0x1d58] ;  /* 0x001d580001557983 */ /* 0x010f280000300800 */
[----:B------:R-:W4:Y:S04]  /*23f20*/  LDL R83, [R1+0x1b28] ;  /* 0x001b280001537983 */ /* 0x000f280000100800 */
[----:B------:R-:W4:Y:S04]  /*23f30*/  LDL.LU R84, [R1+0x1d54] ;  /* 0x001d540001547983 */ /* 0x000f280000300800 */
[----:B------:R1:W-:Y:S04]  /*23f40*/  STL [R1+0xac8], R26 ;  /* 0x000ac81a01007387 */ /* 0x0003e80000100800 */
[----:B------:R0:W-:Y:S01]  /*23f50*/  STL [R1+0xac4], R27 ;  /* 0x000ac41b01007387 */ /* 0x0001e20000100800 */
[----:B-1----:R-:W-:-:S04]  /*23f60*/  IADD3 R26, P6, PT, R16, R20, RZ ;  /* 0x00000014101a7210 */ /* 0x002fc80007fde0ff */
[----:B0-----:R-:W-:-:S05]  /*23f70*/  LEA.HI.X.SX32 R27, R16, R17, 0x1, P6 ;  /* 0x00000011101b7211 */ /* 0x001fca00030f0eff */
[----:B------:R0:W4:Y:S01]  /*23f80*/  @P0 LDG.E.U8 R82, desc[UR14][R26.64] ;  /* 0x0000000e1a520981 */ /* 0x000122000c1e1100 */
[----:B------:R-:W-:Y:S01]  /*23f90*/  ISETP.GT.U32.AND P2, PT, R22, R44, PT ;  /* 0x0000002c1600720c */ /* 0x000fe20003f44070 */
[----:B------:R-:W-:Y:S02]  /*23fa0*/  @!P4 IMAD.MOV R23, RZ, RZ, -R23 ;  /* 0x000000ffff17c224 */ /* 0x000fe400078e0a17 */
[----:B--2---:R-:W-:Y:S03]  /*23fb0*/  STL [R1+0x1d28], R9 ;  /* 0x001d280901007387 */ /* 0x004fe60000100800 */
[----:B------:R-:W-:-:S07]  /*23fc0*/  SEL R23, R61, R23, !P1 ;  /* 0x000000173d177207 */ /* 0x000fce0004800000 */
[----:B------:R-:W-:Y:S01]  /*23fd0*/  @!P2 IMAD.IADD R44, R44, 0x1, -R22 ;  /* 0x000000012c2ca824 */ /* 0x000fe200078e0a16 */
[----:B---3--:R-:W-:Y:S02]  /*23fe0*/  ISETP.GE.AND P2, PT, R89, RZ, PT ;  /* 0x000000ff5900720c */ /* 0x008fe40003f46270 */
[----:B------:R-:W2:Y:S01]  /*23ff0*/  LDL R89, [R1+0x1b48] ;  /* 0x001b480001597983 */ /* 0x000ea20000100800 */
[----:B------:R-:W-:-:S03]  /*24000*/  IMAD R23, R23, UR9, RZ ;  /* 0x0000000917177c24 */ /* 0x000fc6000f8e02ff */
[----:B------:R-:W-:Y:S04]  /*24010*/  STL [R1+0xaf0], R26 ;  /* 0x000af01a01007387 */ /* 0x000fe80000100800 */
[----:B------:R0:W-:Y:S01]  /*24020*/  STL [R1+0xaec], R27 ;  /* 0x000aec1b01007387 */ /* 0x0001e20000100800 */
[----:B------:R-:W-:Y:S01]  /*24030*/  ISETP.GT.U32.AND P5, PT, R22, R46, PT ;  /* 0x0000002e1600720c */ /* 0x000fe20003fa4070 */
[----:B------:R-:W1:Y:S01]  /*24040*/  LDCU UR9, c[0x0][0x3b0] ;  /* 0x00007600ff0977ac */ /* 0x000e620008000800 */
[----:B----4-:R-:W-:Y:S02]  /*24050*/  ISETP.GE.AND P4, PT, R83, RZ, PT ;  /* 0x000000ff5300720c */ /* 0x010fe40003f86270 */
[----:B------:R-:W-:-:S04]  /*24060*/  IADD3 R83, P6, PT, R23, R20, RZ ;  /* 0x0000001417537210 */ /* 0x000fc80007fde0ff */
[----:B0-----:R-:W-:Y:S01]  /*24070*/  LEA.HI.X.SX32 R27, R23, R17, 0x1, P6 ;  /* 0x00000011171b7211 */ /* 0x001fe200030f0eff */
[----:B------:R-:W-:-:S05]  /*24080*/  @P0 IMAD.MOV.U32 R26, RZ, RZ, R83 ;  /* 0x000000ffff1a0224 */ /* 0x000fca00078e0053 */
[----:B------:R0:W3:Y:S04]  /*24090*/  @P0 LDG.E.U8 R10, desc[UR14][R26.64] ;  /* 0x0000000e1a0a0981 */ /* 0x0000e8000c1e1100 */
[----:B------:R4:W-:Y:S04]  /*240a0*/  STL [R1+0xb0], R82 ;  /* 0x0000b05201007387 */ /* 0x0009e80000100800 */
[----:B----4-:R-:W4:Y:S01]  /*240b0*/  LDL R82, [R1+0x1b68] ;  /* 0x001b680001527983 */ /* 0x010f220000100800 */
[----:B------:R-:W-:Y:S01]  /*240c0*/  @!P5 IMAD.IADD R46, R46, 0x1, -R22 ;  /* 0x000000012e2ed824 */ /* 0x000fe200078e0a16 */
[C---:B------:R-:W-:Y:S01]  /*240d0*/  ISETP.GT.U32.AND P5, PT, R22.reuse, R47, PT ;  /* 0x0000002f1600720c */ /* 0x040fe20003fa4070 */
[----:B------:R-:W-:Y:S01]  /*240e0*/  @!P2 IMAD.MOV R44, RZ, RZ, -R44 ;  /* 0x000000ffff2ca224 */ /* 0x000fe200078e0a2c */
[----:B------:R-:W-:-:S02]  /*240f0*/  ISETP.GT.U32.AND P2, PT, R22, R45, PT ;  /* 0x0000002d1600720c */ /* 0x000fc40003f44070 */
[----:B------:R-:W-:Y:S01]  /*24100*/  ISETP.GT.U32.AND P6, PT, R22, R48, PT ;  /* 0x000000301600720c */ /* 0x000fe20003fc4070 */
[----:B------:R-:W-:Y:S01]  /*24110*/  @!P4 IMAD.MOV R46, RZ, RZ, -R46 ;  /* 0x000000ffff2ec224 */ /* 0x000fe200078e0a2e */
[----:B--2---:R-:W-:Y:S02]  /*24120*/  ISETP.GE.AND P4, PT, R89, RZ, PT ;  /* 0x000000ff5900720c */ /* 0x004fe40003f86270 */
[----:B------:R-:W-:-:S05]  /*24130*/  SEL R44, R61, R44, !P1 ;  /* 0x0000002c3d2c7207 */ /* 0x000fca0004800000 */
[----:B------:R-:W-:Y:S01]  /*24140*/  @!P5 IMAD.IADD R47, R47, 0x1, -R22 ;  /* 0x000000012f2fd824 */ /* 0x000fe200078e0a16 */
[----:B------:R-:W-:-:S04]  /*24150*/  SEL R46, R61, R46, !P1 ;  /* 0x0000002e3d2e7207 */ /* 0x000fc80004800000 */
[----:B------:R-:W-:Y:S01]  /*24160*/  ISETP.GT.U32.AND P5, PT, R22, R47, PT ;  /* 0x0000002f1600720c */ /* 0x000fe20003fa4070 */
[----:B------:R-:W-:Y:S02]  /*24170*/  IMAD R44, R44, UR8, RZ ;  /* 0x000000082c2c7c24 */ /* 0x000fe4000f8e02ff */
[--C-:B------:R-:W-:Y:S02]  /*24180*/  @!P2 IMAD.IADD R45, R45, 0x1, -R22.reuse ;  /* 0x000000012d2da824 */ /* 0x100fe400078e0a16 */
[----:B-1----:R-:W-:Y:S02]  /*24190*/  IMAD R46, R46, UR9, RZ ;  /* 0x000000092e2e7c24 */ /* 0x002fe4000f8e02ff */
[----:B------:R-:W-:Y:S01]  /*241a0*/  @!P6 IMAD.IADD R48, R48, 0x1, -R22 ;  /* 0x000000013030e824 */ /* 0x000fe200078e0a16 */
[----:B------:R1:W-:Y:S01]  /*241b0*/  STL [R1+0xb18], R83 ;  /* 0x000b185301007387 */ /* 0x0003e20000100800 */
[-C--:B0-----:R-:W-:Y:S01]  /*241c0*/  IADD3 R26, P6, PT, R44, R20.reuse, RZ ;  /* 0x000000142c1a7210 */ /* 0x081fe20007fde0ff */
[----:B------:R-:W-:Y:S01]  /*241d0*/  @!P4 IMAD.MOV R45, RZ, RZ, -R45 ;  /* 0x000000ffff2dc224 */ /* 0x000fe200078e0a2d */
[----:B------:R-:W-:Y:S01]  /*241e0*/  IADD3 R89, P4, PT, R46, R20, RZ ;  /* 0x000000142e597210 */ /* 0x000fe20007f9e0ff */
[----:B------:R0:W-:Y:S01]  /*241f0*/  STL [R1+0xb14], R27 ;  /* 0x000b141b01007387 */ /* 0x0001e20000100800 */
[----:B------:R-:W-:-:S02]  /*24200*/  PRMT R18, RZ, 0x7610, R18 ;  /* 0x00007610ff127816 */ /* 0x000fc40000000012 */
[----:B------:R-:W-:Y:S01]  /*24210*/  PRMT R15, RZ, 0x7610, R15 ;  /* 0x00007610ff0f7816 */ /* 0x000fe2000000000f */
[----:B------:R-:W2:Y:S01]  /*24220*/  LDCU UR8, c[0x0][0x3b0] ;  /* 0x00007600ff0877ac */ /* 0x000ea20008000800 */
[----:B------:R-:W-:Y:S01]  /*24230*/  @!P5 IMAD.IADD R47, R47, 0x1, -R22 ;  /* 0x000000012f2fd824 */ /* 0x000fe200078e0a16 */
[----:B------:R-:W2:Y:S01]  /*24240*/  LDCU UR9, c[0x0][0x3b0] ;  /* 0x00007600ff0977ac */ /* 0x000ea20008000800 */
[----:B-1----:R-:W2:Y:S01]  /*24250*/  LDL.LU R83, [R1+0x1d50] ;  /* 0x001d500001537983 */ /* 0x002ea20000300800 */
[----:B0-----:R-:W-:-:S05]  /*24260*/  LEA.HI.X.SX32 R27, R44, R17, 0x1, P6 ;  /* 0x000000112c1b7211 */ /* 0x001fca00030f0eff */
[----:B------:R0:W2:Y:S04]  /*24270*/  @P0 LDG.E.U8 R8, desc[UR14][R26.64] ;  /* 0x0000000e1a080981 */ /* 0x0000a8000c1e1100 */
[----:B---3--:R-:W-:Y:S04]  /*24280*/  STL [R1+0x1d2c], R10 ;  /* 0x001d2c0a01007387 */ /* 0x008fe80000100800 */
[----:B------:R0:W-:Y:S04]  /*24290*/  STL [R1+0x748], R26 ;  /* 0x0007481a01007387 */ /* 0x0001e80000100800 */
[----:B------:R-:W-:Y:S04]  /*242a0*/  STL [R1+0x788], R89 ;  /* 0x0007885901007387 */ /* 0x000fe80000100800 */
[----:B------:R1:W-:Y:S01]  /*242b0*/  STL [R1+0x744], R27 ;  /* 0x0007441b01007387 */ /* 0x0003e20000100800 */
[----:B0-----:R-:W-:Y:S01]  /*242c0*/  @P0 IMAD.MOV.U32 R26, RZ, RZ, R89 ;  /* 0x000000ffff1a0224 */ /* 0x001fe200078e0059 */
[----:B----4-:R-:W-:-:S02]  /*242d0*/  ISETP.GE.AND P5, PT, R82, RZ, PT ;  /* 0x000000ff5200720c */ /* 0x010fc40003fa6270 */
[----:B------:R-:W-:-:S05]  /*242e0*/  LEA.HI.X.SX32 R82, R46, R17, 0x1, P4 ;  /* 0x000000112e527211 */ /* 0x000fca00020f0eff */
[----:B-1----:R-:W-:Y:S01]  /*242f0*/  @P0 IMAD.MOV.U32 R27, RZ, RZ, R82 ;  /* 0x000000ffff1b0224 */ /* 0x002fe200078e0052 */
[----:B------:R0:W-:Y:S04]  /*24300*/  STL [R1+0x784], R82 ;  /* 0x0007845201007387 */ /* 0x0001e80000100800 */
[----:B------:R1:W3:Y:S04]  /*24310*/  @P0 LDG.E.U8 R6, desc[UR14][R26.64] ;  /* 0x0000000e1a060981 */ /* 0x0002e8000c1e1100 */
[----:B0-----:R-:W4:Y:S04]  /*24320*/  LDL.LU R82, [R1+0x1d4c] ;  /* 0x001d4c0001527983 */ /* 0x001f280000300800 */
[----:B------:R-:W2:Y:S04]  /*24330*/  LDL.LU R89, [R1+0x1d48] ;  /* 0x001d480001597983 */ /* 0x000ea80000300800 */
[----:B------:R-:W2:Y:S01]  /*24340*/  LDL R27, [R1+0x1b88] ;  /* 0x001b8800011b7983 */ /* 0x000ea20000100800 */
[----:B------:R-:W-:Y:S01]  /*24350*/  SEL R45, R61, R45, !P1 ;  /* 0x0000002d3d2d7207 */ /* 0x000fe20004800000 */
[----:B------:R-:W-:-:S04]  /*24360*/  @!P5 IMAD.MOV R47, RZ, RZ, -R47 ;  /* 0x000000ffff2fd224 */ /* 0x000fc800078e0a2f */
[----:B------:R-:W-:Y:S01]  /*24370*/  IMAD R45, R45, UR10, RZ ;  /* 0x0000000a2d2d7c24 */ /* 0x000fe2000f8e02ff */
[C---:B------:R-:W-:Y:S02]  /*24380*/  ISETP.GT.U32.AND P2, PT, R22.reuse, R48, PT ;  /* 0x000000301600720c */ /* 0x040fe40003f44070 */
[----:B--2---:R-:W-:Y:S02]  /*24390*/  ISETP.GE.AND P6, PT, R27, RZ, PT ;  /* 0x000000ff1b00720c */ /* 0x004fe40003fc6270 */
[----:B-1----:R-:W-:Y:S02]  /*243a0*/  IADD3 R26, P5, PT, R45, R20, RZ ;  /* 0x000000142d1a7210 */ /* 0x002fe40007fbe0ff */
[----:B------:R-:W-:Y:S02]  /*243b0*/  SEL R47, R61, R47, !P1 ;  /* 0x0000002f3d2f7207 */ /* 0x000fe40004800000 */
[----:B------:R-:W-:Y:S02]  /*243c0*/  ISETP.GT.U32.AND P4, PT, R22, R49, PT ;  /* 0x000000311600720c */ /* 0x000fe40003f84070 */
[----:B------:R-:W-:-:S02]  /*243d0*/  PRMT R5, RZ, 0x7610, R5 ;  /* 0x00007610ff057816 */ /* 0x000fc40000000005 */
[----:B------:R-:W-:Y:S01]  /*243e0*/  LEA.HI.X.SX32 R27, R45, R17, 0x1, P5 ;  /* 0x000000112d1b7211 */ /* 0x000fe200028f0eff */
[----:B------:R0:W-:Y:S01]  /*243f0*/  STL [R1+0x7c8], R26 ;  /* 0x0007c81a01007387 */ /* 0x0001e20000100800 */
[----:B------:R-:W-:Y:S02]  /*24400*/  PRMT R25, RZ, 0x7610, R25 ;  /* 0x00007610ff197816 */ /* 0x000fe40000000019 */
[----:B------:R-:W-:Y:S01]  /*24410*/  PRMT R23, RZ, 0x7610, R23 ;  /* 0x00007610ff177816 */ /* 0x000fe20000000017 */
[----:B------:R-:W1:Y:S01]  /*24420*/  LDCU UR10, c[0x0][0x3b0] ;  /* 0x00007600ff0a77ac */ /* 0x000e620008000800 */
[----:B------:R2:W-:Y:S04]  /*24430*/  STL [R1+0x7c4], R27 ;  /* 0x0007c41b01007387 */ /* 0x0005e80000100800 */
[----:B------:R2:W3:Y:S04]  /*24440*/  @P0 LDG.E.U8 R18, desc[UR14][R26.64] ;  /* 0x0000000e1a120981 */ /* 0x0004e8000c1e1100 */
[----:B0-----:R-:W4:Y:S01]  /*24450*/  LDL R26, [R1+0x1ba8] ;  /* 0x001ba800011a7983 */ /* 0x001f220000100800 */
[----:B------:R-:W-:Y:S01]  /*24460*/  @!P2 IMAD.IADD R48, R48, 0x1, -R22 ;  /* 0x000000013030a824 */ /* 0x000fe200078e0a16 */
[----:B------:R-:W-:Y:S01]  /*24470*/  ISETP.GT.U32.AND P2, PT, R22, R51, PT ;  /* 0x000000331600720c */ /* 0x000fe20003f44070 */
[----:B------:R-:W-:-:S02]  /*24480*/  IMAD R47, R47, UR12, RZ ;  /* 0x0000000c2f2f7c24 */ /* 0x000fc4000f8e02ff */
[----:B------:R-:W-:Y:S02]  /*24490*/  @!P4 IMAD.IADD R49, R49, 0x1, -R22 ;  /* 0x000000013131c824 */ /* 0x000fe400078e0a16 */
[----:B------:R-:W-:Y:S01]  /*244a0*/  @!P6 IMAD.MOV R48, RZ, RZ, -R48 ;  /* 0x000000ffff30e224 */ /* 0x000fe200078e0a30 */
[----:B------:R-:W-:Y:S02]  /*244b0*/  ISETP.GT.U32.AND P5, PT, R22, R52, PT ;  /* 0x000000341600720c */ /* 0x000fe40003fa4070 */
[----:B------:R-:W-:Y:S02]  /*244c0*/  PRMT R16, RZ, 0x7610, R16 ;  /* 0x00007610ff107816 */ /* 0x000fe40000000010 */
[----:B--2---:R-:W-:-:S03]  /*244d0*/  IADD3 R27, P6, PT, R47, R20, RZ ;  /* 0x000000142f1b7210 */ /* 0x004fc60007fde0ff */
[----:B------:R-:W-:Y:S01]  /*244e0*/  @!P2 IMAD.IADD R51, R51, 0x1, -R22 ;  /* 0x000000013333a824 */ /* 0x000fe200078e0a16 */
[----:B------:R-:W-:Y:S02]  /*244f0*/  PRMT R9, RZ, 0x7610, R9 ;  /* 0x00007610ff097816 */ /* 0x000fe40000000009 */
[----:B------:R-:W-:Y:S02]  /*24500*/  PRMT R4, RZ, 0x7610, R4 ;  /* 0x00007610ff047816 */ /* 0x000fe40000000004 */
[----:B------:R-:W-:Y:S02]  /*24510*/  PRMT R0, RZ, 0x7610, R0 ;  /* 0x00007610ff007816 */ /* 0x000fe40000000000 */
[----:B------:R-:W-:Y:S01]  /*24520*/  PRMT R10, RZ, 0x7610, R10 ;  /* 0x00007610ff0a7816 */ /* 0x000fe2000000000a */
[----:B------:R-:W0:Y:S01]  /*24530*/  LDCU UR12, c[0x0][0x3b0] ;  /* 0x00007600ff0c77ac */ /* 0x000e220008000800 */
[----:B---3--:R2:W-:Y:S01]  /*24540*/  STL [R1+0xa0], R18 ;  /* 0x0000a01201007387 */ /* 0x0085e20000100800 */
[----:B----4-:R-:W-:-:S02]  /*24550*/  ISETP.GE.AND P2, PT, R26, RZ, PT ;  /* 0x000000ff1a00720c */ /* 0x010fc40003f46270 */
[----:B------:R-:W-:Y:S01]  /*24560*/  LEA.HI.X.SX32 R26, R47, R17, 0x1, P6 ;  /* 0x000000112f1a7211 */ /* 0x000fe200030f0eff */
[----:B--2---:R-:W2:Y:S04]  /*24570*/  LDL R18, [R1+0x1be8] ;  /* 0x001be80001127983 */ /* 0x004ea80000100800 */
[----:B------:R3:W-:Y:S04]  /*24580*/  STL [R1+0x820], R27 ;  /* 0x0008201b01007387 */ /* 0x0007e80000100800 */
[----:B------:R4:W-:Y:S01]  /*24590*/  STL [R1+0x81c], R26 ;  /* 0x00081c1a01007387 */ /* 0x0009e20000100800 */
[----:B---3--:R-:W-:-:S04]  /*245a0*/  @P0 LOP3.LUT R27, R27, R26, RZ, 0x3c, !PT ;  /* 0x0000001a1b1b0212 */ /* 0x008fc800078e3cff */
[----:B----4-:R-:W-:-:S04]  /*245b0*/  @P0 LOP3.LUT R26, R27, R26, RZ, 0x3c, !PT ;  /* 0x0000001a1b1a0212 */ /* 0x010fc800078e3cff */
[----:B------:R-:W-:-:S05]  /*245c0*/  @P0 LOP3.LUT R27, R27, R26, RZ, 0x3c, !PT ;  /* 0x0000001a1b1b0212 */ /* 0x000fca00078e3cff */
[----:B------:R-:W3:Y:S01]  /*245d0*/  @P0 LDG.E.U8 R15, desc[UR14][R26.64] ;  /* 0x0000000e1a0f0981 */ /* 0x000ee2000c1e1100 */
[----:B------:R-:W-:Y:S02]  /*245e0*/  ISETP.GT.U32.AND P4, PT, R22, R49, PT ;  /* 0x000000311600720c */ /* 0x000fe40003f84070 */
[----:B------:R-:W-:Y:S01]  /*245f0*/  SEL R48, R61, R48, !P1 ;  /* 0x000000303d307207 */ /* 0x000fe20004800000 */
[----:B------:R-:W-:-:S04]  /*24600*/  @!P5 IMAD.IADD R52, R52, 0x1, -R22 ;  /* 0x000000013434d824 */ /* 0x000fc800078e0a16 */
[----:B------:R-:W-:Y:S01]  /*24610*/  IMAD R48, R48, UR8, RZ ;  /* 0x0000000830307c24 */ /* 0x000fe2000f8e02ff */
[----:B------:R-:W4:Y:S01]  /*24620*/  LDCU UR8, c[0x0][0x3b0] ;  /* 0x00007600ff0877ac */ /* 0x000f220008000800 */
[----:B---3--:R-:W-:Y:S04]  /*24630*/  STL [R1+0x9c], R15 ;  /* 0x00009c0f01007387 */ /* 0x008fe80000100800 */
[----:B------:R-:W3:Y:S01]  /*24640*/  LDL R26, [R1+0x1bc8] ;  /* 0x001bc800011a7983 */ /* 0x000ee20000100800 */
[----:B------:R-:W-:Y:S01]  /*24650*/  @!P4 IMAD.IADD R49, R49, 0x1, -R22 ;  /* 0x000000013131c824 */ /* 0x000fe200078e0a16 */
[----:B------:R-:W-:-:S03]  /*24660*/  IADD3 R27, P6, PT, R48, R20, RZ ;  /* 0x00000014301b7210 */ /* 0x000fc60007fde0ff */
[----:B------:R-:W-:Y:S01]  /*24670*/  @!P2 IMAD.MOV R49, RZ, RZ, -R49 ;  /* 0x000000ffff31a224 */ /* 0x000fe200078e0a31 */
[----:B------:R-:W-:Y:S01]  /*24680*/  ISETP.GT.U32.AND P2, PT, R22, R52, PT ;  /* 0x000000341600720c */ /* 0x000fe20003f44070 */
[----:B------:R0:W-:Y:S03]  /*24690*/  STL [R1+0x938], R27 ;  /* 0x0009381b01007387 */ /* 0x0001e60000100800 */
[----:B------:R-:W-:-:S05]  /*246a0*/  SEL R49, R61, R49, !P1 ;  /* 0x000000313d317207 */ /* 0x000fca0004800000 */
[----:B------:R-:W-:Y:S01]  /*246b0*/  IMAD R49, R49, UR9, RZ ;  /* 0x0000000931317c24 */ /* 0x000fe2000f8e02ff */
[----:B---3--:R-:W-:Y:S02]  /*246c0*/  ISETP.GE.AND P5, PT, R26, RZ, PT ;  /* 0x000000ff1a00720c */ /* 0x008fe40003fa6270 */
[----:B------:R-:W-:Y:S01]  /*246d0*/  LEA.HI.X.SX32 R26, R48, R17, 0x1, P6 ;  /* 0x00000011301a7211 */ /* 0x000fe200030f0eff */
[----:B------:R-:W-:Y:S01]  /*246e0*/  @!P2 IMAD.IADD R52, R52, 0x1, -R22 ;  /* 0x000000013434a824 */ /* 0x000fe200078e0a16 */
[----:B------:R-:W-:Y:S01]  /*246f0*/  ISETP.GT.U32.AND P4, PT, R22, R51, PT ;  /* 0x000000331600720c */ /* 0x000fe20003f84070 */
[----:B------:R-:W3:Y:S01]  /*24700*/  LDCU UR9, c[0x0][0x3b0] ;  /* 0x00007600ff0977ac */ /* 0x000ee20008000800 */
[----:B0-----:R-:W-:Y:S01]  /*24710*/  @P0 LOP3.LUT R27, R27, R26, RZ, 0x3c, !PT ;  /* 0x0000001a1b1b0212 */ /* 0x001fe200078e3cff */
[----:B------:R0:W-:Y:S01]  /*24720*/  STL [R1+0x934], R26 ;  /* 0x0009341a01007387 */ /* 0x0001e20000100800 */
[----:B--2---:R-:W-:Y:S02]  /*24730*/  ISETP.GE.AND P6, PT, R18, RZ, PT ;  /* 0x000000ff1200720c */ /* 0x004fe40003fc6270 */
[----:B------:R-:W-:-:S02]  /*24740*/  IADD3 R18, P2, PT, R49, R20, RZ ;  /* 0x0000001431127210 */ /* 0x000fc40007f5e0ff */
[----:B0-----:R-:W-:-:S04]  /*24750*/  @P0 LOP3.LUT R26, R27, R26, RZ, 0x3c, !PT ;  /* 0x0000001a1b1a0212 */ /* 0x001fc800078e3cff */
[----:B------:R-:W-:-:S05]  /*24760*/  @P0 LOP3.LUT R27, R27, R26, RZ, 0x3c, !PT ;  /* 0x0000001a1b1b0212 */ /* 0x000fca00078e3cff */
[----:B------:R0:W2:Y:S04]  /*24770*/  @P0 LDG.E.U8 R5, desc[UR14][R26.64] ;  /* 0x0000000e1a050981 */ /* 0x0000a8000c1e1100 */
[----:B------:R-:W-:Y:S01]  /*24780*/  STL [R1+0x968], R18 ;  /* 0x0009681201007387 */ /* 0x000fe20000100800 */
[----:B0-----:R-:W-:-:S05]  /*24790*/  LEA.HI.X.SX32 R26, R49, R17, 0x1, P2 ;  /* 0x00000011311a7211 */ /* 0x001fca00010f0eff */
[----:B------:R0:W-:Y:S01]  /*247a0*/  STL [R1+0x964], R26 ;  /* 0x0009641a01007387 */ /* 0x0001e20000100800 */
[----:B------:R-:W-:Y:S02]  /*247b0*/  @P0 IMAD.MOV.U32 R27, RZ, RZ, R26 ;  /* 0x000000ffff1b0224 */ /* 0x000fe400078e001a */
[----:B0-----:R-:W-:Y:S02]  /*247c0*/  @P0 IMAD.MOV.U32 R26, RZ, RZ, R18 ;  /* 0x000000ffff1a0224 */ /* 0x001fe400078e0012 */
[----:B------:R-:W-:Y:S01]  /*247d0*/  @!P4 IMAD.IADD R51, R51, 0x1, -R22 ;  /* 0x000000013333c824 */ /* 0x000fe200078e0a16 */
[----:B------:R-:W2:Y:S04]  /*247e0*/  LDL R18, [R1+0x1c48] ;  /* 0x001c480001127983 */ /* 0x000ea80000100800 */
[----:B------:R-:W2:Y:S04]  /*247f0*/  @P0 LDG.E.U8 R25, desc[UR14][R26.64] ;  /* 0x0000000e1a190981 */ /* 0x000ea8000c1e1100 */
[----:B------:R-:W3:Y:S01]  /*24800*/  LDL R27, [R1+0x1c04] ;  /* 0x001c0400011b7983 */ /* 0x000ee20000100800 */
[----:B------:R-:W-:Y:S01]  /*24810*/  @!P5 IMAD.MOV R51, RZ, RZ, -R51 ;  /* 0x000000ffff33d224 */ /* 0x000fe200078e0a33 */
[----:B------:R-:W-:-:S04]  /*24820*/  ISETP.GT.U32.AND P5, PT, R22, R55, PT ;  /* 0x000000371600720c */ /* 0x000fc80003fa4070 */
[----:B------:R-:W-:Y:S01]  /*24830*/  SEL R51, R61, R51, !P1 ;  /* 0x000000333d337207 */ /* 0x000fe20004800000 */
[----:B------:R-:W-:-:S04]  /*24840*/  @!P6 IMAD.MOV R52, RZ, RZ, -R52 ;  /* 0x000000ffff34e224 */ /* 0x000fc800078e0a34 */
[----:B----4-:R-:W-:-:S04]  /*24850*/  IMAD R51, R51, UR8, RZ ;  /* 0x0000000833337c24 */ /* 0x010fc8000f8e02ff */
[----:B------:R-:W-:Y:S01]  /*24860*/  @!P5 IMAD.IADD R55, R55, 0x1, -R22 ;  /* 0x000000013737d824 */ /* 0x000fe200078e0a16 */
[----:B--2---:R0:W-:Y:S01]  /*24870*/  STL [R1+0x94], R25 ;  /* 0x0000941901007387 */ /* 0x0041e20000100800 */
[----:B------:R-:W-:Y:S02]  /*24880*/  SEL R52, R61, R52, !P1 ;  /* 0x000000343d347207 */ /* 0x000fe40004800000 */
[----:B------:R-:W-:Y:S01]  /*24890*/  ISETP.GT.U32.AND P4, PT, R22, R54, PT ;  /* 0x000000361600720c */ /* 0x000fe20003f84070 */
[----:B------:R-:W2:Y:S01]  /*248a0*/  LDCU UR8, c[0x0][0x3b0] ;  /* 0x00007600ff0877ac */ /* 0x000ea20008000800 */
[----:B0-----:R-:W-:-:S04]  /*248b0*/  IADD3 R25, P6, PT, R51, R20, RZ ;  /* 0x0000001433197210 */ /* 0x001fc80007fde0ff */
[----:B------:R-:W-:Y:S02]  /*248c0*/  LEA.HI.X.SX32 R26, R51, R17, 0x1, P6 ;  /* 0x00000011331a7211 */ /* 0x000fe400030f0eff */
[----:B---3--:R-:W-:Y:S01]  /*248d0*/  ISETP.GE.AND P5, PT, R27, RZ, PT ;  /* 0x000000ff1b00720c */ /* 0x008fe20003fa6270 */
[----:B------:R-:W-:Y:S04]  /*248e0*/  STL [R1+0x998], R25 ;  /* 0x0009981901007387 */ /* 0x000fe80000100800 */
[----:B------:R0:W-:Y:S01]  /*248f0*/  STL [R1+0x994], R26 ;  /* 0x0009941a01007387 */ /* 0x0001e20000100800 */
[----:B------:R-:W-:Y:S02]  /*24900*/  @P0 IMAD.MOV.U32 R27, RZ, RZ, R26 ;  /* 0x000000ffff1b0224 */ /* 0x000fe400078e001a */
[----:B0-----:R-:W-:-:S05]  /*24910*/  @P0 IMAD.MOV.U32 R26, RZ, RZ, R25 ;  /* 0x000000ffff1a0224 */ /* 0x001fca00078e0019 */
[----:B------:R-:W3:Y:S04]  /*24920*/  @P0 LDG.E.U8 R23, desc[UR14][R26.64] ;  /* 0x0000000e1a170981 */ /* 0x000ee8000c1e1100 */
[----:B------:R-:W4:Y:S01]  /*24930*/  LDL R27, [R1+0x1c28] ;  /* 0x001c2800011b7983 */ /* 0x000f220000100800 */
[----:B-1----:R-:W-:Y:S02]  /*24940*/  IMAD R52, R52, UR10, RZ ;  /* 0x0000000a34347c24 */ /* 0x002fe4000f8e02ff */
[----:B------:R-:W-:Y:S01]  /*24950*/  @!P4 IMAD.IADD R54, R54, 0x1, -R22 ;  /* 0x000000013636c824 */ /* 0x000fe200078e0a16 */
[----:B------:R-:W0:Y:S04]  /*24960*/  LDCU UR10, c[0x0][0x3b0] ;  /* 0x00007600ff0a77ac */ /* 0x000e280008000800 */
[----:B------:R-:W-:Y:S01]  /*24970*/  ISETP.GT.U32.AND P2, PT, R22, R54, PT ;  /* 0x000000361600720c */ /* 0x000fe20003f44070 */
[----:B---3--:R1:W-:Y:S02]  /*24980*/  STL [R1+0x8c], R23 ;  /* 0x00008c1701007387 */ /* 0x0083e40000100800 */
[----:B-1----:R-:W-:-:S04]  /*24990*/  IADD3 R23, P6, PT, R52, R20, RZ ;  /* 0x0000001434177210 */ /* 0x002fc80007fde0ff */
[----:B------:R-:W-:Y:S02]  /*249a0*/  LEA.HI.X.SX32 R25, R52, R17, 0x1, P6 ;  /* 0x0000001134197211 */ /* 0x000fe400030f0eff */
[----:B----4-:R-:W-:Y:S01]  /*249b0*/  ISETP.GE.AND P6, PT, R27, RZ, PT ;  /* 0x000000ff1b00720c */ /* 0x010fe20003fc6270 */
[----:B------:R-:W-:Y:S02]  /*249c0*/  @P0 IMAD.MOV.U32 R26, RZ, RZ, R23 ;  /* 0x000000ffff1a0224 */ /* 0x000fe400078e0017 */
[----:B------:R-:W-:-:S05]  /*249d0*/  @P0 IMAD.MOV.U32 R27, RZ, RZ, R25 ;  /* 0x000000ffff1b0224 */ /* 0x000fca00078e0019 */
[----:B------:R1:W3:Y:S01]  /*249e0*/  @P0 LDG.E.U8 R16, desc[UR14][R26.64] ;  /* 0x0000000e1a100981 */ /* 0x0002e2000c1e1100 */
[----:B------:R-:W-:Y:S01]  /*249f0*/  ISETP.GT.U32.AND P4, PT, R22, R57, PT ;  /* 0x000000391600720c */ /* 0x000fe20003f84070 */
[----:B------:R-:W-:-:S04]  /*24a00*/  @!P2 IMAD.IADD R54, R54, 0x1, -R22 ;  /* 0x000000013636a824 */ /* 0x000fc800078e0a16 */
[----:B------:R-:W-:Y:S01]  /*24a10*/  @!P5 IMAD.MOV R54, RZ, RZ, -R54 ;  /* 0x000000ffff36d224 */ /* 0x000fe200078e0a36 */
[----:B------:R-:W-:-:S04]  /*24a20*/  ISETP.GT.U32.AND P5, PT, R22, R60, PT ;  /* 0x0000003c1600720c */ /* 0x000fc80003fa4070 */
[----:B------:R-:W-:-:S03]  /*24a30*/  SEL R54, R61, R54, !P1 ;  /* 0x000000363d367207 */ /* 0x000fc60004800000 */
[--C-:B------:R-:W-:Y:S02]  /*24a40*/  @!P4 IMAD.IADD R57, R57, 0x1, -R22.reuse ;  /* 0x000000013939c824 */ /* 0x100fe400078e0a16 */
[----:B--2---:R-:W-:Y:S01]  /*24a50*/  IMAD R54, R54, UR8, RZ ;  /* 0x0000000836367c24 */ /* 0x004fe2000f8e02ff */
[----:B------:R2:W-:Y:S02]  /*24a60*/  STL [R1+0x9c8], R23 ;  /* 0x0009c81701007387 */ /* 0x0005e40000100800 */
[----:B------:R-:W-:Y:S01]  /*24a70*/  ISETP.GT.U32.AND P2, PT, R22, R57, PT ;  /* 0x000000391600720c */ /* 0x000fe20003f44070 */
[----:B------:R-:W-:Y:S01]  /*24a80*/  @!P5 IMAD.IADD R60, R60, 0x1, -R22 ;  /* 0x000000013c3cd824 */ /* 0x000fe200078e0a16 */
[----:B------:R4:W-:Y:S01]  /*24a90*/  STL [R1+0x9c4], R25 ;  /* 0x0009c41901007387 */ /* 0x0009e20000100800 */
[----:B------:R-:W-:Y:S01]  /*24aa0*/  ISETP.GT.U32.AND P4, PT, R22, R55, PT ;  /* 0x000000371600720c */ /* 0x000fe20003f84070 */
[----:B------:R-:W0:Y:S01]  /*24ab0*/  LDCU UR8, c[0x0][0x3b0] ;  /* 0x00007600ff0877ac */ /* 0x000e220008000800 */
[----:B--2---:R-:W-:-:S04]  /*24ac0*/  IADD3 R23, P5, PT, R54, R20, RZ ;  /* 0x0000001436177210 */ /* 0x004fc80007fbe0ff */
[----:B----4-:R-:W-:Y:S01]  /*24ad0*/  LEA.HI.X.SX32 R25, R54, R17, 0x1, P5 ;  /* 0x0000001136197211 */ /* 0x010fe200028f0eff */
[----:B-1----:R-:W-:-:S03]  /*24ae0*/  @P0 IMAD.MOV.U32 R26, RZ, RZ, R23 ;  /* 0x000000ffff1a0224 */ /* 0x002fc600078e0017 */
[----:B------:R-:W-:Y:S02]  /*24af0*/  @!P2 IMAD.IADD R57, R57, 0x1, -R22 ;  /* 0x000000013939a824 */ /* 0x000fe400078e0a16 */
[----:B------:R-:W-:Y:S01]  /*24b00*/  @P0 IMAD.MOV.U32 R27, RZ, RZ, R25 ;  /* 0x000000ffff1b0224 */ /* 0x000fe200078e0019 */
[----:B------:R-:W-:-:S04]  /*24b10*/  ISETP.GE.AND P2, PT, R18, RZ, PT ;  /* 0x000000ff1200720c */ /* 0x000fc80003f46270 */
[----:B------:R-:W2:Y:S04]  /*24b20*/  @P0 LDG.E.U8 R9, desc[UR14][R26.64] ;  /* 0x0000000e1a090981 */ /* 0x000ea8000c1e1100 */
[----:B---3--:R1:W-:Y:S04]  /*24b30*/  STL [R1+0x84], R16 ;  /* 0x0000841001007387 */ /* 0x0083e80000100800 */
[----:B------:R-:W3:Y:S04]  /*24b40*/  LDL R18, [R1+0x1ce0] ;  /* 0x001ce00001127983 */ /* 0x000ee80000100800 */
[----:B-1----:R-:W4:Y:S04]  /*24b50*/  LDL R16, [R1+0x1cc0] ;  /* 0x001cc00001107983 */ /* 0x002f280000100800 */
[----:B------:R1:W-:Y:S04]  /*24b60*/  STL [R1+0x9f8], R23 ;  /* 0x0009f81701007387 */ /* 0x0003e80000100800 */
[----:B------:R0:W-:Y:S04]  /*24b70*/  STL [R1+0x9f4], R25 ;  /* 0x0009f41901007387 */ /* 0x0001e80000100800 */
[----:B------:R-:W3:Y:S01]  /*24b80*/  LDL R27, [R1+0x1ca0] ;  /* 0x001ca000011b7983 */ /* 0x000ee20000100800 */
[----:B------:R-:W-:Y:S01]  /*24b90*/  @!P4 IMAD.IADD R55, R55, 0x1, -R22 ;  /* 0x000000013737c824 */ /* 0x000fe200078e0a16 */
[----:B------:R-:W-:-:S03]  /*24ba0*/  ISETP.GT.U32.AND P4, PT, R22, R59, PT ;  /* 0x0000003b1600720c */ /* 0x000fc60003f84070 */
[----:B------:R-:W-:Y:S01]  /*24bb0*/  @!P6 IMAD.MOV R55, RZ, RZ, -R55 ;  /* 0x000000ffff37e224 */ /* 0x000fe200078e0a37 */
[----:B------:R-:W-:Y:S01]  /*24bc0*/  ISETP.GT.U32.AND P6, PT, R22, R60, PT ;  /* 0x0000003c1600720c */ /* 0x000fe20003fc4070 */
[----:B------:R-:W-:-:S03]  /*24bd0*/  @!P2 IMAD.MOV R57, RZ, RZ, -R57 ;  /* 0x000000ffff39a224 */ /* 0x000fc600078e0a39 */
[----:B------:R-:W-:-:S05]  /*24be0*/  SEL R55, R61, R55, !P1 ;  /* 0x000000373d377207 */ /* 0x000fca0004800000 */
[--C-:B------:R-:W-:Y:S01]  /*24bf0*/  @!P4 IMAD.IADD R59, R59, 0x1, -R22.reuse ;  /* 0x000000013b3bc824 */ /* 0x100fe200078e0a16 */
[----:B------:R-:W-:Y:S01]  /*24c00*/  ISETP.GT.U32.AND P4, PT, R22, R58, PT ;  /* 0x0000003a1600720c */ /* 0x000fe20003f84070 */
[----:B------:R-:W-:Y:S01]  /*24c10*/  IMAD R55, R55, UR9, RZ ;  /* 0x0000000937377c24 */ /* 0x000fe2000f8e02ff */
[----:B------:R-:W-:Y:S01]  /*24c20*/  SEL R57, R61, R57, !P1 ;  /* 0x000000393d397207 */ /* 0x000fe20004800000 */
[----:B------:R-:W-:Y:S01]  /*24c30*/  @!P6 IMAD.IADD R60, R60, 0x1, -R22 ;  /* 0x000000013c3ce824 */ /* 0x000fe200078e0a16 */
[----:B------:R-:W-:Y:S01]  /*24c40*/  ISETP.GT.U32.AND P5, PT, R22, R59, PT ;  /* 0x0000003b1600720c */ /* 0x000fe20003fa4070 */
[----:B--2---:R2:W-:Y:S01]  /*24c50*/  STL [R1+0x7c], R9 ;  /* 0x00007c0901007387 */ /* 0x0045e20000100800 */
[----:B-1----:R-:W-:Y:S01]  /*24c60*/  IADD3 R23, P6, PT, R55, R20, RZ ;  /* 0x0000001437177210 */ /* 0x002fe20007fde0ff */
[----:B0-----:R-:W-:-:S06]  /*24c70*/  IMAD R57, R57, UR8, RZ ;  /* 0x0000000839397c24 */ /* 0x001fcc000f8e02ff */
[--C-:B------:R-:W-:Y:S01]  /*24c80*/  @!P4 IMAD.IADD R58, R58, 0x1, -R22.reuse ;  /* 0x000000013a3ac824 */ /* 0x100fe200078e0a16 */
[----:B------:R-:W-:Y:S02]  /*24c90*/  ISETP.GT.U32.AND P2, PT, R22, R24, PT ;  /* 0x000000181600720c */ /* 0x000fe40003f44070 */
[----:B------:R-:W-:Y:S01]  /*24ca0*/  LEA.HI.X.SX32 R25, R55, R17, 0x1, P6 ;  /* 0x0000001137197211 */ /* 0x000fe200030f0eff */
[--C-:B------:R-:W-:Y:S02]  /*24cb0*/  @!P5 IMAD.IADD R59, R59, 0x1, -R22.reuse ;  /* 0x000000013b3bd824 */ /* 0x100fe400078e0a16 */
[----:B------:R-:W-:Y:S01]  /*24cc0*/  @P0 IMAD.MOV.U32 R26, RZ, RZ, R23 ;  /* 0x000000ffff1a0224 */ /* 0x000fe200078e0017 */
[----:B------:R-:W-:Y:S01]  /*24cd0*/  STL [R1+0xa28], R23 ;  /* 0x000a281701007387 */ /* 0x000fe20000100800 */
[----:B------:R-:W0:Y:S01]  /*24ce0*/  LDCU UR8, c[0x0][0x3b0] ;  /* 0x00007600ff0877ac */ /* 0x000e220008000800 */
[----:B--2---:R-:W-:Y:S01]  /*24cf0*/  IADD3 R9, P4, PT, R57, R20, RZ ;  /* 0x0000001439097210 */ /* 0x004fe20007f9e0ff */
[----:B------:R-:W1:Y:S04]  /*24d00*/  LDCU UR9, c[0x0][0x3b0] ;  /* 0x00007600ff0977ac */ /* 0x000e680008000800 */
[----:B------:R-:W-:Y:S01]  /*24d10*/  @!P2 IMAD.IADD R24, R24, 0x1, -R22 ;  /* 0x000000011818a824 */ /* 0x000fe200078e0a16 */
[----:B------:R-:W-:Y:S04]  /*24d20*/  STL [R1+0xa58], R9 ;  /* 0x000a580901007387 */ /* 0x000fe80000100800 */
[----:B------:R-:W-:Y:S01]  /*24d30*/  STL [R1+0xa24], R25 ;  /* 0x000a241901007387 */ /* 0x000fe20000100800 */
[----:B----4-:R-:W-:-:S02]  /*24d40*/  ISETP.GE.AND P5, PT, R16, RZ, PT ;  /* 0x000000ff1000720c */ /* 0x010fc40003fa6270 */
[----:B------:R-:W-:Y:S02]  /*24d50*/  LEA.HI.X.SX32 R16, R57, R17, 0x1, P4 ;  /* 0x0000001139107211 */ /* 0x000fe400020f0eff */
[----:B---3--:R-:W-:Y:S01]  /*24d60*/  ISETP.GE.AND P6, PT, R27, RZ, PT ;  /* 0x000000ff1b00720c */ /* 0x008fe20003fc6270 */
[----:B------:R-:W-:-:S05]  /*24d70*/  @P0 IMAD.MOV.U32 R27, RZ, RZ, R25 ;  /* 0x000000ffff1b0224 */ /* 0x000fca00078e0019 */
[----:B------:R2:W3:Y:S02]  /*24d80*/  @P0 LDG.E.U8 R4, desc[UR14][R26.64] ;  /* 0x0000000e1a040981 */ /* 0x0004e4000c1e1100 */
[----:B--2---:R-:W-:Y:S02]  /*24d90*/  @P0 IMAD.MOV.U32 R26, RZ, RZ, R9 ;  /* 0x000000ffff1a0224 */ /* 0x004fe400078e0009 */
[----:B------:R-:W-:-:S05]  /*24da0*/  @P0 IMAD.MOV.U32 R27, RZ, RZ, R16 ;  /* 0x000000ffff1b0224 */ /* 0x000fca00078e0010 */
[----:B------:R2:W4:Y:S01]  /*24db0*/  @P0 LDG.E.U8 R0, desc[UR14][R26.64] ;  /* 0x0000000e1a000981 */ /* 0x000522000c1e1100 */
[----:B------:R-:W-:Y:S01]  /*24dc0*/  ISETP.GT.U32.AND P4, PT, R22, R58, PT ;  /* 0x0000003a1600720c */ /* 0x000fe20003f84070 */
[----:B------:R-:W-:Y:S01]  /*24dd0*/  @!P6 IMAD.MOV R60, RZ, RZ, -R60 ;  /* 0x000000ffff3ce224 */ /* 0x000fe200078e0a3c */
[----:B------:R-:W-:-:S04]  /*24de0*/  ISETP.GE.AND P2, PT, R18, RZ, PT ;  /* 0x000000ff1200720c */ /* 0x000fc80003f46270 */
[----:B------:R-:W-:Y:S01]  /*24df0*/  SEL R60, R61, R60, !P1 ;  /* 0x0000003c3d3c7207 */ /* 0x000fe20004800000 */
[----:B------:R0:W-:Y:S04]  /*24e00*/  STL [R1+0xa54], R16 ;  /* 0x000a541001007387 */ /* 0x0001e80000100800 */
[----:B------:R-:W-:Y:S02]  /*24e10*/  IMAD R60, R60, UR10, RZ ;  /* 0x0000000a3c3c7c24 */ /* 0x000fe4000f8e02ff */
[----:B------:R-:W-:Y:S02]  /*24e20*/  @!P4 IMAD.IADD R58, R58, 0x1, -R22 ;  /* 0x000000013a3ac824 */ /* 0x000fe400078e0a16 */
[----:B------:R-:W-:Y:S01]  /*24e30*/  @!P5 IMAD.MOV R59, RZ, RZ, -R59 ;  /* 0x000000ffff3bd224 */ /* 0x000fe200078e0a3b */
[----:B------:R-:W-:-:S02]  /*24e40*/  ISETP.GT.U32.AND P6, PT, R22, R24, PT ;  /* 0x000000181600720c */ /* 0x000fc40003fc4070 */
[----:B------:R-:W-:Y:S01]  /*24e50*/  PRMT R11, RZ, 0x7610, R11 ;  /* 0x00007610ff0b7816 */ /* 0x000fe2000000000b */
[----:B------:R-:W-:Y:S01]  /*24e60*/  @!P2 IMAD.MOV R58, RZ, RZ, -R58 ;  /* 0x000000ffff3aa224 */ /* 0x000fe200078e0a3a */
[C---:B0-----:R-:W-:Y:S02]  /*24e70*/  IADD3 R16, P2, PT, R60.reuse, R20, RZ ;  /* 0x000000143c107210 */ /* 0x041fe40007f5e0ff */
[----:B------:R-:W-:Y:S01]  /*24e80*/  PRMT R19, RZ, 0x7610, R19 ;  /* 0x00007610ff137816 */ /* 0x000fe20000000013 */
[----:B------:R-:W0:Y:S01]  /*24e90*/  LDCU UR10, c[0x0][0x3b0] ;  /* 0x00007600ff0a77ac */ /* 0x000e220008000800 */
[----:B------:R-:W-:Y:S01]  /*24ea0*/  LEA.HI.X.SX32 R18, R60, R17, 0x1, P2 ;  /* 0x000000113c127211 */ /* 0x000fe200010f0eff */
[----:B--2---:R-:W-:-:S04]  /*24eb0*/  @P0 IMAD.MOV.U32 R26, RZ, RZ, R16 ;  /* 0x000000ffff1a0224 */ /* 0x004fc800078e0010 */
[----:B------:R-:W-:-:S05]  /*24ec0*/  @P0 IMAD.MOV.U32 R27, RZ, RZ, R18 ;  /* 0x000000ffff1b0224 */ /* 0x000fca00078e0012 */
[----:B------:R2:W3:Y:S01]  /*24ed0*/  @P0 LDG.E.U8 R10, desc[UR14][R26.64] ;  /* 0x0000000e1a0a0981 */ /* 0x0004e2000c1e1100 */
[----:B------:R-:W-:Y:S02]  /*24ee0*/  SEL R59, R61, R59, !P1 ;  /* 0x0000003b3d3b7207 */ /* 0x000fe40004800000 */
[----:B------:R-:W-:-:S03]  /*24ef0*/  ISETP.GT.U32.AND P5, PT, R22, R31, PT ;  /* 0x0000001f1600720c */ /* 0x000fc60003fa4070 */
[----:B------:R-:W-:Y:S02]  /*24f00*/  IMAD R59, R59, UR8, RZ ;  /* 0x000000083b3b7c24 */ /* 0x000fe4000f8e02ff */
[--C-:B------:R-:W-:Y:S01]  /*24f10*/  @!P6 IMAD.IADD R24, R24, 0x1, -R22.reuse ;  /* 0x000000011818e824 */ /* 0x100fe200078e0a16 */
[----:B------:R-:W-:Y:S02]  /*24f20*/  ISETP.GE.AND P2, PT, R88, RZ, PT ;  /* 0x000000ff5800720c */ /* 0x000fe40003f46270 */
[----:B------:R-:W-:Y:S01]  /*24f30*/  SEL R58, R61, R58, !P1 ;  /* 0x0000003a3d3a7207 */ /* 0x000fe20004800000 */
[----:B----4-:R4:W-:Y:S04]  /*24f40*/  STL [R1+0x74], R0 ;  /* 0x0000740001007387 */ /* 0x0109e80000100800 */
[----:B------:R-:W-:Y:S04]  /*24f50*/  STL [R1+0xa80], R16 ;  /* 0x000a801001007387 */ /* 0x000fe80000100800 */
[----:B------:R-:W3:Y:S01]  /*24f60*/  LDL.LU R88, [R1+0x1d44] ;  /* 0x001d440001587983 */ /* 0x000ee20000300800 */
[----:B------:R-:W-:Y:S01]  /*24f70*/  @!P5 IMAD.IADD R31, R31, 0x1, -R22 ;  /* 0x000000011f1fd824 */ /* 0x000fe200078e0a16 */
[----:B------:R-:W-:Y:S01]  /*24f80*/  ISETP.GT.U32.AND P4, PT, R22, R62, PT ;  /* 0x0000003e1600720c */ /* 0x000fe20003f84070 */
[----:B------:R-:W0:Y:S01]  /*24f90*/  LDCU UR8, c[0x0][0x3b0] ;  /* 0x00007600ff0877ac */ /* 0x000e220008000800 */
[----:B----4-:R-:W-:-:S04]  /*24fa0*/  IADD3 R0, P6, PT, R59, R20, RZ ;  /* 0x000000143b007210 */ /* 0x010fc80007fde0ff */
[----:B------:R-:W-:Y:S01]  /*24fb0*/  LEA.HI.X.SX32 R9, R59, R17, 0x1, P6 ;  /* 0x000000113b097211 */ /* 0x000fe200030f0eff */
[----:B------:R4:W-:Y:S04]  /*24fc0*/  STL [R1+0xaa8], R0 ;  /* 0x000aa80001007387 */ /* 0x0009e80000100800 */
[----:B------:R-:W3:Y:S04]  /*24fd0*/  LDL R23, [R1+0x1b0c] ;  /* 0x001b0c0001177983 */ /* 0x000ee80000100800 */
[----:B------:R-:W-:Y:S01]  /*24fe0*/  STL [R1+0xa7c], R18 ;  /* 0x000a7c1201007387 */ /* 0x000fe20000100800 */
[----:B------:R-:W-:-:S03]  /*24ff0*/  ISETP.GE.AND P5, PT, R90, RZ, PT ;  /* 0x000000ff5a00720c */ /* 0x000fc60003fa6270 */
[----:B------:R0:W-:Y:S01]  /*25000*/  STL [R1+0xaa4], R9 ;  /* 0x000aa40901007387 */ /* 0x0001e20000100800 */
[----:B--2---:R-:W-:-:S03]  /*25010*/  @P0 IMAD.MOV.U32 R26, RZ, RZ, R0 ;  /* 0x000000ffff1a0224 */ /* 0x004fc600078e0000 */
[----:B------:R-:W2:Y:S04]  /*25020*/  LDL.LU R90, [R1+0x1d40] ;  /* 0x001d4000015a7983 */ /* 0x000ea80000300800 */
[----:B----4-:R-:W4:Y:S01]  /*25030*/  LDL R0, [R1+0x1b2c] ;  /* 0x001b2c0001007983 */ /* 0x010f220000100800 */
[----:B-1----:R-:W-:Y:S02]  /*25040*/  IMAD R58, R58, UR9, RZ ;  /* 0x000000093a3a7c24 */ /* 0x002fe4000f8e02ff */
[----:B------:R-:W-:Y:S02]  /*25050*/  @P0 IMAD.MOV.U32 R27, RZ, RZ, R9 ;  /* 0x000000ffff1b0224 */ /* 0x000fe400078e0009 */
[----:B------:R-:W-:Y:S01]  /*25060*/  @!P2 IMAD.MOV R24, RZ, RZ, -R24 ;  /* 0x000000ffff18a224 */ /* 0x000fe200078e0a18 */
[----:B------:R-:W-:Y:S01]  /*25070*/  ISETP.GT.U32.AND P6, PT, R22, R31, PT ;  /* 0x0000001f1600720c */ /* 0x000fe20003fc4070 */
[----:B------:R-:W-:Y:S01]  /*25080*/  @!P4 IMAD.IADD R62, R62, 0x1, -R22 ;  /* 0x000000013e3ec824 */ /* 0x000fe200078e0a16 */
[C---:B0-----:R-:W-:Y:S01]  /*25090*/  IADD3 R9, P2, PT, R58.reuse, R20, RZ ;  /* 0x000000143a097210 */ /* 0x041fe20007f5e0ff */
[----:B------:R-:W0:Y:S04]  /*250a0*/  LDCU UR9, c[0x0][0x3b0] ;  /* 0x00007600ff0977ac */ /* 0x000e280008000800 */
[----:B------:R-:W-:Y:S04]  /*250b0*/  STL [R1+0xad0], R9 ;  /* 0x000ad00901007387 */ /* 0x000fe80000100800 */
[----:B---3--:R1:W-:Y:S02]  /*250c0*/  STL [R1+0x6c], R10 ;  /* 0x00006c0a01007387 */ /* 0x0083e40000100800 */
[----:B-1----:R-:W-:-:S05]  /*250d0*/  LEA.HI.X.SX32 R10, R58, R17, 0x1, P2 ;  /* 0x000000113a0a7211 */ /* 0x002fca00010f0eff */
[----:B------:R1:W-:Y:S04]  /*250e0*/  STL [R1+0xacc], R10 ;  /* 0x000acc0a01007387 */ /* 0x0003e80000100800 */
[----:B------:R-:W3:Y:S01]  /*250f0*/  LDL R18, [R1+0x1b4c] ;  /* 0x001b4c0001127983 */ /* 0x000ee20000100800 */
[----:B------:R-:W-:Y:S01]  /*25100*/  SEL R24, R61, R24, !P1 ;  /* 0x000000183d187207 */ /* 0x000fe20004800000 */
[----:B------:R-:W-:Y:S01]  /*25110*/  @!P6 IMAD.IADD R31, R31, 0x1, -R22 ;  /* 0x000000011f1fe824 */ /* 0x000fe200078e0a16 */
[C---:B------:R-:W-:Y:S02]  /*25120*/  ISETP.GT.U32.AND P4, PT, R22.reuse, R64, PT ;  /* 0x000000401600720c */ /* 0x040fe40003f84070 */
[----:B------:R-:W-:Y:S01]  /*25130*/  ISETP.GT.U32.AND P6, PT, R22, R62, PT ;  /* 0x0000003e1600720c */ /* 0x000fe20003fc4070 */
[----:B------:R-:W-:-:S02]  /*25140*/  IMAD R16, R24, UR12, RZ ;  /* 0x0000000c18107c24 */ /* 0x000fc4000f8e02ff */
[----:B------:R-:W-:Y:S02]  /*25150*/  @P0 IMAD.MOV.U32 R24, RZ, RZ, R9 ;  /* 0x000000ffff180224 */ /* 0x000fe400078e0009 */
[----:B------:R-:W-:Y:S02]  /*25160*/  @!P5 IMAD.MOV R31, RZ, RZ, -R31 ;  /* 0x000000ffff1fd224 */ /* 0x000fe400078e0a1f */
[----:B------:R-:W-:Y:S01]  /*25170*/  @P0 IMAD.MOV.U32 R25, RZ, RZ, R10 ;  /* 0x000000ffff190224 */ /* 0x000fe200078e000a */
[----:B------:R-:W-:Y:S02]  /*25180*/  ISETP.GT.U32.AND P2, PT, R22, R66, PT ;  /* 0x000000421600720c */ /* 0x000fe40003f44070 */
[----:B------:R-:W-:Y:S02]  /*25190*/  IADD3 R9, P5, PT, R16, R20, RZ ;  /* 0x0000001410097210 */ /* 0x000fe40007fbe0ff */
[----:B------:R-:W-:Y:S01]  /*251a0*/  PRMT R55, RZ, 0x7610, R55 ;  /* 0x00007610ff377816 */ /* 0x000fe20000000037 */
[--C-:B------:R-:W-:Y:S01]  /*251b0*/  @!P4 IMAD.IADD R64, R64, 0x1, -R22.reuse ;  /* 0x000000014040c824 */ /* 0x100fe200078e0a16 */
[----:B-1----:R-:W-:Y:S01]  /*251c0*/  LEA.HI.X.SX32 R10, R16, R17, 0x1, P5 ;  /* 0x00000011100a7211 */ /* 0x002fe200028f0eff */
[----:B------:R1:W-:Y:S01]  /*251d0*/  STL [R1+0xaf8], R9 ;  /* 0x000af80901007387 */ /* 0x0003e20000100800 */
[----:B------:R-:W-:Y:S01]  /*251e0*/  @!P6 IMAD.IADD R62, R62, 0x1, -R22 ;  /* 0x000000013e3ee824 */ /* 0x000fe200078e0a16 */
[----:B------:R-:W-:-:S02]  /*251f0*/  SEL R31, R61, R31, !P1 ;  /* 0x0000001f3d1f7207 */ /* 0x000fc40004800000 */
[----:B------:R1:W2:Y:S04]  /*25200*/  @P0 LDG.E.U8 R11, desc[UR14][R24.64] ;  /* 0x0000000e180b0981 */ /* 0x0002a8000c1e1100 */
[----:B------:R1:W-:Y:S01]  /*25210*/  STL [R1+0xaf4], R10 ;  /* 0x000af40a01007387 */ /* 0x0003e20000100800 */
[----:B------:R-:W-:Y:S01]  /*25220*/  @!P2 IMAD.IADD R66, R66, 0x1, -R22 ;  /* 0x000000014242a824 */ /* 0x000fe200078e0a16 */
[----:B------:R-:W-:Y:S01]  /*25230*/  PRMT R21, RZ, 0x7610, R21 ;  /* 0x00007610ff157816 */ /* 0x000fe20000000015 */
[----:B0-----:R-:W-:Y:S01]  /*25240*/  IMAD R31, R31, UR9, RZ ;  /* 0x000000091f1f7c24 */ /* 0x001fe2000f8e02ff */
[----:B------:R-:W-:Y:S01]  /*25250*/  ISETP.GT.U32.AND P5, PT, R22, R64, PT ;  /* 0x000000401600720c */ /* 0x000fe20003fa4070 */
[----:B------:R-:W0:Y:S01]  /*25260*/  LDCU UR9, c[0x0][0x3b0] ;  /* 0x00007600ff0977ac */ /* 0x000e220008000800 */
[----:B------:R-:W-:-:S02]  /*25270*/  PRMT R86, RZ, 0x7610, R86 ;  /* 0x00007610ff567816 */ /* 0x000fc40000000056 */
[----:B------:R-:W-:Y:S02]  /*25280*/  PRMT R87, RZ, 0x7610, R87 ;  /* 0x00007610ff577816 */ /* 0x000fe40000000057 */
[----:B------:R-:W-:Y:S01]  /*25290*/  PRMT R54, RZ, 0x7610, R54 ;  /* 0x00007610ff367816 */ /* 0x000fe20000000036 */
[----:B-1----:R-:W-:Y:S02]  /*252a0*/  @P0 IMAD.MOV.U32 R24, RZ, RZ, R9 ;  /* 0x000000ffff180224 */ /* 0x002fe400078e0009 */
[----:B------:R-:W-:Y:S01]  /*252b0*/  @P0 IMAD.MOV.U32 R25, RZ, RZ, R10 ;  /* 0x000000ffff190224 */ /* 0x000fe200078e000a */
[----:B------:R-:W-:Y:S02]  /*252c0*/  IADD3 R9, P2, PT, R31, R20, RZ ;  /* 0x000000141f097210 */ /* 0x000fe40007f5e0ff */
[----:B------:R-:W-:Y:S02]  /*252d0*/  PRMT R3, RZ, 0x7610, R3 ;  /* 0x00007610ff037816 */ /* 0x000fe40000000003 */
[----:B------:R-:W-:-:S02]  /*252e0*/  PRMT R14, RZ, 0x7610, R14 ;  /* 0x00007610ff0e7816 */ /* 0x000fc4000000000e */
[----:B------:R-:W-:Y:S01]  /*252f0*/  PRMT R13, RZ, 0x7610, R13 ;  /* 0x00007610ff0d7816 */ /* 0x000fe2000000000d */
[----:B------:R1:W2:Y:S01]  /*25300*/  @P0 LDG.E.U8 R19, desc[UR14][R24.64] ;  /* 0x0000000e18130981 */ /* 0x0002a2000c1e1100 */
[----:B------:R-:W-:Y:S02]  /*25310*/  LEA.HI.X.SX32 R10, R31, R17, 0x1, P2 ;  /* 0x000000111f0a7211 */ /* 0x000fe400010f0eff */
[----:B------:R-:W-:Y:S02]  /*25320*/  PRMT R2, RZ, 0x7610, R2 ;  /* 0x00007610ff027816 */ /* 0x000fe40000000002 */
[----:B------:R-:W-:Y:S01]  /*25330*/  PRMT R12, RZ, 0x7610, R12 ;  /* 0x00007610ff0c7816 */ /* 0x000fe2000000000c */
[----:B------:R-:W0:Y:S01]  /*25340*/  LDCU UR12, c[0x0][0x3b0] ;  /* 0x00007600ff0c77ac */ /* 0x000e220008000800 */
[----:B-1----:R-:W-:Y:S02]  /*25350*/  @P0 IMAD.MOV.U32 R24, RZ, RZ, R9 ;  /* 0x000000ffff180224 */ /* 0x002fe400078e0009 */
[----:B------:R-:W-:-:S02]  /*25360*/  @P0 IMAD.MOV.U32 R25, RZ, RZ, R10 ;  /* 0x000000ffff190224 */ /* 0x000fc400078e000a */
[----:B------:R-:W-:Y:S01]  /*25370*/  @!P5 IMAD.IADD R64, R64, 0x1, -R22 ;  /* 0x000000014040d824 */ /* 0x000fe200078e0a16 */
[----:B------:R-:W-:Y:S02]  /*25380*/  ISETP.GE.AND P4, PT, R23, RZ, PT ;  /* 0x000000ff1700720c */ /* 0x000fe40003f86270 */
[----:B----4-:R-:W-:Y:S02]  /*25390*/  ISETP.GE.AND P6, PT, R0, RZ, PT ;  /* 0x000000ff0000720c */ /* 0x010fe40003fc6270 */
[C---:B------:R-:W-:Y:S01]  /*253a0*/  ISETP.GT.U32.AND P2, PT, R22.reuse, R68, PT ;  /* 0x000000441600720c */ /* 0x040fe20003f44070 */
[----:B------:R-:W4:Y:S04]  /*253b0*/  LDL R0, [R1+0x1b6c] ;  /* 0x001b6c0001007983 */ /* 0x000f280000100800 */
[----:B------:R1:W2:Y:S04]  /*253c0*/  @P0 LDG.E.U8 R55, desc[UR14][R24.64] ;  /* 0x0000000e18370981 */ /* 0x0002a8000c1e1100 */
[----:B------:R-:W-:Y:S01]  /*253d0*/  @!P4 IMAD.MOV R62, RZ, RZ, -R62 ;  /* 0x000000ffff3ec224 */ /* 0x000fe200078e0a3e */
[----:B------:R-:W-:-:S04]  /*253e0*/  ISETP.GT.U32.AND P4, PT, R22, R66, PT ;  /* 0x000000421600720c */ /* 0x000fc80003f84070 */
[----:B------:R-:W-:Y:S01]  /*253f0*/  SEL R62, R61, R62, !P1 ;  /* 0x0000003e3d3e7207 */ /* 0x000fe20004800000 */
[----:B------:R0:W-:Y:S04]  /*25400*/  STL [R1+0xb20], R9 ;  /* 0x000b200901007387 */ /* 0x0001e80000100800 */
[----:B------:R-:W-:-:S04]  /*25410*/  IMAD R62, R62, UR8, RZ ;  /* 0x000000083e3e7c24 */ /* 0x000fc8000f8e02ff */
[--C-:B------:R-:W-:Y:S01]  /*25420*/  @!P4 IMAD.IADD R66, R66, 0x1, -R22.reuse ;  /* 0x000000014242c824 */ /* 0x100fe200078e0a16 */
[----:B------:R1:W-:Y:S01]  /*25430*/  STL [R1+0xb1c], R10 ;  /* 0x000b1c0a01007387 */ /* 0x0003e20000100800 */
[----:B0-----:R-:W-:Y:S02]  /*25440*/  IADD3 R9, P4, PT, R62, R20, RZ ;  /* 0x000000143e097210 */ /* 0x001fe40007f9e0ff */
[----:B---3--:R-:W-:Y:S02]  /*25450*/  ISETP.GE.AND P5, PT, R18, RZ, PT ;  /* 0x000000ff1200720c */ /* 0x008fe40003fa6270 */
[----:B-1----:R-:W-:Y:S01]  /*25460*/  LEA.HI.X.SX32 R10, R62, R17, 0x1, P4 ;  /* 0x000000113e0a7211 */ /* 0x002fe200020f0eff */
[----:B------:R0:W-:Y:S01]  /*25470*/  STL [R1+0x750], R9 ;  /* 0x0007500901007387 */ /* 0x0001e20000100800 */
[----:B------:R-:W-:Y:S02]  /*25480*/  @!P2 IMAD.IADD R68, R68, 0x1, -R22 ;  /* 0x000000014444a824 */ /* 0x000fe400078e0a16 */
[----:B------:R-:W-:Y:S01]  /*25490*/  @!P6 IMAD.MOV R64, RZ, RZ, -R64 ;  /* 0x000000ffff40e224 */ /* 0x000fe200078e0a40 */
[----:B------:R-:W1:Y:S01]  /*254a0*/  LDCU UR8, c[0x0][0x3b0] ;  /* 0x00007600ff0877ac */ /* 0x000e620008000800 */
[----:B------:R-:W-:Y:S04]  /*254b0*/  STL [R1+0x74c], R10 ;  /* 0x00074c0a01007387 */ /* 0x000fe80000100800 */
[----:B------:R-:W3:Y:S01]  /*254c0*/  LDL R18, [R1+0x1bac] ;  /* 0x001bac0001127983 */ /* 0x000ee20000100800 */
[----:B------:R-:W-:-:S02]  /*254d0*/  ISETP.GT.U32.AND P6, PT, R22, R70, PT ;  /* 0x000000461600720c */ /* 0x000fc40003fc4070 */
[----:B------:R-:W-:Y:S02]  /*254e0*/  ISETP.GT.U32.AND P4, PT, R22, R68, PT ;  /* 0x000000441600720c */ /* 0x000fe40003f84070 */
[----:B------:R-:W-:Y:S01]  /*254f0*/  SEL R64, R61, R64, !P1 ;  /* 0x000000403d407207 */ /* 0x000fe20004800000 */
[----:B------:R-:W2:Y:S01]  /*25500*/  LDL R23, [R1+0x1b8c] ;  /* 0x001b8c0001177983 */ /* 0x000ea20000100800 */
[----:B------:R-:W-:-:S03]  /*25510*/  @!P5 IMAD.MOV R66, RZ, RZ, -R66 ;  /* 0x000000ffff42d224 */ /* 0x000fc600078e0a42 */
[----:B------:R-:W-:Y:S01]  /*25520*/  IMAD R64, R64, UR9, RZ ;  /* 0x0000000940407c24 */ /* 0x000fe2000f8e02ff */
[----:B------:R-:W-:Y:S01]  /*25530*/  ISETP.GT.U32.AND P2, PT, R22, R71, PT ;  /* 0x000000471600720c */ /* 0x000fe20003f44070 */
[----:B------:R-:W-:Y:S01]  /*25540*/  @P0 IMAD.MOV.U32 R24, RZ, RZ, R9 ;  /* 0x000000ffff180224 */ /* 0x000fe200078e0009 */
[----:B------:R-:W-:Y:S01]  /*25550*/  SEL R66, R61, R66, !P1 ;  /* 0x000000423d427207 */ /* 0x000fe20004800000 */
[----:B------:R-:W-:Y:S01]  /*25560*/  @P0 IMAD.MOV.U32 R25, RZ, RZ, R10 ;  /* 0x000000ffff190224 */ /* 0x000fe200078e000a */
[----:B------:R-:W0:Y:S01]  /*25570*/  LDCU UR9, c[0x0][0x3b0] ;  /* 0x00007600ff0977ac */ /* 0x000e220008000800 */
[--C-:B------:R-:W-:Y:S02]  /*25580*/  @!P6 IMAD.IADD R70, R70, 0x1, -R22.reuse ;  /* 0x000000014646e824 */ /* 0x100fe400078e0a16 */
[--C-:B------:R-:W-:Y:S02]  /*25590*/  @!P4 IMAD.IADD R68, R68, 0x1, -R22.reuse ;  /* 0x000000014444c824 */ /* 0x100fe400078e0a16 */
[----:B------:R-:W-:Y:S01]  /*255a0*/  IMAD R66, R66, UR10, RZ ;  /* 0x0000000a42427c24 */ /* 0x000fe2000f8e02ff */
[----:B------:R0:W2:Y:S01]  /*255b0*/  @P0 LDG.E.U8 R21, desc[UR14][R24.64] ;  /* 0x0000000e18150981 */ /* 0x0000a2000c1e1100 */
[----:B------:R-:W0:Y:S02]  /*255c0*/  LDCU UR10, c[0x0][0x3b0] ;  /* 0x00007600ff0a77ac */ /* 0x000e240008000800 */
[----:B------:R-:W-:-:S05]  /*255d0*/  @!P2 IMAD.IADD R71, R71, 0x1, -R22 ;  /* 0x000000014747a824 */ /* 0x000fca00078e0a16 */
[----:B------:R-:W-:-:S13]  /*255e0*/  ISETP.GT.U32.AND P4, PT, R22, R71, PT ;  /* 0x000000471600720c */ /* 0x000fda0003f84070 */
[----:B------:R-:W-:Y:S01]  /*255f0*/  @!P4 IMAD.IADD R71, R71, 0x1, -R22 ;  /* 0x000000014747c824 */ /* 0x000fe200078e0a16 */
[----:B----4-:R-:W-:Y:S02]  /*25600*/  ISETP.GE.AND P5, PT, R0, RZ, PT ;  /* 0x000000ff0000720c */ /* 0x010fe40003fa6270 */
[----:B------:R-:W-:-:S04]  /*25610*/  IADD3 R0, P6, PT, R64, R20, RZ ;  /* 0x0000001440007210 */ /* 0x000fc80007fde0ff */
[----:B0-----:R-:W-:Y:S01]  /*25620*/  LEA.HI.X.SX32 R9, R64, R17, 0x1, P6 ;  /* 0x0000001140097211 */ /* 0x001fe200030f0eff */
[----:B------:R0:W-:Y:S06]  /*25630*/  STL [R1+0x790], R0 ;  /* 0x0007900001007387 */ /* 0x0001ec0000100800 */
[----:B------:R-:W-:Y:S01]  /*25640*/  @!P5 IMAD.MOV R68, RZ, RZ, -R68 ;  /* 0x000000ffff44d224 */ /* 0x000fe200078e0a44 */
[----:B------:R-:W-:Y:S01]  /*25650*/  ISETP.GT.U32.AND P5, PT, R22, R72, PT ;  /* 0x000000481600720c */ /* 0x000fe20003fa4070 */
[----:B------:R4:W-:Y:S01]  /*25660*/  STL [R1+0x78c], R9 ;  /* 0x00078c0901007387 */ /* 0x0009e20000100800 */
[----:B------:R-:W-:-:S02]  /*25670*/  @P0 IMAD.MOV.U32 R25, RZ, RZ, R9 ;  /* 0x000000ffff190224 */ /* 0x000fc400078e0009 */
[----:B------:R-:W-:Y:S01]  /*25680*/  SEL R68, R61, R68, !P1 ;  /* 0x000000443d447207 */ /* 0x000fe20004800000 */
[----:B------:R-:W-:Y:S02]  /*25690*/  @P0 IMAD.MOV.U32 R24, RZ, RZ, R0 ;  /* 0x000000ffff180224 */ /* 0x000fe400078e0000 */
[----:B0-----:R-:W2:Y:S04]  /*256a0*/  LDL R0, [R1+0x1bcc] ;  /* 0x001bcc0001007983 */ /* 0x001ea80000100800 */
[----:B------:R0:W2:Y:S01]  /*256b0*/  @P0 LDG.E.U8 R86, desc[UR14][R24.64] ;  /* 0x0000000e18560981 */ /* 0x0000a2000c1e1100 */
[----:B----4-:R-:W-:Y:S01]  /*256c0*/  IADD3 R9, P6, PT, R66, R20, RZ ;  /* 0x0000001442097210 */ /* 0x010fe20007fde0ff */
[----:B-1----:R-:W-:Y:S02]  /*256d0*/  IMAD R68, R68, UR8, RZ ;  /* 0x0000000844447c24 */ /* 0x002fe4000f8e02ff */
[----:B------:R-:W-:Y:S01]  /*256e0*/  @!P5 IMAD.IADD R72, R72, 0x1, -R22 ;  /* 0x000000014848d824 */ /* 0x000fe200078e0a16 */
[----:B------:R-:W-:-:S02]  /*256f0*/  ISETP.GT.U32.AND P2, PT, R22, R70, PT ;  /* 0x000000461600720c */ /* 0x000fc40003f44070 */
[----:B------:R-:W-:Y:S01]  /*25700*/  LEA.HI.X.SX32 R10, R66, R17, 0x1, P6 ;  /* 0x00000011420a7211 */ /* 0x000fe200030f0eff */
[----:B------:R1:W-:Y:S01]  /*25710*/  STL [R1+0x7d0], R9 ;  /* 0x0007d00901007387 */ /* 0x0003e20000100800 */
[----:B------:R-:W4:Y:S03]  /*25720*/  LDCU UR8, c[0x0][0x3b0] ;  /* 0x00007600ff0877ac */ /* 0x000f260008000800 */
[----:B------:R3:W-:Y:S01]  /*25730*/  STL [R1+0x7cc], R10 ;  /* 0x0007cc0a01007387 */ /* 0x0007e20000100800 */
[----:B0-----:R-:W-:Y:S02]  /*25740*/  @P0 IMAD.MOV.U32 R25, RZ, RZ, R10 ;  /* 0x000000ffff190224 */ /* 0x001fe400078e000a */
[----:B------:R-:W-:Y:S02]  /*25750*/  @P0 IMAD.MOV.U32 R24, RZ, RZ, R9 ;  /* 0x000000ffff180224 */ /* 0x000fe400078e0009 */
[----:B-1----:R-:W2:Y:S01]  /*25760*/  LDL R9, [R1+0x1bec] ;  /* 0x001bec0001097983 */ /* 0x002ea20000100800 */
[----:B---3--:R-:W-:-:S02]  /*25770*/  ISETP.GE.AND P4, PT, R18, RZ, PT ;  /* 0x000000ff1200720c */ /* 0x008fc40003f86270 */
[----:B------:R-:W-:Y:S01]  /*25780*/  ISETP.GT.U32.AND P6, PT, R22, R73, PT ;  /* 0x000000491600720c */ /* 0x000fe20003fc4070 */
[----:B------:R-:W-:Y:S01]  /*25790*/  @!P2 IMAD.IADD R70, R70, 0x1, -R22 ;  /* 0x000000014646a824 */ /* 0x000fe200078e0a16 */
[C---:B------:R-:W-:Y:S01]  /*257a0*/  IADD3 R10, P5, PT, R68.reuse, R20, RZ ;  /* 0x00000014440a7210 */ /* 0x040fe20007fbe0ff */
[----:B------:R0:W3:Y:S03]  /*257b0*/  @P0 LDG.E.U8 R87, desc[UR14][R24.64] ;  /* 0x0000000e18570981 */ /* 0x0000e6000c1e1100 */
[----:B------:R-:W-:Y:S01]  /*257c0*/  LEA.HI.X.SX32 R16, R68, R17, 0x1, P5 ;  /* 0x0000001144107211 */ /* 0x000fe200028f0eff */
[----:B------:R1:W-:Y:S04]  /*257d0*/  STL [R1+0x828], R10 ;  /* 0x0008280a01007387 */ /* 0x0003e80000100800 */
[----:B------:R0:W-:Y:S04]  /*257e0*/  STL [R1+0x824], R16 ;  /* 0x0008241001007387 */ /* 0x0001e80000100800 */
[----:B------:R-:W3:Y:S01]  /*257f0*/  LDL R18, [R1+0x1c0c] ;  /* 0x001c0c0001127983 */ /* 0x000ee20000100800 */
[----:B--2---:R-:W-:-:S02]  /*25800*/  ISETP.GE.AND P2, PT, R23, RZ, PT ;  /* 0x000000ff1700720c */ /* 0x004fc40003f46270 */
[C---:B------:R-:W-:Y:S01]  /*25810*/  ISETP.GT.U32.AND P5, PT, R22.reuse, R74, PT ;  /* 0x0000004a1600720c */ /* 0x040fe20003fa4070 */
[----:B------:R-:W-:Y:S01]  /*25820*/  @!P6 IMAD.IADD R73, R73, 0x1, -R22 ;  /* 0x000000014949e824 */ /* 0x000fe200078e0a16 */
[----:B------:R-:W-:Y:S01]  /*25830*/  ISETP.GT.U32.AND P6, PT, R22, R72, PT ;  /* 0x000000481600720c */ /* 0x000fe20003fc4070 */
[----:B------:R-:W-:-:S08]  /*25840*/  @!P4 IMAD.MOV R71, RZ, RZ, -R71 ;  /* 0x000000ffff47c224 */ /* 0x000fd000078e0a47 */
[----:B------:R-:W-:Y:S01]  /*25850*/  @!P2 IMAD.MOV R70, RZ, RZ, -R70 ;  /* 0x000000ffff46a224 */ /* 0x000fe200078e0a46 */
[----:B------:R-:W-:Y:S02]  /*25860*/  ISETP.GT.U32.AND P2, PT, R22, R73, PT ;  /* 0x000000491600720c */ /* 0x000fe40003f44070 */
[C---:B------:R-:W-:Y:S01]  /*25870*/  SEL R71, R61.reuse, R71, !P1 ;  /* 0x000000473d477207 */ /* 0x040fe20004800000 */
[----:B------:R-:W-:Y:S01]  /*25880*/  @!P5 IMAD.IADD R74, R74, 0x1, -R22 ;  /* 0x000000014a4ad824 */ /* 0x000fe200078e0a16 */
[----:B------:R-:W-:-:S03]  /*25890*/  SEL R70, R61, R70, !P1 ;  /* 0x000000463d467207 */ /* 0x000fc60004800000 */
[----:B----4-:R-:W-:Y:S01]  /*258a0*/  IMAD R71, R71, UR8, RZ ;  /* 0x0000000847477c24 */ /* 0x010fe2000f8e02ff */
[----:B------:R-:W-:Y:S01]  /*258b0*/  ISETP.GT.U32.AND P5, PT, R22, R74, PT ;  /* 0x0000004a1600720c */ /* 0x000fe20003fa4070 */
[----:B0-----:R-:W-:Y:S02]  /*258c0*/  @P0 IMAD.MOV.U32 R24, RZ, RZ, R10 ;  /* 0x000000ffff180224 */ /* 0x001fe400078e000a */
[----:B------:R-:W-:Y:S02]  /*258d0*/  IMAD R70, R70, UR9, RZ ;  /* 0x0000000946467c24 */ /* 0x000fe4000f8e02ff */
[----:B------:R-:W-:Y:S02]  /*258e0*/  @!P6 IMAD.IADD R72, R72, 0x1, -R22 ;  /* 0x000000014848e824 */ /* 0x000fe400078e0a16 */
[----:B------:R-:W-:Y:S01]  /*258f0*/  @P0 IMAD.MOV.U32 R25, RZ, RZ, R16 ;  /* 0x000000ffff190224 */ /* 0x000fe200078e0010 */
[----:B------:R-:W0:Y:S01]  /*25900*/  LDCU UR8, c[0x0][0x3b0] ;  /* 0x00007600ff0877ac */ /* 0x000e220008000800 */
[----:B------:R-:W-:Y:S01]  /*25910*/  @!P2 IMAD.IADD R73, R73, 0x1, -R22 ;  /* 0x000000014949a824 */ /* 0x000fe200078e0a16 */
[C---:B-1----:R-:W-:Y:S01]  /*25920*/  IADD3 R10, P6, PT, R70.reuse, R20, RZ ;  /* 0x00000014460a7210 */ /* 0x042fe20007fde0ff */
[----:B------:R-:W1:Y:S01]  /*25930*/  LDCU UR9, c[0x0][0x3b0] ;  /* 0x00007600ff0977ac */ /* 0x000e620008000800 */
[----:B------:R2:W4:Y:S02]  /*25940*/  @P0 LDG.E.U8 R54, desc[UR14][R24.64] ;  /* 0x0000000e18360981 */ /* 0x000524000c1e1100 */
[----:B------:R-:W-:-:S02]  /*25950*/  LEA.HI.X.SX32 R16, R70, R17, 0x1, P6 ;  /* 0x0000001146107211 */ /* 0x000fc400030f0eff */
[----:B------:R-:W-:Y:S01]  /*25960*/  STL [R1+0x940], R10 ;  /* 0x0009400a01007387 */ /* 0x000fe20000100800 */
[----:B------:R-:W-:Y:S01]  /*25970*/  @!P5 IMAD.IADD R74, R74, 0x1, -R22 ;  /* 0x000000014a4ad824 */ /* 0x000fe200078e0a16 */
[----:B------:R-:W-:Y:S02]  /*25980*/  ISETP.GE.AND P4, PT, R0, RZ, PT ;  /* 0x000000ff0000720c */ /* 0x000fe40003f86270 */
[----:B------:R-:W-:-:S05]  /*25990*/  IADD3 R0, P2, PT, R71, R20, RZ ;  /* 0x0000001447007210 */ /* 0x000fca0007f5e0ff */
[----:B------:R0:W-:Y:S04]  /*259a0*/  STL [R1+0x970], R0 ;  /* 0x0009700001007387 */ /* 0x0001e80000100800 */
[----:B------:R-:W-:Y:S01]  /*259b0*/  STL [R1+0x93c], R16 ;  /* 0x00093c1001007387 */ /* 0x000fe20000100800 */
[----:B------:R-:W-:Y:S02]  /*259c0*/  ISETP.GE.AND P6, PT, R9, RZ, PT ;  /* 0x000000ff0900720c */ /* 0x000fe40003fc6270 */
[----:B------:R-:W-:-:S05]  /*259d0*/  LEA.HI.X.SX32 R9, R71, R17, 0x1, P2 ;  /* 0x0000001147097211 */ /* 0x000fca00010f0eff */
[----:B------:R0:W-:Y:S01]  /*259e0*/  STL [R1+0x96c], R9 ;  /* 0x00096c0901007387 */ /* 0x0001e20000100800 */
[----:B---3--:R-:W-:Y:S01]  /*259f0*/  ISETP.GE.AND P5, PT, R18, RZ, PT ;  /* 0x000000ff1200720c */ /* 0x008fe20003fa6270 */
[----:B------:R-:W-:Y:S02]  /*25a00*/  @!P4 IMAD.MOV R72, RZ, RZ, -R72 ;  /* 0x000000ffff48c224 */ /* 0x000fe400078e0a48 */
[----:B------:R-:W3:Y:S04]  /*25a10*/  LDL R18, [R1+0x1c4c] ;  /* 0x001c4c0001127983 */ /* 0x000ee80000100800 */
[----:B------:R-:W4:Y:S01]  /*25a20*/  LDL R23, [R1+0x1c30] ;  /* 0x001c300001177983 */ /* 0x000f220000100800 */
[----:B------:R-:W-:Y:S02]  /*25a30*/  ISETP.GT.U32.AND P2, PT, R22, R77, PT ;  /* 0x0000004d1600720c */ /* 0x000fe40003f44070 */
[----:B------:R-:W-:Y:S01]  /*25a40*/  SEL R72, R61, R72, !P1 ;  /* 0x000000483d487207 */ /* 0x000fe20004800000 */
[----:B--2---:R-:W-:-:S02]  /*25a50*/  @P0 IMAD.MOV.U32 R24, RZ, RZ, R10 ;  /* 0x000000ffff180224 */ /* 0x004fc400078e000a */
[----:B------:R-:W-:Y:S02]  /*25a60*/  @P0 IMAD.MOV.U32 R25, RZ, RZ, R16 ;  /* 0x000000ffff190224 */ /* 0x000fe400078e0010 */
[----:B------:R-:W-:Y:S02]  /*25a70*/  IMAD R72, R72, UR10, RZ ;  /* 0x0000000a48487c24 */ /* 0x000fe4000f8e02ff */
[----:B------:R-:W-:Y:S01]  /*25a80*/  @!P6 IMAD.MOV R73, RZ, RZ, -R73 ;  /* 0x000000ffff49e224 */ /* 0x000fe200078e0a49 */
[----:B------:R2:W4:Y:S01]  /*25a90*/  @P0 LDG.E.U8 R3, desc[UR14][R24.64] ;  /* 0x0000000e18030981 */ /* 0x000522000c1e1100 */
[----:B------:R-:W-:Y:S01]  /*25aa0*/  ISETP.GT.U32.AND P4, PT, R22, R75, PT ;  /* 0x0000004b1600720c */ /* 0x000fe20003f84070 */
[----:B------:R-:W-:Y:S01]  /*25ab0*/  @!P5 IMAD.MOV R74, RZ, RZ, -R74 ;  /* 0x000000ffff4ad224 */ /* 0x000fe200078e0a4a */
[----:B------:R-:W1:Y:S01]  /*25ac0*/  LDCU UR10, c[0x0][0x3b0] ;  /* 0x00007600ff0a77ac */ /* 0x000e620008000800 */
[----:B------:R-:W-:Y:S01]  /*25ad0*/  SEL R73, R61, R73, !P1 ;  /* 0x000000493d497207 */ /* 0x000fe20004800000 */
[----:B------:R-:W-:-:S02]  /*25ae0*/  @!P2 IMAD.IADD R77, R77, 0x1, -R22 ;  /* 0x000000014d4da824 */ /* 0x000fc400078e0a16 */
[----:B--2---:R-:W-:Y:S01]  /*25af0*/  @P0 IMAD.MOV.U32 R24, RZ, RZ, R0 ;  /* 0x000000ffff180224 */ /* 0x004fe200078e0000 */
[----:B0-----:R-:W-:Y:S01]  /*25b00*/  IADD3 R0, P6, PT, R72, R20, RZ ;  /* 0x0000001448007210 */ /* 0x001fe20007fde0ff */
[----:B------:R-:W-:-:S03]  /*25b10*/  @P0 IMAD.MOV.U32 R25, RZ, RZ, R9 ;  /* 0x000000ffff190224 */ /* 0x000fc600078e0009 */
[----:B------:R-:W-:Y:S01]  /*25b20*/  LEA.HI.X.SX32 R9, R72, R17, 0x1, P6 ;  /* 0x0000001148097211 */ /* 0x000fe200030f0eff */
[----:B------:R0:W-:Y:S04]  /*25b30*/  STL [R1+0x9a0], R0 ;  /* 0x0009a00001007387 */ /* 0x0001e80000100800 */
[----:B------:R2:W4:Y:S04]  /*25b40*/  @P0 LDG.E.U8 R14, desc[UR14][R24.64] ;  /* 0x0000000e180e0981 */ /* 0x000528000c1e1100 */
[----:B------:R0:W-:Y:S01]  /*25b50*/  STL [R1+0x99c], R9 ;  /* 0x00099c0901007387 */ /* 0x0001e20000100800 */
[----:B------:R-:W-:Y:S01]  /*25b60*/  IMAD R73, R73, UR8, RZ ;  /* 0x0000000849497c24 */ /* 0x000fe2000f8e02ff */
[C---:B------:R-:W-:Y:S01]  /*25b70*/  ISETP.GT.U32.AND P2, PT, R22.reuse, R77, PT ;  /* 0x0000004d1600720c */ /* 0x040fe20003f44070 */
[----:B------:R-:W-:Y:S01]  /*25b80*/  @!P4 IMAD.IADD R75, R75, 0x1, -R22 ;  /* 0x000000014b4bc824 */ /* 0x000fe200078e0a16 */
[----:B------:R-:W-:-:S02]  /*25b90*/  ISETP.GT.U32.AND P5, PT, R22, R76, PT ;  /* 0x0000004c1600720c */ /* 0x000fc40003fa4070 */
[----:B------:R-:W-:Y:S01]  /*25ba0*/  SEL R74, R61, R74, !P1 ;  /* 0x0000004a3d4a7207 */ /* 0x000fe20004800000 */
[----:B------:R-:W3:Y:S01]  /*25bb0*/  LDCU UR8, c[0x0][0x3b0] ;  /* 0x00007600ff0877ac */ /* 0x000ee20008000800 */
[----:B--2---:R-:W-:Y:S02]  /*25bc0*/  @P0 IMAD.MOV.U32 R24, RZ, RZ, R0 ;  /* 0x000000ffff180224 */ /* 0x004fe400078e0000 */
[----:B0-----:R-:W2:Y:S01]  /*25bd0*/  LDL R0, [R1+0x1ca4] ;  /* 0x001ca40001007983 */ /* 0x001ea20000100800 */
[----:B------:R-:W-:Y:S01]  /*25be0*/  @P0 IMAD.MOV.U32 R25, RZ, RZ, R9 ;  /* 0x000000ffff190224 */ /* 0x000fe200078e0009 */
[----:B------:R-:W-:-:S04]  /*25bf0*/  IADD3 R9, P6, PT, R73, R20, RZ ;  /* 0x0000001449097210 */ /* 0x000fc80007fde0ff */
[----:B------:R-:W-:Y:S01]  /*25c00*/  LEA.HI.X.SX32 R10, R73, R17, 0x1, P6 ;  /* 0x00000011490a7211 */ /* 0x000fe200030f0eff */
[----:B------:R0:W-:Y:S01]  /*25c10*/  STL [R1+0x9d0], R9 ;  /* 0x0009d00901007387 */ /* 0x0001e20000100800 */
[--C-:B------:R-:W-:Y:S01]  /*25c20*/  @!P2 IMAD.IADD R77, R77, 0x1, -R22.reuse ;  /* 0x000000014d4da824 */ /* 0x100fe200078e0a16 */
[----:B------:R-:W-:Y:S01]  /*25c30*/  ISETP.GT.U32.AND P4, PT, R22, R75, PT ;  /* 0x0000004b1600720c */ /* 0x000fe20003f84070 */
[----:B-1----:R-:W-:Y:S01]  /*25c40*/  IMAD R74, R74, UR9, RZ ;  /* 0x000000094a4a7c24 */ /* 0x002fe2000f8e02ff */
[----:B------:R1:W-:Y:S04]  /*25c50*/  STL [R1+0x9cc], R10 ;  /* 0x0009cc0a01007387 */ /* 0x0003e80000100800 */
[----:B------:R0:W2:Y:S01]  /*25c60*/  @P0 LDG.E.U8 R13, desc[UR14][R24.64] ;  /* 0x0000000e180d0981 */ /* 0x0000a2000c1e1100 */
[----:B------:R-:W-:Y:S01]  /*25c70*/  @!P5 IMAD.IADD R76, R76, 0x1, -R22 ;  /* 0x000000014c4cd824 */ /* 0x000fe200078e0a16 */
[----:B------:R-:W0:Y:S01]  /*25c80*/  LDCU UR9, c[0x0][0x3b0] ;  /* 0x00007600ff0977ac */ /* 0x000e220008000800 */
[----:B---3--:R-:W-:-:S02]  /*25c90*/  ISETP.GE.AND P2, PT, R18, RZ, PT ;  /* 0x000000ff1200720c */ /* 0x008fc40003f46270 */
[----:B------:R-:W3:Y:S02]  /*25ca0*/  LDL R18, [R1+0x1cd0] ;  /* 0x001cd00001127983 */ /* 0x000ee40000100800 */
[----:B------:R-:W-:Y:S01]  /*25cb0*/  @!P4 IMAD.IADD R75, R75, 0x1, -R22 ;  /* 0x000000014b4bc824 */ /* 0x000fe200078e0a16 */
[----:B------:R-:W-:Y:S02]  /*25cc0*/  ISETP.GT.U32.AND P4, PT, R22, R79, PT ;  /* 0x0000004f1600720c */ /* 0x000fe40003f84070 */
[----:B----4-:R-:W-:Y:S01]  /*25cd0*/  ISETP.GE.AND P6, PT, R23, RZ, PT ;  /* 0x000000ff1700720c */ /* 0x010fe20003fc6270 */
[----:B0-----:R-:W-:Y:S01]  /*25ce0*/  @P0 IMAD.MOV.U32 R24, RZ, RZ, R9 ;  /* 0x000000ffff180224 */ /* 0x001fe200078e0009 */
[----:B------:R-:W-:Y:S01]  /*25cf0*/  IADD3 R9, P5, PT, R74, R20, RZ ;  /* 0x000000144a097210 */ /* 0x000fe20007fbe0ff */
[----:B------:R-:W-:-:S03]  /*25d00*/  @P0 IMAD.MOV.U32 R25, RZ, RZ, R10 ;  /* 0x000000ffff190224 */ /* 0x000fc600078e000a */
[----:B-1----:R-:W-:-:S05]  /*25d10*/  LEA.HI.X.SX32 R10, R74, R17, 0x1, P5 ;  /* 0x000000114a0a7211 */ /* 0x002fca00028f0eff */
[----:B------:R-:W-:Y:S02]  /*25d20*/  @!P4 IMAD.IADD R79, R79, 0x1, -R22 ;  /* 0x000000014f4fc824 */ /* 0x000fe400078e0a16 */
[----:B------:R-:W-:Y:S02]  /*25d30*/  @!P6 IMAD.MOV R75, RZ, RZ, -R75 ;  /* 0x000000ffff4be224 */ /* 0x000fe400078e0a4b */
[----:B------:R-:W-:Y:S01]  /*25d40*/  @!P2 IMAD.MOV R77, RZ, RZ, -R77 ;  /* 0x000000ffff4da224 */ /* 0x000fe200078e0a4d */
[----:B------:R0:W4:Y:S01]  /*25d50*/  @P0 LDG.E.U8 R2, desc[UR14][R24.64] ;  /* 0x0000000e18020981 */ /* 0x000122000c1e1100 */
[C---:B------:R-:W-:Y:S02]  /*25d60*/  ISETP.GT.U32.AND P5, PT, R22.reuse, R79, PT ;  /* 0x0000004f1600720c */ /* 0x040fe40003fa4070 */
[----:B------:R-:W-:Y:S02]  /*25d70*/  SEL R75, R61, R75, !P1 ;  /* 0x0000004b3d4b7207 */ /* 0x000fe40004800000 */
[----:B------:R-:W-:Y:S01]  /*25d80*/  ISETP.GT.U32.AND P4, PT, R22, R76, PT ;  /* 0x0000004c1600720c */ /* 0x000fe20003f84070 */
[----:B------:R-:W-:Y:S02]  /*25d90*/  STL [R1+0xa00], R9 ;  /* 0x000a000901007387 */ /* 0x000fe40000100800 */
[----:B------:R-:W-:-:S02]  /*25da0*/  IMAD R75, R75, UR8, RZ ;  /* 0x000000084b4b7c24 */ /* 0x000fc4000f8e02ff */
[----:B------:R1:W-:Y:S01]  /*25db0*/  STL [R1+0x9fc], R10 ;  /* 0x0009fc0a01007387 */ /* 0x0003e20000100800 */
[----:B0-----:R-:W-:Y:S01]  /*25dc0*/  @P0 IMAD.MOV.U32 R25, RZ, RZ, R10 ;  /* 0x000000ffff190224 */ /* 0x001fe200078e000a */
[----:B------:R-:W-:Y:S02]  /*25dd0*/  ISETP.GT.U32.AND P6, PT, R22, R43, PT ;  /* 0x0000002b1600720c */ /* 0x000fe40003fc4070 */
[----:B--2---:R-:W-:Y:S01]  /*25de0*/  ISETP.GE.AND P2, PT, R0, RZ, PT ;  /* 0x000000ff0000720c */ /* 0x004fe20003f46270 */
[--C-:B------:R-:W-:Y:S01]  /*25df0*/  @!P5 IMAD.IADD R79, R79, 0x1, -R22.reuse ;  /* 0x000000014f4fd824 */ /* 0x100fe200078e0a16 */
[----:B-1----:R-:W-:Y:S02]  /*25e00*/  IADD3 R10, P5, PT, R75, R20, RZ ;  /* 0x000000144b0a7210 */ /* 0x002fe40007fbe0ff */
[----:B------:R-:W-:Y:S01]  /*25e10*/  @!P4 IMAD.IADD R76, R76, 0x1, -R22 ;  /* 0x000000014c4cc824 */ /* 0x000fe200078e0a16 */
[----:B------:R-:W-:Y:S01]  /*25e20*/  SEL R77, R61, R77, !P1 ;  /* 0x0000004d3d4d7207 */ /* 0x000fe20004800000 */
[----:B------:R-:W-:Y:S01]  /*25e30*/  @P0 IMAD.MOV.U32 R24, RZ, RZ, R9 ;  /* 0x000000ffff180224 */ /* 0x000fe200078e0009 */
[----:B------:R-:W-:-:S02]  /*25e40*/  LEA.HI.X.SX32 R16, R75, R17, 0x1, P5 ;  /* 0x000000114b107211 */ /* 0x000fc400028f0eff */
[----:B------:R-:W-:Y:S02]  /*25e50*/  ISETP.GT.U32.AND P5, PT, R22, R40, PT ;  /* 0x000000281600720c */ /* 0x000fe40003fa4070 */
[----:B------:R-:W-:Y:S02]  /*25e60*/  PRMT R81, RZ, 0x7610, R81 ;  /* 0x00007610ff517816 */ /* 0x000fe40000000051 */
[----:B------:R-:W-:Y:S02]  /*25e70*/  PRMT R52, RZ, 0x7610, R52 ;  /* 0x00007610ff347816 */ /* 0x000fe40000000034 */
[----:B------:R-:W-:Y:S01]  /*25e80*/  PRMT R80, RZ, 0x7610, R80 ;  /* 0x00007610ff507816 */ /* 0x000fe20000000050 */
[----:B------:R-:W0:Y:S01]  /*25e90*/  LDCU UR8, c[0x0][0x3b0] ;  /* 0x00007600ff0877ac */ /* 0x000e220008000800 */
[----:B------:R-:W-:Y:S02]  /*25ea0*/  @!P2 IMAD.MOV R76, RZ, RZ, -R76 ;  /* 0x000000ffff4ca224 */ /* 0x000fe400078e0a4c */
[----:B------:R-:W-:-:S02]  /*25eb0*/  @!P6 IMAD.IADD R43, R43, 0x1, -R22 ;  /* 0x000000012b2be824 */ /* 0x000fc400078e0a16 */
[----:B------:R-:W-:Y:S01]  /*25ec0*/  IMAD R77, R77, UR10, RZ ;  /* 0x0000000a4d4d7c24 */ /* 0x000fe2000f8e02ff */
[----:B------:R1:W2:Y:S04]  /*25ed0*/  @P0 LDG.E.U8 R12, desc[UR14][R24.64] ;  /* 0x0000000e180c0981 */ /* 0x0002a8000c1e1100 */
[----:B------:R-:W-:Y:S01]  /*25ee0*/  STL [R1+0xa30], R10 ;  /* 0x000a300a01007387 */ /* 0x000fe20000100800 */
[----:B------:R-:W-:Y:S02]  /*25ef0*/  SEL R76, R61, R76, !P1 ;  /* 0x0000004c3d4c7207 */ /* 0x000fe40004800000 */
[----:B------:R-:W-:Y:S01]  /*25f00*/  ISETP.GT.U32.AND P4, PT, R22, R43, PT ;  /* 0x0000002b1600720c */ /* 0x000fe20003f84070 */
[----:B------:R-:W-:Y:S01]  /*25f10*/  @!P5 IMAD.IADD R40, R40, 0x1, -R22 ;  /* 0x000000012828d824 */ /* 0x000fe200078e0a16 */
[----:B------:R-:W-:-:S02]  /*25f20*/  IADD3 R0, P6, PT, R77, R20, RZ ;  /* 0x000000144d007210 */ /* 0x000fc40007fde0ff */
[----:B------:R-:W-:Y:S01]  /*25f30*/  PRMT R78, RZ, 0x7610, R78 ;  /* 0x00007610ff4e7816 */ /* 0x000fe2000000004e */
[----:B------:R-:W-:Y:S01]  /*25f40*/  IMAD R76, R76, UR9, RZ ;  /* 0x000000094c4c7c24 */ /* 0x000fe2000f8e02ff */
[----:B------:R-:W0:Y:S01]  /*25f50*/  LDCU UR9, c[0x0][0x3b0] ;  /* 0x00007600ff0977ac */ /* 0x000e220008000800 */
[----:B------:R-:W0:Y:S01]  /*25f60*/  LDCU UR10, c[0x0][0x3b0] ;  /* 0x00007600ff0a77ac */ /* 0x000e220008000800 */
[----:B-1----:R-:W-:Y:S02]  /*25f70*/  @P0 IMAD.MOV.U32 R24, RZ, RZ, R10 ;  /* 0x000000ffff180224 */ /* 0x002fe400078e000a */
[----:B------:R-:W-:Y:S01]  /*25f80*/  @P0 IMAD.MOV.U32 R25, RZ, RZ, R16 ;  /* 0x000000ffff190224 */ /* 0x000fe200078e0010 */
[----:B------:R-:W-:Y:S01]  /*25f90*/  LEA.HI.X.SX32 R9, R77, R17, 0x1, P6 ;  /* 0x000000114d097211 */ /* 0x000fe200030f0eff */
[----:B------:R1:W-:Y:S04]  /*25fa0*/  STL [R1+0xa60], R0 ;  /* 0x000a600001007387 */ /* 0x0003e80000100800 */
[----:B------:R0:W2:Y:S04]  /*25fb0*/  @P0 LDG.E.U8 R81, desc[UR14][R24.64] ;  /* 0x0000000e18510981 */ /* 0x0000a8000c1e1100 */
[----:B------:R-:W-:Y:S04]  /*25fc0*/  STL [R1+0xa2c], R16 ;  /* 0x000a2c1001007387 */ /* 0x000fe80000100800 */
[----:B------:R1:W-:Y:S01]  /*25fd0*/  STL [R1+0xa5c], R9 ;  /* 0x000a5c0901007387 */ /* 0x0003e20000100800 */
[----:B------:R-:W-:-:S02]  /*25fe0*/  @!P4 IMAD.IADD R43, R43, 0x1, -R22 ;  /* 0x000000012b2bc824 */ /* 0x000fc400078e0a16 */
[----:B0-----:R-:W-:Y:S01]  /*25ff0*/  @P0 IMAD.MOV.U32 R24, RZ, RZ, R0 ;  /* 0x000000ffff180224 */ /* 0x001fe200078e0000 */
[C---:B-1----:R-:W-:Y:S01]  /*26000*/  IADD3 R0, P5, PT, R76.reuse, R20, RZ ;  /* 0x000000144c007210 */ /* 0x042fe20007fbe0ff */
[----:B------:R-:W-:Y:S01]  /*26010*/  @P0 IMAD.MOV.U32 R25, RZ, RZ, R9 ;  /* 0x000000ffff190224 */ /* 0x000fe200078e0009 */
[----:B------:R-:W-:Y:S02]  /*26020*/  ISETP.GE.AND P4, PT, R91, RZ, PT ;  /* 0x000000ff5b00720c */ /* 0x000fe40003f86270 */
[----:B------:R-:W-:Y:S01]  /*26030*/  LEA.HI.X.SX32 R9, R76, R17, 0x1, P5 ;  /* 0x000000114c097211 */ /* 0x000fe200028f0eff */
[----:B------:R-:W2:Y:S04]  /*26040*/  LDL.LU R91, [R1+0x1d3c] ;  /* 0x001d3c00015b7983 */ /* 0x000ea80000300800 */
[----:B------:R0:W2:Y:S04]  /*26050*/  @P0 LDG.E.U8 R52, desc[UR14][R24.64] ;  /* 0x0000000e18340981 */ /* 0x0000a8000c1e1100 */
[----:B------:R-:W-:Y:S04]  /*26060*/  STL [R1+0xa88], R0 ;  /* 0x000a880001007387 */ /* 0x000fe80000100800 */
[----:B------:R1:W-:Y:S01]  /*26070*/  STL [R1+0xa84], R9 ;  /* 0x000a840901007387 */ /* 0x0003e20000100800 */
[----:B------:R-:W-:-:S03]  /*26080*/  ISETP.GE.AND P5, PT, R92, RZ, PT ;  /* 0x000000ff5c00720c */ /* 0x000fc60003fa6270 */
[----:B------:R-:W2:Y:S01]  /*26090*/  LDL.LU R92, [R1+0x1d38] ;  /* 0x001d3800015c7983 */ /* 0x000ea20000300800 */
[----:B0-----:R-:W-:Y:S02]  /*260a0*/  @P0 IMAD.MOV.U32 R25, RZ, RZ, R9 ;  /* 0x000000ffff190224 */ /* 0x001fe400078e0009 */
[----:B------:R-:W-:-:S05]  /*260b0*/  @P0 IMAD.MOV.U32 R24, RZ, RZ, R0 ;  /* 0x000000ffff180224 */ /* 0x000fca00078e0000 */
[----:B------:R0:W2:Y:S01]  /*260c0*/  @P0 LDG.E.U8 R80, desc[UR14][R24.64] ;  /* 0x0000000e18500981 */ /* 0x0000a2000c1e1100 */
[----:B---3--:R-:W-:-:S13]  /*260d0*/  ISETP.GE.AND P2, PT, R18, RZ, PT ;  /* 0x000000ff1200720c */ /* 0x008fda0003f46270 */
[----:B------:R-:W-:Y:S01]  /*260e0*/  @!P2 IMAD.MOV R79, RZ, RZ, -R79 ;  /* 0x000000ffff4fa224 */ /* 0x000fe200078e0a4f */
[----:B------:R-:W-:-:S04]  /*260f0*/  ISETP.GT.U32.AND P2, PT, R22, R40, PT ;  /* 0x000000281600720c */ /* 0x000fc80003f44070 */
[----:B------:R-:W-:-:S05]  /*26100*/  SEL R79, R61, R79, !P1 ;  /* 0x0000004f3d4f7207 */ /* 0x000fca0004800000 */
[----:B------:R-:W-:Y:S01]  /*26110*/  IMAD R79, R79, UR12, RZ ;  /* 0x0000000c4f4f7c24 */ /* 0x000fe2000f8e02ff */
[----:B------:R-:W-:Y:S01]  /*26120*/  ISETP.GT.U32.AND P6, PT, R22, R38, PT ;  /* 0x000000261600720c */ /* 0x000fe20003fc4070 */
[----:B------:R-:W-:Y:S01]  /*26130*/  @!P4 IMAD.MOV R43, RZ, RZ, -R43 ;  /* 0x000000ffff2bc224 */ /* 0x000fe200078e0a2b */
[----:B------:R-:W-:Y:S01]  /*26140*/  PRMT R77, RZ, 0x7610, R77 ;  /* 0x00007610ff4d7816 */ /* 0x000fe2000000004d */
[----:B------:R-:W-:Y:S01]  /*26150*/  @!P2 IMAD.IADD R40, R40, 0x1, -R22 ;  /* 0x000000012828a824 */ /* 0x000fe200078e0a16 */
[C---:B-1----:R-:W-:Y:S02]  /*26160*/  IADD3 R9, P2, PT, R79.reuse, R20, RZ ;  /* 0x000000144f097210 */ /* 0x042fe40007f5e0ff */
[----:B------:R-:W-:Y:S01]  /*26170*/  PRMT R51, RZ, 0x7610, R51 ;  /* 0x00007610ff337816 */ /* 0x000fe20000000033 */
[----:B------:R-:W1:Y:S01]  /*26180*/  LDCU UR12, c[0x0][0x3b0] ;  /* 0x00007600ff0c77ac */ /* 0x000e620008000800 */
[----:B------:R-:W-:Y:S01]  /*26190*/  LEA.HI.X.SX32 R10, R79, R17, 0x1, P2 ;  /* 0x000000114f0a7211 */ /* 0x000fe200010f0eff */
[----:B------:R-:W-:Y:S01]  /*261a0*/  STL [R1+0xab0], R9 ;  /* 0x000ab00901007387 */ /* 0x000fe20000100800 */
[----:B------:R-:W-:-:S03]  /*261b0*/  ISETP.GE.AND P2, PT, R93, RZ, PT ;  /* 0x000000ff5d00720c */ /* 0x000fc60003f46270 */
[----:B------:R-:W3:Y:S01]  /*261c0*/  LDL.LU R93, [R1+0x1d34] ;  /* 0x001d3400015d7983 */ /* 0x000ee20000300800 */
[----:B0-----:R-:W-:-:S03]  /*261d0*/  @P0 IMAD.MOV.U32 R25, RZ, RZ, R10 ;  /* 0x000000ffff190224 */ /* 0x001fc600078e000a */
[----:B------:R0:W-:Y:S01]  /*261e0*/  STL [R1+0xaac], R10 ;  /* 0x000aac0a01007387 */ /* 0x0001e20000100800 */
[----:B------:R-:W-:Y:S01]  /*261f0*/  @!P6 IMAD.IADD R38, R38, 0x1, -R22 ;  /* 0x000000012626e824 */ /* 0x000fe200078e0a16 */
[----:B------:R-:W-:Y:S02]  /*26200*/  SEL R43, R61, R43, !P1 ;  /* 0x0000002b3d2b7207 */ /* 0x000fe40004800000 */
[----:B------:R-:W2:Y:S04]  /*26210*/  LDL R23, [R1+0x1b30] ;  /* 0x001b300001177983 */ /* 0x000ea80000100800 */
[----:B0-----:R-:W2:Y:S01]  /*26220*/  LDL R10, [R1+0x1b10] ;  /* 0x001b1000010a7983 */ /* 0x001ea20000100800 */
[----:B------:R-:W-:Y:S01]  /*26230*/  ISETP.GT.U32.AND P6, PT, R22, R38, PT ;  /* 0x000000261600720c */ /* 0x000fe20003fc4070 */
[----:B------:R-:W-:-:S02]  /*26240*/  IMAD R43, R43, UR8, RZ ;  /* 0x000000082b2b7c24 */ /* 0x000fc4000f8e02ff */
[----:B------:R-:W-:Y:S01]  /*26250*/  @P0 IMAD.MOV.U32 R24, RZ, RZ, R9 ;  /* 0x000000ffff180224 */ /* 0x000fe200078e0009 */
[----:B------:R-:W-:Y:S01]  /*26260*/  ISETP.GT.U32.AND P4, PT, R22, R85, PT ;  /* 0x000000551600720c */ /* 0x000fe20003f84070 */
[----:B------:R-:W-:Y:S01]  /*26270*/  @!P5 IMAD.MOV R40, RZ, RZ, -R40 ;  /* 0x000000ffff28d224 */ /* 0x000fe200078e0a28 */
[----:B------:R-:W0:Y:S02]  /*26280*/  LDCU UR8, c[0x0][0x3b0] ;  /* 0x00007600ff0877ac */ /* 0x000e240008000800 */
[----:B------:R1:W3:Y:S05]  /*26290*/  @P0 LDG.E.U8 R78, desc[UR14][R24.64] ;  /* 0x0000000e184e0981 */ /* 0x0002ea000c1e1100 */
[----:B------:R-:W-:Y:S01]  /*262a0*/  @!P6 IMAD.IADD R38, R38, 0x1, -R22 ;  /* 0x000000012626e824 */ /* 0x000fe200078e0a16 */
[----:B------:R-:W-:-:S04]  /*262b0*/  IADD3 R0, P6, PT, R43, R20, RZ ;  /* 0x000000142b007210 */ /* 0x000fc80007fde0ff */
[----:B------:R-:W-:Y:S01]  /*262c0*/  LEA.HI.X.SX32 R9, R43, R17, 0x1, P6 ;  /* 0x000000112b097211 */ /* 0x000fe200030f0eff */
[----:B------:R0:W-:Y:S01]  /*262d0*/  STL [R1+0xad8], R0 ;  /* 0x000ad80001007387 */ /* 0x0001e20000100800 */
[----:B-1----:R-:W-:-:S03]  /*262e0*/  @P0 IMAD.MOV.U32 R24, RZ, RZ, R0 ;  /* 0x000000ffff180224 */ /* 0x002fc600078e0000 */
[----:B------:R1:W-:Y:S01]  /*262f0*/  STL [R1+0xad4], R9 ;  /* 0x000ad40901007387 */ /* 0x0003e20000100800 */
[----:B------:R-:W-:-:S03]  /*26300*/  ISETP.GT.U32.AND P5, PT, R22, R84, PT ;  /* 0x000000541600720c */ /* 0x000fc60003fa4070 */
[----:B------:R-:W3:Y:S04]  /*26310*/  LDL R18, [R1+0x1b70] ;  /* 0x001b700001127983 */ /* 0x000ee80000100800 */
[----:B0-----:R-:W3:Y:S01]  /*26320*/  LDL R0, [R1+0x1b50] ;  /* 0x001b500001007983 */ /* 0x001ee20000100800 */
[----:B------:R-:W-:Y:S01]  /*26330*/  @!P4 IMAD.IADD R85, R85, 0x1, -R22 ;  /* 0x000000015555c824 */ /* 0x000fe200078e0a16 */
[----:B------:R-:W-:Y:S01]  /*26340*/  SEL R40, R61, R40, !P1 ;  /* 0x000000283d287207 */ /* 0x000fe20004800000 */
[----:B------:R-:W-:-:S03]  /*26350*/  @!P2 IMAD.MOV R38, RZ, RZ, -R38 ;  /* 0x000000ffff26a224 */ /* 0x000fc600078e0a26 */
[----:B------:R-:W-:Y:S01]  /*26360*/  ISETP.GT.U32.AND P6, PT, R22, R85, PT ;  /* 0x000000551600720c */ /* 0x000fe20003fc4070 */
[----:B------:R-:W-:Y:S02]  /*26370*/  IMAD R40, R40, UR9, RZ ;  /* 0x0000000928287c24 */ /* 0x000fe4000f8e02ff */
[----:B------:R-:W-:Y:S01]  /*26380*/  @!P5 IMAD.IADD R84, R84, 0x1, -R22 ;  /* 0x000000015454d824 */ /* 0x000fe200078e0a16 */
[----:B------:R-:W-:Y:S02]  /*26390*/  ISETP.GT.U32.AND P5, PT, R22, R83, PT ;  /* 0x000000531600720c */ /* 0x000fe40003fa4070 */
[----:B------:R-:W-:Y:S01]  /*263a0*/  SEL R38, R61, R38, !P1 ;  /* 0x000000263d267207 */ /* 0x000fe20004800000 */
[----:B------:R-:W-:Y:S01]  /*263b0*/  @P0 IMAD.MOV.U32 R25, RZ, RZ, R9 ;  /* 0x000000ffff190224 */ /* 0x000fe200078e0009 */
[----:B-1----:R-:W-:Y:S02]  /*263c0*/  IADD3 R9, P4, PT, R40, R20, RZ ;  /* 0x0000001428097210 */ /* 0x002fe40007f9e0ff */
[----:B------:R-:W-:Y:S01]  /*263d0*/  ISETP.GT.U32.AND P2, PT, R22, R82, PT ;  /* 0x000000521600720c */ /* 0x000fe20003f44070 */
[----:B------:R-:W0:Y:S01]  /*263e0*/  LDCU UR9, c[0x0][0x3b0] ;  /* 0x00007600ff0977ac */ /* 0x000e220008000800 */
[----:B------:R-:W-:Y:S01]  /*263f0*/  IMAD R38, R38, UR10, RZ ;  /* 0x0000000a26267c24 */ /* 0x000fe2000f8e02ff */
[----:B------:R1:W4:Y:S01]  /*26400*/  @P0 LDG.E.U8 R77, desc[UR14][R24.64] ;  /* 0x0000000e184d0981 */ /* 0x000322000c1e1100 */
[----:B------:R-:W-:-:S03]  /*26410*/  LEA.HI.X.SX32 R16, R40, R17, 0x1, P4 ;  /* 0x0000001128107211 */ /* 0x000fc600020f0eff */
[----:B------:R1:W-:Y:S01]  /*26420*/  STL [R1+0xb00], R9 ;  /* 0x000b000901007387 */ /* 0x0003e20000100800 */
[--C-:B------:R-:W-:Y:S01]  /*26430*/  @!P6 IMAD.IADD R85, R85, 0x1, -R22.reuse ;  /* 0x000000015555e824 */ /* 0x100fe200078e0a16 */
[----:B------:R-:W0:Y:S01]  /*26440*/  LDCU UR10, c[0x0][0x3b0] ;  /* 0x00007600ff0a77ac */ /* 0x000e220008000800 */
[----:B------:R-:W-:Y:S02]  /*26450*/  @!P5 IMAD.IADD R83, R83, 0x1, -R22 ;  /* 0x000000015353d824 */ /* 0x000fe400078e0a16 */
[----:B-1----:R-:W-:Y:S01]  /*26460*/  @P0 IMAD.MOV.U32 R24, RZ, RZ, R9 ;  /* 0x000000ffff180224 */ /* 0x002fe200078e0009 */
[----:B------:R-:W-:Y:S01]  /*26470*/  IADD3 R9, P6, PT, R38, R20, RZ ;  /* 0x0000001426097210 */ /* 0x000fe20007fde0ff */
[----:B------:R-:W-:Y:S01]  /*26480*/  @P0 IMAD.MOV.U32 R25, RZ, RZ, R16 ;  /* 0x000000ffff190224 */ /* 0x000fe200078e0010 */
[----:B------:R-:W-:Y:S04]  /*26490*/  STL [R1+0xafc], R16 ;  /* 0x000afc1001007387 */ /* 0x000fe80000100800 */
[----:B------:R-:W-:Y:S04]  /*264a0*/  STL [R1+0xb28], R9 ;  /* 0x000b280901007387 */ /* 0x000fe80000100800 */
[----:B------:R1:W4:Y:S01]  /*264b0*/  @P0 LDG.E.U8 R51, desc[UR14][R24.64] ;  /* 0x0000000e18330981 */ /* 0x000322000c1e1100 */
[----:B--2---:R-:W-:-:S02]  /*264c0*/  ISETP.GE.AND P5, PT, R10, RZ, PT ;  /* 0x000000ff0a00720c */ /* 0x004fc40003fa6270 */
[----:B------:R-:W-:-:S05]  /*264d0*/  LEA.HI.X.SX32 R10, R38, R17, 0x1, P6 ;  /* 0x00000011260a7211 */ /* 0x000fca00030f0eff */
[----:B------:R2:W-:Y:S01]  /*264e0*/  STL [R1+0xb24], R10 ;  /* 0x000b240a01007387 */ /* 0x0005e20000100800 */
[----:B-1----:R-:W-:-:S03]  /*264f0*/  @P0 IMAD.MOV.U32 R25, RZ, RZ, R10 ;  /* 0x000000ffff190224 */ /* 0x002fc600078e000a */
[----:B--2---:R-:W2:Y:S01]  /*26500*/  LDL R10, [R1+0x1b90] ;  /* 0x001b9000010a7983 */ /* 0x004ea20000100800 */
[----:B------:R-:W-:Y:S01]  /*26510*/  ISETP.GT.U32.AND P4, PT, R22, R84, PT ;  /* 0x000000541600720c */ /* 0x000fe20003f84070 */
[--C-:B------:R-:W-:Y:S01]  /*26520*/  @!P2 IMAD.IADD R82, R82, 0x1, -R22.reuse ;  /* 0x000000015252a824 */ /* 0x100fe200078e0a16 */
[----:B------:R-:W-:Y:S02]  /*26530*/  ISETP.GE.AND P2, PT, R23, RZ, PT ;  /* 0x000000ff1700720c */ /* 0x000fe40003f46270 */
[----:B------:R-:W-:Y:S01]  /*26540*/  ISETP.GT.U32.AND P6, PT, R22, R83, PT ;  /* 0x000000531600720c */ /* 0x000fe20003fc4070 */
[----:B------:R-:W-:Y:S01]  /*26550*/  @!P5 IMAD.MOV R85, RZ, RZ, -R85 ;  /* 0x000000ffff55d224 */ /* 0x000fe200078e0a55 */
[----:B------:R-:W4:Y:S07]  /*26560*/  LDL R23, [R1+0x1bb0] ;  /* 0x001bb00001177983 */ /* 0x000f2e0000100800 */
[----:B------:R-:W-:Y:S01]  /*26570*/  @!P4 IMAD.IADD R84, R84, 0x1, -R22 ;  /* 0x000000015454c824 */ /* 0x000fe200078e0a16 */
[----:B------:R-:W-:-:S02]  /*26580*/  ISETP.GT.U32.AND P4, PT, R22, R82, PT ;  /* 0x000000521600720c */ /* 0x000fc40003f84070 */
[----:B---3--:R-:W-:Y:S01]  /*26590*/  ISETP.GE.AND P5, PT, R0, RZ, PT ;  /* 0x000000ff0000720c */ /* 0x008fe20003fa6270 */
[----:B------:R-:W-:Y:S01]  /*265a0*/  @!P2 IMAD.MOV R84, RZ, RZ, -R84 ;  /* 0x000000ffff54a224 */ /* 0x000fe200078e0a54 */
[----:B------:R-:W-:Y:S01]  /*265b0*/  ISETP.GT.U32.AND P2, PT, R22, R89, PT ;  /* 0x000000591600720c */ /* 0x000fe20003f44070 */
[----:B------:R-:W-:Y:S01]  /*265c0*/  @!P6 IMAD.IADD R83, R83, 0x1, -R22 ;  /* 0x000000015353e824 */ /* 0x000fe200078e0a16 */
[C---:B------:R-:W-:Y:S02]  /*265d0*/  SEL R85, R61.reuse, R85, !P1 ;  /* 0x000000553d557207 */ /* 0x040fe40004800000 */
[----:B------:R-:W-:Y:S02]  /*265e0*/  ISETP.GE.AND P6, PT, R18, RZ, PT ;  /* 0x000000ff1200720c */ /* 0x000fe40003fc6270 */
[----:B------:R-:W-:Y:S01]  /*265f0*/  SEL R84, R61, R84, !P1 ;  /* 0x000000543d547207 */ /* 0x000fe20004800000 */
[----:B------:R-:W-:Y:S01]  /*26600*/  IMAD R85, R85, UR8, RZ ;  /* 0x0000000855557c24 */ /* 0x000fe2000f8e02ff */
[----:B------:R-:W-:Y:S01]  /*26610*/  PRMT R76, RZ, 0x7610, R76 ;  /* 0x00007610ff4c7816 */ /* 0x000fe2000000004c */
[----:B------:R-:W-:-:S02]  /*26620*/  @!P4 IMAD.IADD R82, R82, 0x1, -R22 ;  /* 0x000000015252c824 */ /* 0x000fc400078e0a16 */
[----:B------:R-:W-:Y:S01]  /*26630*/  @!P5 IMAD.MOV R83, RZ, RZ, -R83 ;  /* 0x000000ffff53d224 */ /* 0x000fe200078e0a53 */
[----:B------:R-:W-:Y:S02]  /*26640*/  ISETP.GT.U32.AND P4, PT, R22, R88, PT ;  /* 0x000000581600720c */ /* 0x000fe40003f84070 */
[----:B------:R-:W-:Y:S01]  /*26650*/  IADD3 R16, P5, PT, R85, R20, RZ ;  /* 0x0000001455107210 */ /* 0x000fe20007fbe0ff */
[----:B------:R-:W-:Y:S02]  /*26660*/  @!P2 IMAD.IADD R89, R89, 0x1, -R22 ;  /* 0x000000015959a824 */ /* 0x000fe400078e0a16 */
[----:B0-----:R-:W-:Y:S01]  /*26670*/  IMAD R84, R84, UR9, RZ ;  /* 0x0000000954547c24 */ /* 0x001fe2000f8e02ff */
[----:B------:R-:W-:Y:S01]  /*26680*/  SEL R83, R61, R83, !P1 ;  /* 0x000000533d537207 */ /* 0x000fe20004800000 */
[----:B------:R-:W-:Y:S02]  /*26690*/  @P0 IMAD.MOV.U32 R24, RZ, RZ, R9 ;  /* 0x000000ffff180224 */ /* 0x000fe400078e0009 */
[----:B------:R-:W-:Y:S01]  /*266a0*/  @!P6 IMAD.MOV R82, RZ, RZ, -R82 ;  /* 0x000000ffff52e224 */ /* 0x000fe200078e0a52 */
[----:B------:R-:W-:-:S02]  /*266b0*/  LEA.HI.X.SX32 R18, R85, R17, 0x1, P5 ;  /* 0x0000001155127211 */ /* 0x000fc400028f0eff */
[----:B------:R-:W-:Y:S02]  /*266c0*/  ISETP.GT.U32.AND P5, PT, R22, R89, PT ;  /* 0x000000591600720c */ /* 0x000fe40003fa4070 */
[C---:B------:R-:W-:Y:S01]  /*266d0*/  IADD3 R0, P2, PT, R84.reuse, R20, RZ ;  /* 0x0000001454007210 */ /* 0x040fe20007f5e0ff */
[----:B------:R-:W-:Y:S01]  /*266e0*/  IMAD R83, R83, UR10, RZ ;  /* 0x0000000a53537c24 */ /* 0x000fe2000f8e02ff */
[----:B------:R0:W3:Y:S01]  /*266f0*/  @P0 LDG.E.U8 R76, desc[UR14][R24.64] ;  /* 0x0000000e184c0981 */ /* 0x0000e2000c1e1100 */
[----:B------:R-:W-:Y:S02]  /*26700*/  PRMT R75, RZ, 0x7610, R75 ;  /* 0x00007610ff4b7816 */ /* 0x000fe4000000004b */
[----:B------:R-:W-:Y:S02]  /*26710*/  SEL R82, R61, R82, !P1 ;  /* 0x000000523d527207 */ /* 0x000fe40004800000 */
[----:B------:R-:W-:Y:S02]  /*26720*/  PRMT R7, RZ, 0x7610, R7 ;  /* 0x00007610ff077816 */ /* 0x000fe40000000007 */
[----:B------:R-:W-:Y:S01]  /*26730*/  LEA.HI.X.SX32 R9, R84, R17, 0x1, P2 ;  /* 0x0000001154097211 */ /* 0x000fe200010f0eff */
[----:B------:R1:W-:Y:S01]  /*26740*/  STL [R1+0x758], R16 ;  /* 0x0007581001007387 */ /* 0x0003e20000100800 */
[----:B------:R-:W-:Y:S01]  /*26750*/  @!P4 IMAD.IADD R88, R88, 0x1, -R22 ;  /* 0x000000015858c824 */ /* 0x000fe200078e0a16 */
[----:B------:R-:W-:-:S02]  /*26760*/  PRMT R74, RZ, 0x7610, R74 ;  /* 0x00007610ff4a7816 */ /* 0x000fc4000000004a */
[----:B------:R-:W-:Y:S02]  /*26770*/  PRMT R73, RZ, 0x7610, R73 ;  /* 0x00007610ff497816 */ /* 0x000fe40000000049 */
[----:B------:R-:W-:Y:S01]  /*26780*/  ISETP.GT.U32.AND P6, PT, R22, R90, PT ;  /* 0x0000005a1600720c */ /* 0x000fe20003fc4070 */
[----:B0-----:R-:W-:Y:S02]  /*26790*/  @P0 IMAD.MOV.U32 R24, RZ, RZ, R16 ;  /* 0x000000ffff180224 */ /* 0x001fe400078e0010 */
[----:B------:R-:W-:Y:S02]  /*267a0*/  @P0 IMAD.MOV.U32 R25, RZ, RZ, R18 ;  /* 0x000000ffff190224 */ /* 0x000fe400078e0012 */
[----:B------:R-:W-:Y:S01]  /*267b0*/  IMAD R82, R82, UR12, RZ ;  /* 0x0000000c52527c24 */ /* 0x000fe2000f8e02ff */
[----:B------:R0:W-:Y:S04]  /*267c0*/  STL [R1+0x798], R0 ;  /* 0x0007980001007387 */ /* 0x0001e80000100800 */
[----:B------:R0:W3:Y:S01]  /*267d0*/  @P0 LDG.E.U8 R75, desc[UR14][R24.64] ;  /* 0x0000000e184b0981 */ /* 0x0000e2000c1e1100 */
[----:B-1----:R-:W-:-:S03]  /*267e0*/  IADD3 R16, P4, PT, R83, R20, RZ ;  /* 0x0000001453107210 */ /* 0x002fc60007f9e0ff */
[----:B------:R1:W3:Y:S04]  /*267f0*/  @P0 LDG.E.U8 R7, desc[UR14][R26.64] ;  /* 0x0000000e1a070981 */ /* 0x0002e8000c1e1100 */
[----:B------:R-:W-:Y:S04]  /*26800*/  STL [R1+0x754], R18 ;  /* 0x0007541201007387 */ /* 0x000fe80000100800 */
[----:B------:R1:W-:Y:S01]  /*26810*/  STL [R1+0x794], R9 ;  /* 0x0007940901007387 */ /* 0x0003e20000100800 */
[--C-:B------:R-:W-:Y:S01]  /*26820*/  @!P5 IMAD.IADD R89, R89, 0x1, -R22.reuse ;  /* 0x000000015959d824 */ /* 0x100fe200078e0a16 */
[----:B------:R-:W-:Y:S01]  /*26830*/  ISETP.GT.U32.AND P2, PT, R22, R91, PT ;  /* 0x0000005b1600720c */ /* 0x000fe20003f44070 */
[----:B------:R-:W2:Y:S01]  /*26840*/  LDCU UR8, c[0x0][0x3b0] ;  /* 0x00007600ff0877ac */ /* 0x000ea20008000800 */
[----:B------:R-:W-:Y:S01]  /*26850*/  @!P6 IMAD.IADD R90, R90, 0x1, -R22 ;  /* 0x000000015a5ae824 */ /* 0x000fe200078e0a16 */
[----:B------:R-:W2:Y:S01]  /*26860*/  LDCU UR9, c[0x0][0x3b0] ;  /* 0x00007600ff0977ac */ /* 0x000ea20008000800 */
[----:B0-----:R-:W-:-:S02]  /*26870*/  @P0 IMAD.MOV.U32 R24, RZ, RZ, R0 ;  /* 0x000000ffff180224 */ /* 0x001fc400078e0000 */
[----:B------:R-:W-:Y:S01]  /*26880*/  @P0 IMAD.MOV.U32 R25, RZ, RZ, R9 ;  /* 0x000000ffff190224 */ /* 0x000fe200078e0009 */
[----:B-1----:R-:W-:Y:S02]  /*26890*/  LEA.HI.X.SX32 R26, R83, R17, 0x1, P4 ;  /* 0x00000011531a7211 */ /* 0x002fe400020f0eff */
[----:B------:R-:W-:Y:S01]  /*268a0*/  IADD3 R0, P5, PT, R82, R20, RZ ;  /* 0x0000001452007210 */ /* 0x000fe20007fbe0ff */
[----:B------:R-:W3:Y:S04]  /*268b0*/  LDL R9, [R1+0x1bd0] ;  /* 0x001bd00001097983 */ /* 0x000ee80000100800 */
[----:B------:R0:W3:Y:S04]  /*268c0*/  @P0 LDG.E.U8 R74, desc[UR14][R24.64] ;  /* 0x0000000e184a0981 */ /* 0x0000e8000c1e1100 */
[----:B------:R-:W3:Y:S04]  /*268d0*/  LDL.LU R18, [R1] ;  /* 0x0000000001127983 */ /* 0x000ee80000300800 */
[----:B------:R-:W-:Y:S04]  /*268e0*/  STL [R1+0x7d8], R16 ;  /* 0x0007d81001007387 */ /* 0x000fe80000100800 */
[----:B------:R1:W-:Y:S04]  /*268f0*/  STL [R1+0x830], R0 ;  /* 0x0008300001007387 */ /* 0x0003e80000100800 */
[----:B------:R-:W-:Y:S01]  /*26900*/  STL [R1+0x7d4], R26 ;  /* 0x0007d41a01007387 */ /* 0x000fe20000100800 */
[----:B------:R-:W-:Y:S01]  /*26910*/  PRMT R72, RZ, 0x7610, R72 ;  /* 0x00007610ff487816 */ /* 0x000fe20000000048 */
[----:B------:R-:W1:Y:S01]  /*26920*/  LDCU UR10, c[0x0][0x3b0] ;  /* 0x00007600ff0a77ac */ /* 0x000e620008000800 */
[----:B------:R-:W-:-:S02]  /*26930*/  PRMT R71, RZ, 0x7610, R71 ;  /* 0x00007610ff477816 */ /* 0x000fc40000000047 */
[----:B------:R-:W-:Y:S01]  /*26940*/  PRMT R70, RZ, 0x7610, R70 ;  /* 0x00007610ff467816 */ /* 0x000fe20000000046 */
[----:B------:R-:W1:Y:S01]  /*26950*/  LDCU UR12, c[0x0][0x3b0] ;  /* 0x00007600ff0c77ac */ /* 0x000e620008000800 */
[----:B0-----:R-:W-:Y:S02]  /*26960*/  @P0 IMAD.MOV.U32 R24, RZ, RZ, R16 ;  /* 0x000000ffff180224 */ /* 0x001fe400078e0010 */
[----:B------:R-:W-:-:S05]  /*26970*/  @P0 IMAD.MOV.U32 R25, RZ, RZ, R26 ;  /* 0x000000ffff190224 */ /* 0x000fca00078e001a */
[----:B------:R0:W3:Y:S02]  /*26980*/  @P0 LDG.E.U8 R73, desc[UR14][R24.64] ;  /* 0x0000000e18490981 */ /* 0x0000e4000c1e1100 */
[----:B0-----:R-:W-:Y:S01]  /*26990*/  @P0 IMAD.MOV.U32 R24, RZ, RZ, R0 ;  /* 0x000000ffff180224 */ /* 0x001fe200078e0000 */
[----:B--2---:R-:W-:Y:S02]  /*269a0*/  ISETP.GE.AND P4, PT, R10, RZ, PT ;  /* 0x000000ff0a00720c */ /* 0x004fe40003f86270 */
[----:B------:R-:W-:-:S05]  /*269b0*/  LEA.HI.X.SX32 R10, R82, R17, 0x1, P5 ;  /* 0x00000011520a7211 */ /* 0x000fca00028f0eff */
[----:B------:R0:W-:Y:S04]  /*269c0*/  STL [R1+0x82c], R10 ;  /* 0x00082c0a01007387 */ /* 0x0001e80000100800 */
[----:B-1----:R-:W2:Y:S01]  /*269d0*/  LDL R0, [R1+0x1bf0] ;  /* 0x001bf00001007983 */ /* 0x002ea20000100800 */
[C---:B------:R-:W-:Y:S02]  /*269e0*/  ISETP.GT.U32.AND P6, PT, R22.reuse, R88, PT ;  /* 0x000000581600720c */ /* 0x040fe40003fc4070 */
[----:B----4-:R-:W-:Y:S01]  /*269f0*/  ISETP.GE.AND P5, PT, R23, RZ, PT ;  /* 0x000000ff1700720c */ /* 0x010fe20003fa6270 */
[----:B------:R-:W-:Y:S02]  /*26a00*/  @!P2 IMAD.IADD R91, R91, 0x1, -R22 ;  /* 0x000000015b5ba824 */ /* 0x000fe400078e0a16 */
[----:B------:R-:W-:Y:S01]  /*26a10*/  @!P4 IMAD.MOV R89, RZ, RZ, -R89 ;  /* 0x000000ffff59c224 */ /* 0x000fe200078e0a59 */
[----:B------:R-:W-:Y:S01]  /*26a20*/  ISETP.GT.U32.AND P4, PT, R22, R92, PT ;  /* 0x0000005c1600720c */ /* 0x000fe20003f84070 */
[----:B------:R-:W-:Y:S01]  /*26a30*/  @P0 IMAD.MOV.U32 R25, RZ, RZ, R10 ;  /* 0x000000ffff190224 */ /* 0x000fe200078e000a */
[----:B------:R-:W4:Y:S04]  /*26a40*/  LDL R57, [R1+0x1c10] ;  /* 0x001c100001397983 */ /* 0x000f280000100800 */
[----:B------:R-:W4:Y:S01]  /*26a50*/  LDL.LU R23, [R1+0x14] ;  /* 0x0000140001177983 */ /* 0x000f220000300800 */
[----:B------:R-:W-:Y:S01]  /*26a60*/  @!P6 IMAD.IADD R88, R88, 0x1, -R22 ;  /* 0x000000015858e824 */ /* 0x000fe200078e0a16 */
[----:B------:R-:W-:-:S02]  /*26a70*/  ISETP.GT.U32.AND P6, PT, R22, R91, PT ;  /* 0x0000005b1600720c */ /* 0x000fc40003fc4070 */
[----:B------:R-:W-:Y:S01]  /*26a80*/  SEL R89, R61, R89, !P1 ;  /* 0x000000593d597207 */ /* 0x000fe20004800000 */
[----:B------:R1:W4:Y:S01]  /*26a90*/  @P0 LDG.E.U8 R72, desc[UR14][R24.64] ;  /* 0x0000000e18480981 */ /* 0x000322000c1e1100 */
[----:B------:R-:W-:-:S03]  /*26aa0*/  @!P5 IMAD.MOV R88, RZ, RZ, -R88 ;  /* 0x000000ffff58d224 */ /* 0x000fc600078e0a58 */
[----:B------:R-:W-:Y:S02]  /*26ab0*/  IMAD R89, R89, UR8, RZ ;  /* 0x0000000859597c24 */ /* 0x000fe4000f8e02ff */
[--C-:B------:R-:W-:Y:S01]  /*26ac0*/  @!P4 IMAD.IADD R92, R92, 0x1, -R22.reuse ;  /* 0x000000015c5cc824 */ /* 0x100fe200078e0a16 */
[----:B------:R-:W-:Y:S02]  /*26ad0*/  SEL R88, R61, R88, !P1 ;  /* 0x000000583d587207 */ /* 0x000fe40004800000 */
[----:B------:R-:W-:Y:S01]  /*26ae0*/  ISETP.GT.U32.AND P2, PT, R22, R90, PT ;  /* 0x0000005a1600720c */ /* 0x000fe20003f44070 */
[----:B------:R-:W2:Y:S02]  /*26af0*/  LDCU UR8, c[0x0][0x3b0] ;  /* 0x00007600ff0877ac */ /* 0x000ea40008000800 */
[----:B------:R-:W-:Y:S02]  /*26b00*/  IMAD R88, R88, UR9, RZ ;  /* 0x0000000958587c24 */ /* 0x000fe4000f8e02ff */
[----:B------:R-:W-:Y:S01]  /*26b10*/  @!P6 IMAD.IADD R91, R91, 0x1, -R22 ;  /* 0x000000015b5be824 */ /* 0x000fe200078e0a16 */
[-C--:B0-----:R-:W-:Y:S01]  /*26b20*/  IADD3 R10, P6, PT, R89, R20.reuse, RZ ;  /* 0x00000014590a7210 */ /* 0x081fe20007fde0ff */
[----:B------:R-:W0:Y:S01]  /*26b30*/  LDCU UR9, c[0x0][0x3b0] ;  /* 0x00007600ff0977ac */ /* 0x000e220008000800 */
[----:B------:R-:W-:-:S02]  /*26b40*/  IADD3 R16, P4, PT, R88, R20, RZ ;  /* 0x0000001458107210 */ /* 0x000fc40007f9e0ff */
[-C--:B-1----:R-:W-:Y:S02]  /*26b50*/  LEA.HI.X.SX32 R24, R89, R17.reuse, 0x1, P6 ;  /* 0x0000001159187211 */ /* 0x082fe400030f0eff */
[----:B------:R-:W-:-:S03]  /*26b60*/  LEA.HI.X.SX32 R26, R88, R17, 0x1, P4 ;  /* 0x00000011581a7211 */ /* 0x000fc600020f0eff */
[----:B------:R-:W-:Y:S01]  /*26b70*/  @P0 IMAD.MOV.U32 R25, RZ, RZ, R24 ;  /* 0x000000ffff190224 */ /* 0x000fe200078e0018 */
[----:B---3--:R-:W-:Y:S02]  /*26b80*/  ISETP.GE.AND P5, PT, R9, RZ, PT ;  /* 0x000000ff0900720c */ /* 0x008fe40003fa6270 */
[----:B------:R-:W3:Y:S04]  /*26b90*/  LDL.LU R9, [R1+0x10] ;  /* 0x0000100001097983 */ /* 0x000ee80000300800 */
[----:B------:R-:W-:Y:S04]  /*26ba0*/  STL [R1+0x948], R10 ;  /* 0x0009480a01007387 */ /* 0x000fe80000100800 */
[----:B------:R-:W-:Y:S04]  /*26bb0*/  STL [R1+0x978], R16 ;  /* 0x0009781001007387 */ /* 0x000fe80000100800 */
[----:B------:R1:W-:Y:S02]  /*26bc0*/  STL [R1+0x944], R24 ;  /* 0x0009441801007387 */ /* 0x0003e40000100800 */
[----:B-1----:R-:W-:-:S02]  /*26bd0*/  @P0 IMAD.MOV.U32 R24, RZ, RZ, R10 ;  /* 0x000000ffff180224 */ /* 0x002fc400078e000a */
[----:B------:R-:W3:Y:S04]  /*26be0*/  LDL R10, [R1+0x1c2c] ;  /* 0x001c2c00010a7983 */ /* 0x000ee80000100800 */
[----:B------:R-:W-:Y:S01]  /*26bf0*/  STL [R1+0x974], R26 ;  /* 0x0009741a01007387 */ /* 0x000fe20000100800 */
[----:B------:R-:W-:Y:S01]  /*26c00*/  @!P2 IMAD.IADD R90, R90, 0x1, -R22 ;  /* 0x000000015a5aa824 */ /* 0x000fe200078e0a16 */
[----:B--2---:R-:W-:Y:S02]  /*26c10*/  ISETP.GE.AND P4, PT, R0, RZ, PT ;  /* 0x000000ff0000720c */ /* 0x004fe40003f86270 */
[C---:B------:R-:W-:Y:S01]  /*26c20*/  ISETP.GT.U32.AND P6, PT, R22.reuse, R92, PT ;  /* 0x0000005c1600720c */ /* 0x040fe20003fc4070 */
[----:B------:R-:W2:Y:S01]  /*26c30*/  LDL R0, [R1+0x1c54] ;  /* 0x001c540001007983 */ /* 0x000ea20000100800 */
[C---:B------:R-:W-:Y:S01]  /*26c40*/  ISETP.GT.U32.AND P2, PT, R22.reuse, R18, PT ;  /* 0x000000121600720c */ /* 0x040fe20003f44070 */
[----:B------:R-:W-:Y:S01]  /*26c50*/  @!P5 IMAD.MOV R90, RZ, RZ, -R90 ;  /* 0x000000ffff5ad224 */ /* 0x000fe200078e0a5a */
[----:B------:R-:W-:Y:S01]  /*26c60*/  ISETP.GT.U32.AND P5, PT, R22, R93, PT ;  /* 0x0000005d1600720c */ /* 0x000fe20003fa4070 */
[----:B------:R1:W2:Y:S03]  /*26c70*/  @P0 LDG.E.U8 R71, desc[UR14][R24.64] ;  /* 0x0000000e18470981 */ /* 0x0002a6000c1e1100 */
[----:B------:R-:W-:-:S07]  /*26c80*/  SEL R90, R61, R90, !P1 ;  /* 0x0000005a3d5a7207 */ /* 0x000fce0004800000 */
[--C-:B------:R-:W-:Y:S02]  /*26c90*/  @!P2 IMAD.IADD R18, R18, 0x1, -R22.reuse ;  /* 0x000000011212a824 */ /* 0x100fe400078e0a16 */
[----:B------:R-:W-:Y:S01]  /*26ca0*/  @!P5 IMAD.IADD R93, R93, 0x1, -R22 ;  /* 0x000000015d5dd824 */ /* 0x000fe200078e0a16 */
[----:B----4-:R-:W-:Y:S02]  /*26cb0*/  ISETP.GE.AND P2, PT, R57, RZ, PT ;  /* 0x000000ff3900720c */ /* 0x010fe40003f46270 */
[----:B------:R-:W-:Y:S01]  /*26cc0*/  ISETP.GT.U32.AND P5, PT, R22, R18, PT ;  /* 0x000000121600720c */ /* 0x000fe20003fa4070 */
[----:B------:R-:W-:Y:S02]  /*26cd0*/  @!P4 IMAD.MOV R91, RZ, RZ, -R91 ;  /* 0x000000ffff5bc224 */ /* 0x000fe400078e0a5b */
[----:B------:R-:W-:Y:S01]  /*26ce0*/  IMAD R90, R90, UR10, RZ ;  /* 0x0000000a5a5a7c24 */ /* 0x000fe2000f8e02ff */
[----:B------:R-:W-:Y:S01]  /*26cf0*/  ISETP.GT.U32.AND P4, PT, R22, R93, PT ;  /* 0x0000005d1600720c */ /* 0x000fe20003f84070 */
[----:B-1----:R-:W-:-:S02]  /*26d00*/  @P0 IMAD.MOV.U32 R24, RZ, RZ, R16 ;  /* 0x000000ffff180224 */ /* 0x002fc400078e0010 */
[----:B------:R-:W-:Y:S02]  /*26d10*/  @P0 IMAD.MOV.U32 R25, RZ, RZ, R26 ;  /* 0x000000ffff190224 */ /* 0x000fe400078e001a */
[----:B------:R-:W-:Y:S01]  /*26d20*/  @!P6 IMAD.IADD R92, R92, 0x1, -R22 ;  /* 0x000000015c5ce824 */ /* 0x000fe200078e0a16 */
[----:B------:R-:W-:Y:S01]  /*26d30*/  IADD3 R16, P6, PT, R90, R20, RZ ;  /* 0x000000145a107210 */ /* 0x000fe20007fde0ff */
[----:B------:R-:W1:Y:S01]  /*26d40*/  LDCU UR10, c[0x0][0x3b0] ;  /* 0x00007600ff0a77ac */ /* 0x000e620008000800 */
[----:B------:R4:W2:Y:S01]  /*26d50*/  @P0 LDG.E.U8 R70, desc[UR14][R24.64] ;  /* 0x0000000e18460981 */ /* 0x0008a2000c1e1100 */
[----:B------:R-:W-:Y:S02]  /*26d60*/  @!P2 IMAD.MOV R92, RZ, RZ, -R92 ;  /* 0x000000ffff5ca224 */ /* 0x000fe400078e0a5c */
[--C-:B------:R-:W-:Y:S01]  /*26d70*/  @!P5 IMAD.IADD R18, R18, 0x1, -R22.reuse ;  /* 0x000000011212d824 */ /* 0x100fe200078e0a16 */
[----:B------:R-:W-:Y:S02]  /*26d80*/  ISETP.GT.U32.AND P2, PT, R22, R23, PT ;  /* 0x000000171600720c */ /* 0x000fe40003f44070 */
[----:B------:R-:W-:Y:S01]  /*26d90*/  SEL R91, R61, R91, !P1 ;  /* 0x0000005b3d5b7207 */ /* 0x000fe20004800000 */
[----:B------:R-:W-:Y:S01]  /*26da0*/  @!P4 IMAD.IADD R93, R93, 0x1, -R22 ;  /* 0x000000015d5dc824 */ /* 0x000fe200078e0a16 */
[----:B----4-:R-:W-:Y:S01]  /*26db0*/  LEA.HI.X.SX32 R24, R90, R17, 0x1, P6 ;  /* 0x000000115a187211 */ /* 0x010fe200030f0eff */
[----:B------:R-:W-:Y:S01]  /*26dc0*/  STL [R1+0x9a8], R16 ;  /* 0x0009a81001007387 */ /* 0x000fe20000100800 */
[----:B------:R-:W-:-:S03]  /*26dd0*/  SEL R92, R61, R92, !P1 ;  /* 0x0000005c3d5c7207 */ /* 0x000fc60004800000 */
[----:B------:R4:W-:Y:S01]  /*26de0*/  STL [R1+0x9a4], R24 ;  /* 0x0009a41801007387 */ /* 0x0009e20000100800 */
[----:B------:R-:W-:Y:S02]  /*26df0*/  @P0 IMAD.MOV.U32 R25, RZ, RZ, R24 ;  /* 0x000000ffff190224 */ /* 0x000fe400078e0018 */
[----:B------:R-:W-:Y:S01]  /*26e00*/  IMAD R91, R91, UR8, RZ ;  /* 0x000000085b5b7c24 */ /* 0x000fe2000f8e02ff */
[----:B------:R-:W2:Y:S04]  /*26e10*/  LDL R85, [R1+0x1ca8] ;  /* 0x001ca80001557983 */ /* 0x000ea80000100800 */
[----:B------:R-:W2:Y:S01]  /*26e20*/  LDL R57, [R1+0x1cd4] ;  /* 0x001cd40001397983 */ /* 0x000ea20000100800 */
[----:B------:R-:W-:Y:S01]  /*26e30*/  PRMT R49, RZ, 0x7610, R49 ;  /* 0x00007610ff317816 */ /* 0x000fe20000000031 */
[----:B0-----:R-:W-:-:S02]  /*26e40*/  IMAD R92, R92, UR9, RZ ;  /* 0x000000095c5c7c24 */ /* 0x001fc4000f8e02ff */
[----:B------:R-:W-:Y:S01]  /*26e50*/  @!P2 IMAD.IADD R23, R23, 0x1, -R22 ;  /* 0x000000011717a824 */ /* 0x000fe200078e0a16 */
[----:B------:R-:W-:Y:S02]  /*26e60*/  PRMT R67, RZ, 0x7610, R67 ;  /* 0x00007610ff437816 */ /* 0x000fe40000000043 */
[----:B------:R-:W-:Y:S01]  /*26e70*/  PRMT R68, RZ, 0x7610, R68 ;  /* 0x00007610ff447816 */ /* 0x000fe20000000044 */
[----:B----4-:R-:W-:Y:S02]  /*26e80*/  @P0 IMAD.MOV.U32 R24, RZ, RZ, R16 ;  /* 0x000000ffff180224 */ /* 0x010fe400078e0010 */
[----:B------:R-:W-:Y:S01]  /*26e90*/  IMAD.MOV.U32 R16, RZ, RZ, R18 ;  /* 0x000000ffff107224 */ /* 0x000fe200078e0012 */
[----:B---3--:R-:W-:Y:S02]  /*26ea0*/  ISETP.GT.U32.AND P6, PT, R22, R9, PT ;  /* 0x000000091600720c */ /* 0x008fe40003fc4070 */
[----:B------:R-:W-:-:S11]  /*26eb0*/  ISETP.GE.AND P5, PT, R10, RZ, PT ;  /* 0x000000ff0a00720c */ /* 0x000fd60003fa6270 */
[----:B------:R-:W-:Y:S01]  /*26ec0*/  @!P6 IMAD.IADD R9, R9, 0x1, -R22 ;  /* 0x000000010909e824 */ /* 0x000fe200078e0a16 */
[C---:B------:R-:W-:Y:S01]  /*26ed0*/  IADD3 R18, P2, PT, R91.reuse, R20, RZ ;  /* 0x000000145b127210 */ /* 0x040fe20007f5e0ff */
[----:B------:R0:W3:Y:S01]  /*26ee0*/  @P0 LDG.E.U8 R49, desc[UR14][R24.64] ;  /* 0x0000000e18310981 */ /* 0x0000e2000c1e1100 */
[----:B------:R-:W-:Y:S01]  /*26ef0*/  PRMT R48, RZ, 0x7610, R48 ;  /* 0x00007610ff307816 */ /* 0x000fe20000000030 */
[----:B------:R-:W4:Y:S01]  /*26f00*/  LDCU UR8, c[0x0][0x3b0] ;  /* 0x00007600ff0877ac */ /* 0x000f220008000800 */
[----:B------:R-:W2:Y:S01]  /*26f10*/  LDCU UR9, c[0x0][0x3b0] ;  /* 0x00007600ff0977ac */ /* 0x000ea20008000800 */
[----:B------:R-:W-:Y:S01]  /*26f20*/  @!P5 IMAD.MOV R16, RZ, RZ, -R16 ;  /* 0x000000ffff10d224 */ /* 0x000fe200078e0a10 */
[----:B0-----:R-:W-:Y:S02]  /*26f30*/  LEA.HI.X.SX32 R24, R91, R17, 0x1, P2 ;  /* 0x000000115b187211 */ /* 0x001fe400010f0eff */
[----:B------:R-:W-:Y:S02]  /*26f40*/  ISETP.GT.U32.AND P2, PT, R22, R9, PT ;  /* 0x000000091600720c */ /* 0x000fe40003f44070 */
[----:B------:R-:W-:Y:S01]  /*26f50*/  SEL R16, R61, R16, !P1 ;  /* 0x000000103d107207 */ /* 0x000fe20004800000 */
[----:B------:R-:W-:Y:S01]  /*26f60*/  STL [R1+0x9d8], R18 ;  /* 0x0009d81201007387 */ /* 0x000fe20000100800 */
[----:B------:R-:W-:-:S03]  /*26f70*/  @P0 IMAD.MOV.U32 R25, RZ, RZ, R24 ;  /* 0x000000ffff190224 */ /* 0x000fc600078e0018 */
[----:B-1----:R-:W-:Y:S01]  /*26f80*/  IMAD R16, R16, UR10, RZ ;  /* 0x0000000a10107c24 */ /* 0x002fe2000f8e02ff */
[----:B--2---:R-:W-:Y:S02]  /*26f90*/  ISETP.GE.AND P4, PT, R0, RZ, PT ;  /* 0x000000ff0000720c */ /* 0x004fe40003f86270 */
[----:B------:R-:W-:-:S03]  /*26fa0*/  IADD3 R0, P6, PT, R92, R20, RZ ;  /* 0x000000145c007210 */ /* 0x000fc60007fde0ff */
[----:B------:R-:W-:Y:S01]  /*26fb0*/  @!P2 IMAD.IADD R9, R9, 0x1, -R22 ;  /* 0x000000010909a824 */ /* 0x000fe200078e0a16 */
[----:B------:R-:W-:Y:S02]  /*26fc0*/  ISETP.GT.U32.AND P5, PT, R22, R23, PT ;  /* 0x000000171600720c */ /* 0x000fe40003fa4070 */
[----:B------:R-:W-:Y:S01]  /*26fd0*/  PRMT R66, RZ, 0x7610, R66 ;  /* 0x00007610ff427816 */ /* 0x000fe20000000042 */
[----:B------:R-:W0:Y:S01]  /*26fe0*/  LDCU UR10, c[0x0][0x3b0] ;  /* 0x00007600ff0a77ac */ /* 0x000e220008000800 */
[----:B------:R-:W-:Y:S04]  /*26ff0*/  STL [R1+0xa08], R0 ;  /* 0x000a080001007387 */ /* 0x000fe80000100800 */
[----:B------:R1:W-:Y:S01]  /*27000*/  STL [R1+0x9d4], R24 ;  /* 0x0009d41801007387 */ /* 0x0003e20000100800 */
[----:B------:R-:W-:Y:S01]  /*27010*/  @!P4 IMAD.MOV R93, RZ, RZ, -R93 ;  /* 0x000000ffff5dc224 */ /* 0x000fe200078e0a5d */
[----:B------:R-:W-:Y:S01]  /*27020*/  LEA.HI.X.SX32 R10, R92, R17, 0x1, P6 ;  /* 0x000000115c0a7211 */ /* 0x000fe200030f0eff */
[----:B-1----:R-:W-:-:S03]  /*27030*/  @P0 IMAD.MOV.U32 R24, RZ, RZ, R18 ;  /* 0x000000ffff180224 */ /* 0x002fc600078e0012 */
[----:B------:R-:W-:Y:S02]  /*27040*/  SEL R93, R61, R93, !P1 ;  /* 0x0000005d3d5d7207 */ /* 0x000fe40004800000 */
[C---:B------:R-:W-:Y:S01]  /*27050*/  IADD3 R26, P6, PT, R16.reuse, R20, RZ ;  /* 0x00000014101a7210 */ /* 0x040fe20007fde0ff */
[----:B------:R1:W2:Y:S02]  /*27060*/  @P0 LDG.E.U8 R67, desc[UR14][R24.64] ;  /* 0x0000000e18430981 */ /* 0x0002a4000c1e1100 */
[----:B------:R-:W-:Y:S01]  /*27070*/  IMAD R93, R93, UR12, RZ ;  /* 0x0000000c5d5d7c24 */ /* 0x000fe2000f8e02ff */
[----:B------:R-:W-:Y:S01]  /*27080*/  LEA.HI.X.SX32 R79, R16, R17, 0x1, P6 ;  /* 0x00000011104f7211 */ /* 0x000fe200030f0eff */
[----:B------:R0:W-:Y:S01]  /*27090*/  STL [R1+0xa04], R10 ;  /* 0x000a040a01007387 */ /* 0x0001e20000100800 */
[----:B------:R-:W-:Y:S02]  /*270a0*/  @!P5 IMAD.IADD R23, R23, 0x1, -R22 ;  /* 0x000000011717d824 */ /* 0x000fe400078e0a16 */
[----:B-1----:R-:W-:-:S02]  /*270b0*/  @P0 IMAD.MOV.U32 R24, RZ, RZ, R0 ;  /* 0x000000ffff180224 */ /* 0x002fc400078e0000 */
[----:B------:R-:W-:Y:S01]  /*270c0*/  @P0 IMAD.MOV.U32 R25, RZ, RZ, R10 ;  /* 0x000000ffff190224 */ /* 0x000fe200078e000a */
[----:B------:R-:W2:Y:S01]  /*270d0*/  LDL R0, [R1+0x1c58] ;  /* 0x001c580001007983 */ /* 0x000ea20000100800 */
[----:B0-----:R-:W-:-:S03]  /*270e0*/  IADD3 R10, P2, PT, R93, R20, RZ ;  /* 0x000000145d0a7210 */ /* 0x001fc60007f5e0ff */
[----:B------:R-:W3:Y:S01]  /*270f0*/  LDL.LU R18, [R1+0x24] ;  /* 0x0000240001127983 */ /* 0x000ee20000300800 */
[----:B------:R-:W-:-:S03]  /*27100*/  ISETP.GT.U32.AND P4, PT, R22, R56, PT ;  /* 0x000000381600720c */ /* 0x000fc60003f84070 */
[----:B------:R0:W3:Y:S01]  /*27110*/  @P0 LDG.E.U8 R68, desc[UR14][R24.64] ;  /* 0x0000000e18440981 */ /* 0x0000e2000c1e1100 */
[----:B------:R-:W-:-:S03]  /*27120*/  LEA.HI.X.SX32 R16, R93, R17, 0x1, P2 ;  /* 0x000000115d107211 */ /* 0x000fc600010f0eff */
[----:B------:R-:W-:Y:S04]  /*27130*/  STL [R1+0xa38], R26 ;  /* 0x000a381a01007387 */ /* 0x000fe80000100800 */
[----:B------:R1:W-:Y:S04]  /*27140*/  STL [R1+0xa68], R10 ;  /* 0x000a680a01007387 */ /* 0x0003e80000100800 */
[----:B------:R-:W-:Y:S01]  /*27150*/  STL [R1+0xa34], R79 ;  /* 0x000a344f01007387 */ /* 0x000fe20000100800 */
[----:B------:R-:W1:Y:S01]  /*27160*/  LDCU UR12, c[0x0][0x3b0] ;  /* 0x00007600ff0c77ac */ /* 0x000e620008000800 */
[----:B0-----:R-:W-:-:S02]  /*27170*/  @P0 IMAD.MOV.U32 R24, RZ, RZ, R26 ;  /* 0x000000ffff180224 */ /* 0x001fc400078e001a */
[----:B------:R-:W-:Y:S01]  /*27180*/  @P0 IMAD.MOV.U32 R25, RZ, RZ, R79 ;  /* 0x000000ffff190224 */ /* 0x000fe200078e004f */
[----:B------:R0:W-:Y:S04]  /*27190*/  STL [R1+0xa64], R16 ;  /* 0x000a641001007387 */ /* 0x0001e80000100800 */
[----:B------:R0:W3:Y:S02]  /*271a0*/  @P0 LDG.E.U8 R48, desc[UR14][R24.64] ;  /* 0x0000000e18300981 */ /* 0x0000e4000c1e1100 */
[----:B0-----:R-:W-:Y:S02]  /*271b0*/  @P0 IMAD.MOV.U32 R24, RZ, RZ, R10 ;  /* 0x000000ffff180224 */ /* 0x001fe400078e000a */
[----:B-1----:R-:W3:Y:S01]  /*271c0*/  LDL R10, [R1+0x1c84] ;  /* 0x001c8400010a7983 */ /* 0x002ee20000100800 */
[----:B------:R-:W-:-:S02]  /*271d0*/  ISETP.GT.U32.AND P5, PT, R22, R53, PT ;  /* 0x000000351600720c */ /* 0x000fc40003fa4070 */
[----:B------:R-:W-:Y:S02]  /*271e0*/  ISETP.GE.AND P6, PT, R85, RZ, PT ;  /* 0x000000ff5500720c */ /* 0x000fe40003fc6270 */
[----:B------:R-:W-:Y:S01]  /*271f0*/  ISETP.GE.AND P2, PT, R57, RZ, PT ;  /* 0x000000ff3900720c */ /* 0x000fe20003f46270 */
[----:B------:R-:W-:Y:S02]  /*27200*/  @P0 IMAD.MOV.U32 R25, RZ, RZ, R16 ;  /* 0x000000ffff190224 */ /* 0x000fe400078e0010 */
[----:B------:R-:W-:Y:S02]  /*27210*/  IMAD.MOV.U32 R16, RZ, RZ, R9 ;  /* 0x000000ffff107224 */ /* 0x000fe400078e0009 */
[--C-:B------:R-:W-:Y:S01]  /*27220*/  @!P4 IMAD.IADD R56, R56, 0x1, -R22.reuse ;  /* 0x000000013838c824 */ /* 0x100fe200078e0a16 */
[----:B------:R-:W3:Y:S04]  /*27230*/  LDL.LU R84, [R1+0x2c] ;  /* 0x00002c0001547983 */ /* 0x000ee80000300800 */
[----:B------:R0:W3:Y:S01]  /*27240*/  @P0 LDG.E.U8 R66, desc[UR14][R24.64] ;  /* 0x0000000e18420981 */ /* 0x0000e2000c1e1100 */
[----:B------:R-:W-:-:S02]  /*27250*/  @!P5 IMAD.IADD R53, R53, 0x1, -R22 ;  /* 0x000000013535d824 */ /* 0x000fc400078e0a16 */
[----:B------:R-:W-:Y:S02]  /*27260*/  @!P6 IMAD.MOV R23, RZ, RZ, -R23 ;  /* 0x000000ffff17e224 */ /* 0x000fe400078e0a17 */
[----:B------:R-:W-:Y:S01]  /*27270*/  @!P2 IMAD.MOV R16, RZ, RZ, -R16 ;  /* 0x000000ffff10a224 */ /* 0x000fe200078e0a10 */
[C---:B------:R-:W-:Y:S02]  /*27280*/  ISETP.GT.U32.AND P6, PT, R22.reuse, R50, PT ;  /* 0x000000321600720c */ /* 0x040fe40003fc4070 */
[----:B------:R-:W-:Y:S02]  /*27290*/  ISETP.GT.U32.AND P4, PT, R22, R53, PT ;  /* 0x000000351600720c */ /* 0x000fe40003f84070 */
[C---:B------:R-:W-:Y:S02]  /*272a0*/  SEL R23, R61.reuse, R23, !P1 ;  /* 0x000000173d177207 */ /* 0x040fe40004800000 */
[----:B------:R-:W-:-:S03]  /*272b0*/  SEL R16, R61, R16, !P1 ;  /* 0x000000103d107207 */ /* 0x000fc60004800000 */
[----:B----4-:R-:W-:Y:S02]  /*272c0*/  IMAD R23, R23, UR8, RZ ;  /* 0x0000000817177c24 */ /* 0x010fe4000f8e02ff */
[----:B------:R-:W-:Y:S01]  /*272d0*/  IMAD R16, R16, UR9, RZ ;  /* 0x0000000910107c24 */ /* 0x000fe2000f8e02ff */
[----:B------:R-:W-:Y:S02]  /*272e0*/  ISETP.GT.U32.AND P5, PT, R22, R56, PT ;  /* 0x000000381600720c */ /* 0x000fe40003fa4070 */
[----:B------:R-:W-:Y:S02]  /*272f0*/  PRMT R64, RZ, 0x7610, R64 ;  /* 0x00007610ff407816 */ /* 0x000fe40000000040 */
[----:B------:R-:W-:Y:S01]  /*27300*/  PRMT R62, RZ, 0x7610, R62 ;  /* 0x00007610ff3e7816 */ /* 0x000fe2000000003e */
[--C-:B------:R-:W-:Y:S02]  /*27310*/  @!P6 IMAD.IADD R50, R50, 0x1, -R22.reuse ;  /* 0x000000013232e824 */ /* 0x100fe400078e0a16 */
[----:B------:R-:W-:Y:S01]  /*27320*/  @!P4 IMAD.IADD R53, R53, 0x1, -R22 ;  /* 0x000000013535c824 */ /* 0x000fe200078e0a16 */
[----:B0-----:R-:W-:-:S02]  /*27330*/  IADD3 R24, P4, PT, R23, R20, RZ ;  /* 0x0000001417187210 */ /* 0x001fc40007f9e0ff */
[----:B------:R-:W-:Y:S02]  /*27340*/  IADD3 R9, P6, PT, R16, R20, RZ ;  /* 0x0000001410097210 */ /* 0x000fe40007fde0ff */
[----:B------:R-:W-:Y:S01]  /*27350*/  PRMT R60, RZ, 0x7610, R60 ;  /* 0x00007610ff3c7816 */ /* 0x000fe2000000003c */
[----:B------:R-:W0:Y:S01]  /*27360*/  LDCU UR9, c[0x0][0x3b0] ;  /* 0x00007600ff0977ac */ /* 0x000e220008000800 */
[----:B------:R-:W-:Y:S01]  /*27370*/  LEA.HI.X.SX32 R25, R23, R17, 0x1, P4 ;  /* 0x0000001117197211 */ /* 0x000fe200020f0eff */
[----:B------:R-:W1:Y:S01]  /*27380*/  LDCU UR8, c[0x0][0x3b0] ;  /* 0x00007600ff0877ac */ /* 0x000e620008000800 */
[----:B--2---:R-:W-:Y:S01]  /*27390*/  ISETP.GE.AND P2, PT, R0, RZ, PT ;  /* 0x000000ff0000720c */ /* 0x004fe20003f46270 */
[----:B------:R-:W-:Y:S01]  /*273a0*/  @!P5 IMAD.IADD R56, R56, 0x1, -R22 ;  /* 0x000000013838d824 */ /* 0x000fe200078e0a16 */
[----:B------:R-:W2:Y:S04]  /*273b0*/  LDL.LU R0, [R1+0x30] ;  /* 0x0000300001007983 */ /* 0x000ea80000300800 */
[----:B------:R-:W-:Y:S04]  /*273c0*/  STL [R1+0xa90], R24 ;  /* 0x000a901801007387 */ /* 0x000fe80000100800 */
[----:B------:R-:W-:Y:S01]  /*273d0*/  STL [R1+0xab8], R9 ;  /* 0x000ab80901007387 */ /* 0x000fe20000100800 */
[----:B---3--:R-:W-:-:S02]  /*273e0*/  ISETP.GE.AND P4, PT, R10, RZ, PT ;  /* 0x000000ff0a00720c */ /* 0x008fc40003f86270 */
[----:B------:R-:W-:Y:S01]  /*273f0*/  LEA.HI.X.SX32 R16, R16, R17, 0x1, P6 ;  /* 0x0000001110107211 */ /* 0x000fe200030f0eff */
[----:B------:R-:W3:Y:S01]  /*27400*/  LDL R10, [R1+0x1b14] ;  /* 0x001b1400010a7983 */ /* 0x000ee20000100800 */
[C---:B------:R-:W-:Y:S01]  /*27410*/  ISETP.GT.U32.AND P5, PT, R22.reuse, R18, PT ;  /* 0x000000121600720c */ /* 0x040fe20003fa4070 */
[----:B------:R-:W-:Y:S01]  /*27420*/  @!P2 IMAD.MOV R56, RZ, RZ, -R56 ;  /* 0x000000ffff38a224 */ /* 0x000fe200078e0a38 */
[----:B------:R-:W-:Y:S01]  /*27430*/  ISETP.GT.U32.AND P6, PT, R22, R50, PT ;  /* 0x000000321600720c */ /* 0x000fe20003fc4070 */
[----:B------:R4:W-:Y:S04]  /*27440*/  STL [R1+0xa8c], R25 ;  /* 0x000a8c1901007387 */ /* 0x0009e80000100800 */
[----:B------:R4:W2:Y:S01]  /*27450*/  @P0 LDG.E.U8 R64, desc[UR14][R24.64] ;  /* 0x0000000e18400981 */ /* 0x0008a2000c1e1100 */
[----:B------:R-:W-:Y:S01]  /*27460*/  SEL R56, R61, R56, !P1 ;  /* 0x000000383d387207 */ /* 0x000fe20004800000 */
[----:B------:R-:W-:-:S04]  /*27470*/  @!P4 IMAD.MOV R53, RZ, RZ, -R53 ;  /* 0x000000ffff35c224 */ /* 0x000fc800078e0a35 */
[----:B------:R-:W-:Y:S01]  /*27480*/  @!P5 IMAD.IADD R18, R18, 0x1, -R22 ;  /* 0x000000011212d824 */ /* 0x000fe200078e0a16 */
[----:B------:R-:W-:Y:S01]  /*27490*/  ISETP.GE.AND P5, PT, R69, RZ, PT ;  /* 0x000000ff4500720c */ /* 0x000fe20003fa6270 */
[----:B------:R0:W-:Y:S04]  /*274a0*/  STL [R1+0xab4], R16 ;  /* 0x000ab41001007387 */ /* 0x0001e80000100800 */
[----:B------:R-:W2:Y:S01]  /*274b0*/  LDL.LU R69, [R1+0x1d30] ;  /* 0x001d300001457983 */ /* 0x000ea20000300800 */
[----:B------:R-:W-:Y:S01]  /*274c0*/  IMAD R56, R56, UR10, RZ ;  /* 0x0000000a38387c24 */ /* 0x000fe2000f8e02ff */
[----:B------:R-:W-:Y:S02]  /*274d0*/  SEL R53, R61, R53, !P1 ;  /* 0x000000353d357207 */ /* 0x000fe40004800000 */
[----:B------:R-:W2:Y:S04]  /*274e0*/  LDL R79, [R1+0x1b34] ;  /* 0x001b3400014f7983 */ /* 0x000ea80000100800 */
[----:B------:R-:W2:Y:S01]  /*274f0*/  LDL.LU R26, [R1+0x34] ;  /* 0x00003400011a7983 */ /* 0x000ea20000300800 */
[----:B----4-:R-:W-:-:S02]  /*27500*/  @P0 IMAD.MOV.U32 R25, RZ, RZ, R16 ;  /* 0x000000ffff190224 */ /* 0x010fc400078e0010 */
[----:B------:R-:W-:Y:S02]  /*27510*/  @!P6 IMAD.IADD R50, R50, 0x1, -R22 ;  /* 0x000000013232e824 */ /* 0x000fe400078e0a16 */
[----:B------:R-:W-:Y:S02]  /*27520*/  IMAD R53, R53, UR12, RZ ;  /* 0x0000000c35357c24 */ /* 0x000fe4000f8e02ff */
[----:B------:R-:W-:Y:S01]  /*27530*/  @P0 IMAD.MOV.U32 R24, RZ, RZ, R9 ;  /* 0x000000ffff180224 */ /* 0x000fe200078e0009 */
[----:B0-----:R-:W-:Y:S02]  /*27540*/  IADD3 R16, P6, PT, R56, R20, RZ ;  /* 0x0000001438107210 */ /* 0x001fe40007fde0ff */
[----:B------:R-:W-:Y:S01]  /*27550*/  ISETP.GT.U32.AND P4, PT, R22, R18, PT ;  /* 0x000000121600720c */ /* 0x000fe20003f84070 */
[----:B------:R-:W-:Y:S01]  /*27560*/  @!P5 IMAD.MOV R50, RZ, RZ, -R50 ;  /* 0x000000ffff32d224 */ /* 0x000fe200078e0a32 */
[----:B------:R-:W-:Y:S02]  /*27570*/  IADD3 R9, P5, PT, R53, R20, RZ ;  /* 0x0000001435097210 */ /* 0x000fe40007fbe0ff */
[----:B------:R-:W-:-:S02]  /*27580*/  LEA.HI.X.SX32 R23, R56, R17, 0x1, P6 ;  /* 0x0000001138177211 */ /* 0x000fc400030f0eff */
[----:B------:R-:W-:Y:S01]  /*27590*/  ISETP.GT.U32.AND P2, PT, R22, R84, PT ;  /* 0x000000541600720c */ /* 0x000fe20003f44070 */
[----:B------:R-:W4:Y:S04]  /*275a0*/  LDL.LU R57, [R1+0x3c] ;  /* 0x00003c0001397983 */ /* 0x000f280000300800 */
[----:B------:R0:W-:Y:S04]  /*275b0*/  STL [R1+0xae0], R16 ;  /* 0x000ae01001007387 */ /* 0x0001e80000100800 */
[----:B------:R-:W-:Y:S04]  /*275c0*/  STL [R1+0xadc], R23 ;  /* 0x000adc1701007387 */ /* 0x000fe80000100800 */
[----:B------:R-:W-:Y:S04]  /*275d0*/  STL [R1+0xb08], R9 ;  /* 0x000b080901007387 */ /* 0x000fe80000100800 */
[----:B------:R-:W4:Y:S04]  /*275e0*/  LDL R85, [R1+0x1b54] ;  /* 0x001b540001557983 */ /* 0x000f280000100800 */
[----:B------:R0:W4:Y:S01]  /*275f0*/  @P0 LDG.E.U8 R62, desc[UR14][R24.64] ;  /* 0x0000000e183e0981 */ /* 0x000122000c1e1100 */
[----:B------:R-:W-:-:S02]  /*27600*/  PRMT R59, RZ, 0x7610, R59 ;  /* 0x00007610ff3b7816 */ /* 0x000fc4000000003b */
[----:B------:R-:W-:Y:S01]  /*27610*/  PRMT R58, RZ, 0x7610, R58 ;  /* 0x00007610ff3a7816 */ /* 0x000fe2000000003a */
[----:B------:R-:W-:Y:S01]  /*27620*/  @!P4 IMAD.IADD R18, R18, 0x1, -R22 ;  /* 0x000000011212c824 */ /* 0x000fe200078e0a16 */
[----:B------:R-:W-:Y:S01]  /*27630*/  PRMT R47, RZ, 0x7610, R47 ;  /* 0x00007610ff2f7816 */ /* 0x000fe2000000002f */
[----:B------:R-:W1:Y:S01]  /*27640*/  LDCU UR10, c[0x0][0x3b0] ;  /* 0x00007600ff0a77ac */ /* 0x000e620008000800 */
[----:B------:R-:W-:Y:S01]  /*27650*/  PRMT R46, RZ, 0x7610, R46 ;  /* 0x00007610ff2e7816 */ /* 0x000fe2000000002e */
[----:B------:R-:W-:Y:S01]  /*27660*/  @!P2 IMAD.IADD R84, R84, 0x1, -R22 ;  /* 0x000000015454a824 */ /* 0x000fe200078e0a16 */
[----:B------:R-:W-:Y:S02]  /*27670*/  PRMT R45, RZ, 0x7610, R45 ;  /* 0x00007610ff2d7816 */ /* 0x000fe4000000002d */
[----:B------:R-:W-:Y:S01]  /*27680*/  PRMT R44, RZ, 0x7610, R44 ;  /* 0x00007610ff2c7816 */ /* 0x000fe2000000002c */
[----:B0-----:R-:W-:Y:S02]  /*27690*/  @P0 IMAD.MOV.U32 R24, RZ, RZ, R16 ;  /* 0x000000ffff180224 */ /* 0x001fe400078e0010 */
[----:B------:R-:W-:Y:S01]  /*276a0*/  @P0 IMAD.MOV.U32 R25, RZ, RZ, R23 ;  /* 0x000000ffff190224 */ /* 0x000fe200078e0017 */
[----:B------:R-:W-:-:S02]  /*276b0*/  LEA.HI.X.SX32 R16, R53, R17, 0x1, P5 ;  /* 0x0000001135107211 */ /* 0x000fc400028f0eff */
[----:B------:R-:W-:Y:S01]  /*276c0*/  PRMT R43, RZ, 0x7610, R43 ;  /* 0x00007610ff2b7816 */ /* 0x000fe2000000002b */
[----:B------:R-:W0:Y:S01]  /*276d0*/  LDCU UR12, c[0x0][0x3b0] ;  /* 0x00007600ff0c77ac */ /* 0x000e220008000800 */
[----:B------:R1:W4:Y:S02]  /*276e0*/  @P0 LDG.E.U8 R60, desc[UR14][R24.64] ;  /* 0x0000000e183c0981 */ /* 0x000324000c1e1100 */
[----:B-1----:R-:W-:Y:S01]  /*276f0*/  @P0 IMAD.MOV.U32 R25, RZ, RZ, R16 ;  /* 0x000000ffff190224 */ /* 0x002fe200078e0010 */
[----:B---3--:R-:W-:Y:S02]  /*27700*/  ISETP.GE.AND P2, PT, R10, RZ, PT ;  /* 0x000000ff0a00720c */ /* 0x008fe40003f46270 */
[----:B------:R-:W3:Y:S04]  /*27710*/  LDL.LU R10, [R1+0x38] ;  /* 0x00003800010a7983 */ /* 0x000ee80000300800 */
[----:B------:R1:W-:Y:S02]  /*27720*/  STL [R1+0xb04], R16 ;  /* 0x000b041001007387 */ /* 0x0003e40000100800 */
[----:B-1----:R-:W-:-:S02]  /*27730*/  IMAD.MOV.U32 R16, RZ, RZ, R18 ;  /* 0x000000ffff107224 */ /* 0x002fc400078e0012 */
[----:B------:R-:W3:Y:S01]  /*27740*/  LDL R18, [R1+0x1b74] ;  /* 0x001b740001127983 */ /* 0x000ee20000100800 */
[C---:B--2---:R-:W-:Y:S02]  /*27750*/  ISETP.GT.U32.AND P6, PT, R22.reuse, R0, PT ;  /* 0x000000001600720c */ /* 0x044fe40003fc4070 */
[----:B------:R-:W-:Y:S01]  /*27760*/  SEL R50, R61, R50, !P1 ;  /* 0x000000323d327207 */ /* 0x000fe20004800000 */
[----:B------:R-:W-:Y:S01]  /*27770*/  @!P2 IMAD.MOV R16, RZ, RZ, -R16 ;  /* 0x000000ffff10a224 */ /* 0x000fe200078e0a10 */
[----:B------:R-:W-:-:S03]  /*27780*/  ISETP.GT.U32.AND P2, PT, R22, R26, PT ;  /* 0x0000001a1600720c */ /* 0x000fc60003f44070 */
[----:B------:R-:W-:-:S06]  /*27790*/  IMAD R50, R50, UR9, RZ ;  /* 0x0000000932327c24 */ /* 0x000fcc000f8e02ff */
[--C-:B------:R-:W-:Y:S01]  /*277a0*/  @!P6 IMAD.IADD R0, R0, 0x1, -R22.reuse ;  /* 0x000000010000e824 */ /* 0x100fe200078e0a16 */
[----:B------:R-:W-:Y:S01]  /*277b0*/  SEL R16, R61, R16, !P1 ;  /* 0x000000103d107207 */ /* 0x000fe20004800000 */
[----:B------:R-:W-:Y:S01]  /*277c0*/  @P0 IMAD.MOV.U32 R24, RZ, RZ, R9 ;  /* 0x000000ffff180224 */ /* 0x000fe200078e0009 */
[C---:B------:R-:W-:Y:S01]  /*277d0*/  ISETP.GT.U32.AND P5, PT, R22.reuse, R84, PT ;  /* 0x000000541600720c */ /* 0x040fe20003fa4070 */
[----:B------:R-:W1:Y:S01]  /*277e0*/  LDCU UR9, c[0x0][0x3b0] ;  /* 0x00007600ff0977ac */ /* 0x000e620008000800 */
[----:B------:R-:W-:Y:S02]  /*277f0*/  ISETP.GT.U32.AND P6, PT, R22, R0, PT ;  /* 0x000000001600720c */ /* 0x000fe40003fc4070 */
[----:B------:R-:W-:Y:S01]  /*27800*/  IADD3 R9, P4, PT, R50, R20, RZ ;  /* 0x0000001432097210 */ /* 0x000fe20007f9e0ff */
[----:B------:R-:W-:Y:S02]  /*27810*/  IMAD R16, R16, UR8, RZ ;  /* 0x0000000810107c24 */ /* 0x000fe4000f8e02ff */
[----:B------:R-:W-:Y:S01]  /*27820*/  @!P2 IMAD.IADD R26, R26, 0x1, -R22 ;  /* 0x000000011a1aa824 */ /* 0x000fe200078e0a16 */
[----:B------:R2:W3:Y:S01]  /*27830*/  @P0 LDG.E.U8 R59, desc[UR14][R24.64] ;  /* 0x0000000e183b0981 */ /* 0x0004e2000c1e1100 */
[----:B------:R-:W-:-:S03]  /*27840*/  LEA.HI.X.SX32 R23, R50, R17, 0x1, P4 ;  /* 0x0000001132177211 */ /* 0x000fc600020f0eff */
[----:B------:R0:W-:Y:S01]  /*27850*/  STL [R1+0xb30], R9 ;  /* 0x000b300901007387 */ /* 0x0001e20000100800 */
[----:B------:R-:W-:Y:S02]  /*27860*/  ISETP.GE.AND P4, PT, R79, RZ, PT ;  /* 0x000000ff4f00720c */ /* 0x000fe40003f86270 */
[----:B----4-:R-:W-:Y:S01]  /*27870*/  ISETP.GE.AND P2, PT, R85, RZ, PT ;  /* 0x000000ff5500720c */ /* 0x010fe20003f46270 */
[----:B------:R-:W4:Y:S01]  /*27880*/  LDCU UR8, c[0x0][0x3b0] ;  /* 0x00007600ff0877ac */ /* 0x000f220008000800 */
[----:B------:R0:W-:Y:S04]  /*27890*/  STL [R1+0xb2c], R23 ;  /* 0x000b2c1701007387 */ /* 0x0001e80000100800 */
[----:B------:R-:W4:Y:S01]  /*278a0*/  LDL R79, [R1+0x1b94] ;  /* 0x001b9400014f7983 */ /* 0x000f220000100800 */
[----:B------:R-:W-:Y:S01]  /*278b0*/  @!P6 IMAD.IADD R0, R0, 0x1, -R22 ;  /* 0x000000010000e824 */ /* 0x000fe200078e0a16 */
[----:B------:R-:W-:Y:S01]  /*278c0*/  IADD3 R50, P6, PT, R16, R20, RZ ;  /* 0x0000001410327210 */ /* 0x000fe20007fde0ff */
[----:B--2---:R-:W-:-:S02]  /*278d0*/  @P0 IMAD.MOV.U32 R24, RZ, RZ, R9 ;  /* 0x000000ffff180224 */ /* 0x004fc400078e0009 */
[----:B------:R-:W-:Y:S01]  /*278e0*/  @P0 IMAD.MOV.U32 R25, RZ, RZ, R23 ;  /* 0x000000ffff190224 */ /* 0x000fe200078e0017 */
[----:B0-----:R-:W2:Y:S01]  /*278f0*/  LDL.LU R9, [R1+0x44] ;  /* 0x0000440001097983 */ /* 0x001ea20000300800 */
[----:B------:R-:W-:-:S03]  /*27900*/  LEA.HI.X.SX32 R16, R16, R17, 0x1, P6 ;  /* 0x0000001110107211 */ /* 0x000fc600030f0eff */
[----:B------:R-:W-:Y:S01]  /*27910*/  STL [R1+0x760], R50 ;  /* 0x0007603201007387 */ /* 0x000fe20000100800 */
[----:B------:R-:W-:-:S03]  /*27920*/  @!P5 IMAD.IADD R84, R84, 0x1, -R22 ;  /* 0x000000015454d824 */ /* 0x000fc600078e0a16 */
[----:B------:R0:W2:Y:S04]  /*27930*/  @P0 LDG.E.U8 R58, desc[UR14][R24.64] ;  /* 0x0000000e183a0981 */ /* 0x0000a8000c1e1100 */
[----:B------:R1:W-:Y:S01]  /*27940*/  STL [R1+0x75c], R16 ;  /* 0x00075c1001007387 */ /* 0x0003e20000100800 */
[----:B------:R-:W-:-:S03]  /*27950*/  IMAD.MOV.U32 R23, RZ, RZ, R84 ;  /* 0x000000ffff177224 */ /* 0x000fc600078e0054 */
[----:B------:R-:W2:Y:S01]  /*27960*/  LDL.LU R84, [R1+0x4c] ;  /* 0x00004c0001547983 */ /* 0x000ea20000300800 */
[----:B0-----:R-:W-:Y:S02]  /*27970*/  @P0 IMAD.MOV.U32 R25, RZ, RZ, R16 ;  /* 0x000000ffff190224 */ /* 0x001fe400078e0010 */
[----:B-1----:R-:W-:-:S04]  /*27980*/  IMAD.MOV.U32 R16, RZ, RZ, R0 ;  /* 0x000000ffff107224 */ /* 0x002fc800078e0000 */
[----:B------:R-:W-:Y:S01]  /*27990*/  @!P2 IMAD.MOV R16, RZ, RZ, -R16 ;  /* 0x000000ffff10a224 */ /* 0x000fe200078e0a10 */
[----:B---3--:R-:W-:Y:S02]  /*279a0*/  ISETP.GE.AND P2, PT, R18, RZ, PT ;  /* 0x000000ff1200720c */ /* 0x008fe40003f46270 */
[----:B------:R-:W3:Y:S01]  /*279b0*/  LDL R18, [R1+0x1bb8] ;  /* 0x001bb80001127983 */ /* 0x000ee20000100800 */
[C---:B------:R-:W-:Y:S01]  /*279c0*/  ISETP.GT.U32.AND P5, PT, R22.reuse, R57, PT ;  /* 0x000000391600720c */ /* 0x040fe20003fa4070 */
[----:B------:R-:W-:Y:S01]  /*279d0*/  @!P4 IMAD.MOV R23, RZ, RZ, -R23 ;  /* 0x000000ffff17c224 */ /* 0x000fe200078e0a17 */
[----:B------:R-:W-:Y:S01]  /*279e0*/  ISETP.GT.U32.AND P6, PT, R22, R10, PT ;  /* 0x0000000a1600720c */ /* 0x000fe20003fc4070 */
[----:B------:R-:W-:-:S03]  /*279f0*/  @P0 IMAD.MOV.U32 R24, RZ, RZ, R50 ;  /* 0x000000ffff180224 */ /* 0x000fc600078e0032 */
[----:B------:R-:W-:Y:S02]  /*27a00*/  SEL R23, R61, R23, !P1 ;  /* 0x000000173d177207 */ /* 0x000fe40004800000 */
[----:B------:R-:W-:Y:S01]  /*27a10*/  ISETP.GT.U32.AND P4, PT, R22, R26, PT ;  /* 0x0000001a1600720c */ /* 0x000fe20003f84070 */
[----:B------:R0:W3:Y:S04]  /*27a20*/  @P0 LDG.E.U8 R47, desc[UR14][R24.64] ;  /* 0x0000000e182f0981 */ /* 0x0000e8000c1e1100 */
[--C-:B------:R-:W-:Y:S02]  /*27a30*/  @!P5 IMAD.IADD R57, R57, 0x1, -R22.reuse ;  /* 0x000000013939d824 */ /* 0x100fe400078e0a16 */
[----:B0-----:R-:W-:Y:S02]  /*27a40*/  IMAD R24, R23, UR9, RZ ;  /* 0x0000000917187c24 */ /* 0x001fe4000f8e02ff */
[----:B------:R-:W-:Y:S01]  /*27a50*/  @!P6 IMAD.IADD R10, R10, 0x1, -R22 ;  /* 0x000000010a0ae824 */ /* 0x000fe200078e0a16 */
[----:B------:R-:W-:-:S02]  /*27a60*/  ISETP.GT.U32.AND P5, PT, R22, R57, PT ;  /* 0x000000391600720c */ /* 0x000fc40003fa4070 */
[----:B------:R-:W-:Y:S01]  /*27a70*/  SEL R16, R61, R16, !P1 ;  /* 0x000000103d107207 */ /* 0x000fe20004800000 */
[----:B------:R-:W-:Y:S01]  /*27a80*/  @!P4 IMAD.IADD R26, R26, 0x1, -R22 ;  /* 0x000000011a1ac824 */ /* 0x000fe200078e0a16 */
[C---:B------:R-:W-:Y:S01]  /*27a90*/  IADD3 R0, P6, PT, R24.reuse, R20, RZ ;  /* 0x0000001418007210 */ /* 0x040fe20007fde0ff */
[----:B------:R-:W0:Y:S03]  /*27aa0*/  LDCU UR9, c[0x0][0x3b0] ;  /* 0x00007600ff0977ac */ /* 0x000e260008000800 */
[----:B------:R-:W-:Y:S01]  /*27ab0*/  LEA.HI.X.SX32 R24, R24, R17, 0x1, P6 ;  /* 0x0000001118187211 */ /* 0x000fe200030f0eff */
[----:B----4-:R-:W-:Y:S01]  /*27ac0*/  IMAD R16, R16, UR8, RZ ;  /* 0x0000000810107c24 */ /* 0x010fe2000f8e02ff */
[----:B------:R-:W-:Y:S01]  /*27ad0*/  STL [R1+0x7a0], R0 ;  /* 0x0007a00001007387 */ /* 0x000fe20000100800 */
[----:B------:R-:W-:-:S03]  /*27ae0*/  ISETP.GE.AND P4, PT, R79, RZ, PT ;  /* 0x000000ff4f00720c */ /* 0x000fc60003f86270 */
[----:B------:R1:W-:Y:S01]  /*27af0*/  STL [R1+0x79c], R24 ;  /* 0x00079c1801007387 */ /* 0x0003e20000100800 */
[----:B------:R-:W-:-:S03]  /*27b00*/  @P0 IMAD.MOV.U32 R25, RZ, RZ, R24 ;  /* 0x000000ffff190224 */ /* 0x000fc600078e0018 */
[----:B------:R-:W4:Y:S01]  /*27b10*/  LDL R79, [R1+0x1bd4] ;  /* 0x001bd400014f7983 */ /* 0x000f220000100800 */
[----:B------:R-:W-:Y:S01]  /*27b20*/  IMAD.MOV.U32 R23, RZ, RZ, R26 ;  /* 0x000000ffff177224 */ /* 0x000fe200078e001a */
[C---:B------:R-:W-:Y:S01]  /*27b30*/  IADD3 R26, P6, PT, R16.reuse, R20, RZ ;  /* 0x00000014101a7210 */ /* 0x040fe20007fde0ff */
[----:B------:R-:W-:Y:S01]  /*27b40*/  @!P5 IMAD.IADD R57, R57, 0x1, -R22 ;  /* 0x000000013939d824 */ /* 0x000fe200078e0a16 */
[----:B------:R-:W0:Y:S01]  /*27b50*/  LDCU UR8, c[0x0][0x3b0] ;  /* 0x00007600ff0877ac */ /* 0x000e220008000800 */
[----:B-1----:R-:W-:Y:S02]  /*27b60*/  @P0 IMAD.MOV.U32 R24, RZ, RZ, R0 ;  /* 0x000000ffff180224 */ /* 0x002fe400078e0000 */
[----:B------:R-:W4:Y:S01]  /*27b70*/  LDL.LU R0, [R1+0x54] ;  /* 0x0000540001007983 */ /* 0x000f220000300800 */
[----:B------:R-:W-:Y:S01]  /*27b80*/  LEA.HI.X.SX32 R50, R16, R17, 0x1, P6 ;  /* 0x0000001110327211 */ /* 0x000fe200030f0eff */
[----:B------:R-:W-:Y:S02]  /*27b90*/  IMAD.MOV.U32 R16, RZ, RZ, R57 ;  /* 0x000000ffff107224 */ /* 0x000fe400078e0039 */
[----:B------:R1:W-:Y:S02]  /*27ba0*/  STL [R1+0x7e0], R26 ;  /* 0x0007e01a01007387 */ /* 0x0003e40000100800 */
[----:B------:R-:W-:Y:S01]  /*27bb0*/  @!P4 IMAD.MOV R16, RZ, RZ, -R16 ;  /* 0x000000ffff10c224 */ /* 0x000fe200078e0a10 */
[----:B--2---:R-:W-:Y:S01]  /*27bc0*/  ISETP.GT.U32.AND P5, PT, R22, R9, PT ;  /* 0x000000091600720c */ /* 0x004fe20003fa4070 */
[----:B------:R2:W-:Y:S01]  /*27bd0*/  STL [R1+0x7dc], R50 ;  /* 0x0007dc3201007387 */ /* 0x0005e20000100800 */
[----:B------:R-:W-:-:S03]  /*27be0*/  @!P2 IMAD.MOV R23, RZ, RZ, -R23 ;  /* 0x000000ffff17a224 */ /* 0x000fc600078e0a17 */
[----:B------:R0:W4:Y:S01]  /*27bf0*/  @P0 LDG.E.U8 R46, desc[UR14][R24.64] ;  /* 0x0000000e182e0981 */ /* 0x000122000c1e1100 */
[----:B---3--:R-:W-:-:S03]  /*27c00*/  ISETP.GE.AND P4, PT, R18, RZ, PT ;  /* 0x000000ff1200720c */ /* 0x008fc60003f86270 */
[----:B------:R-:W3:Y:S01]  /*27c10*/  LDL R18, [R1+0x1bf4] ;  /* 0x001bf40001127983 */ /* 0x000ee20000100800 */
[C---:B------:R-:W-:Y:S01]  /*27c20*/  ISETP.GT.U32.AND P2, PT, R22.reuse, R10, PT ;  /* 0x0000000a1600720c */ /* 0x040fe20003f44070 */
[----:B0-----:R-:W-:Y:S02]  /*27c30*/  @P0 IMAD.MOV.U32 R24, RZ, RZ, R26 ;  /* 0x000000ffff180224 */ /* 0x001fe400078e001a */
[----:B------:R-:W-:Y:S01]  /*27c40*/  @P0 IMAD.MOV.U32 R25, RZ, RZ, R50 ;  /* 0x000000ffff190224 */ /* 0x000fe200078e0032 */
[----:B------:R-:W-:Y:S01]  /*27c50*/  ISETP.GT.U32.AND P6, PT, R22, R84, PT ;  /* 0x000000541600720c */ /* 0x000fe20003fc4070 */
[----:B------:R-:W-:Y:S01]  /*27c60*/  @!P5 IMAD.IADD R9, R9, 0x1, -R22 ;  /* 0x000000010909d824 */ /* 0x000fe200078e0a16 */
[----:B-1----:R-:W3:Y:S04]  /*27c70*/  LDL.LU R26, [R1+0x58] ;  /* 0x00005800011a7983 */ /* 0x002ee80000300800 */
[----:B------:R0:W3:Y:S04]  /*27c80*/  @P0 LDG.E.U8 R45, desc[UR14][R24.64] ;  /* 0x0000000e182d0981 */ /* 0x0000e8000c1e1100 */
[----:B------:R-:W3:Y:S01]  /*27c90*/  LDL.LU R57, [R1+0x5c] ;  /* 0x00005c0001397983 */ /* 0x000ee20000300800 */
[----:B0-----:R-:W-:-:S02]  /*27ca0*/  SEL R24, R61, R23, !P1 ;  /* 0x000000173d187207 */ /* 0x001fc40004800000 */
[----:B------:R-:W-:Y:S01]  /*27cb0*/  SEL R23, R61, R16, !P1 ;  /* 0x000000103d177207 */ /* 0x000fe20004800000 */
[----:B------:R-:W-:Y:S02]  /*27cc0*/  @!P2 IMAD.IADD R10, R10, 0x1, -R22 ;  /* 0x000000010a0aa824 */ /* 0x000fe400078e0a16 */
[----:B------:R-:W-:Y:S01]  /*27cd0*/  IMAD R24, R24, UR10, RZ ;  /* 0x0000000a18187c24 */ /* 0x000fe2000f8e02ff */
[----:B------:R-:W-:Y:S01]  /*27ce0*/  ISETP.GT.U32.AND P5, PT, R22, R9, PT ;  /* 0x000000091600720c */ /* 0x000fe20003fa4070 */
[----:B------:R-:W-:Y:S02]  /*27cf0*/  IMAD.MOV.U32 R16, RZ, RZ, R10 ;  /* 0x000000ffff107224 */ /* 0x000fe400078e000a */
[----:B------:R-:W-:Y:S02]  /*27d00*/  IMAD R23, R23, UR8, RZ ;  /* 0x0000000817177c24 */ /* 0x000fe4000f8e02ff */
[----:B------:R-:W-:Y:S01]  /*27d10*/  @!P6 IMAD.IADD R84, R84, 0x1, -R22 ;  /* 0x000000015454e824 */ /* 0x000fe200078e0a16 */
[-C--:B------:R-:W-:Y:S01]  /*27d20*/  IADD3 R25, P6, PT, R24, R20.reuse, RZ ;  /* 0x0000001418197210 */ /* 0x080fe20007fde0ff */
[----:B------:R-:W-:Y:S01]  /*27d30*/  @!P4 IMAD.MOV R16, RZ, RZ, -R16 ;  /* 0x000000ffff10c224 */ /* 0x000fe200078e0a10 */
[----:B------:R-:W0:Y:S01]  /*27d40*/  LDCU UR8, c[0x0][0x3b0] ;  /* 0x00007600ff0877ac */ /* 0x000e220008000800 */
[----:B------:R-:W-:-:S02]  /*27d50*/  IADD3 R10, P4, PT, R23, R20, RZ ;  /* 0x00000014170a7210 */ /* 0x000fc40007f9e0ff */
[----:B------:R-:W-:Y:S01]  /*27d60*/  LEA.HI.X.SX32 R53, R24, R17, 0x1, P6 ;  /* 0x0000001118357211 */ /* 0x000fe200030f0eff */
[----:B------:R1:W-:Y:S04]  /*27d70*/  STL [R1+0x838], R25 ;  /* 0x0008381901007387 */ /* 0x0003e80000100800 */
[----:B------:R0:W-:Y:S01]  /*27d80*/  STL [R1+0x950], R10 ;  /* 0x0009500a01007387 */ /* 0x0001e20000100800 */
[----:B------:R-:W-:-:S03]  /*27d90*/  @P0 IMAD.MOV.U32 R24, RZ, RZ, R25 ;  /* 0x000000ffff180224 */ /* 0x000fc600078e0019 */
[----:B------:R-:W3:Y:S01]  /*27da0*/  LDL R85, [R1+0x1c14] ;  /* 0x001c140001557983 */ /* 0x000ee20000100800 */
[----:B--2---:R-:W-:Y:S01]  /*27db0*/  LEA.HI.X.SX32 R50, R23, R17, 0x1, P4 ;  /* 0x0000001117327211 */ /* 0x004fe200020f0eff */
[----:B------:R-:W-:Y:S01]  /*27dc0*/  @!P5 IMAD.IADD R9, R9, 0x1, -R22 ;  /* 0x000000010909d824 */ /* 0x000fe200078e0a16 */
[----:B----4-:R-:W-:Y:S02]  /*27dd0*/  ISETP.GE.AND P5, PT, R79, RZ, PT ;  /* 0x000000ff4f00720c */ /* 0x010fe40003fa6270 */
[----:B------:R-:W-:Y:S02]  /*27de0*/  PRMT R42, RZ, 0x7610, R42 ;  /* 0x00007610ff2a7816 */ /* 0x000fe4000000002a */
[----:B------:R-:W-:Y:S02]  /*27df0*/  PRMT R41, RZ, 0x7610, R41 ;  /* 0x00007610ff297816 */ /* 0x000fe40000000029 */
[----:B------:R-:W-:Y:S01]  /*27e00*/  PRMT R40, RZ, 0x7610, R40 ;  /* 0x00007610ff287816 */ /* 0x000fe20000000028 */
[----:B-1----:R-:W-:Y:S01]  /*27e10*/  @P0 IMAD.MOV.U32 R25, RZ, RZ, R53 ;  /* 0x000000ffff190224 */ /* 0x002fe200078e0035 */
[----:B------:R-:W-:-:S02]  /*27e20*/  ISETP.GT.U32.AND P4, PT, R22, R0, PT ;  /* 0x000000001600720c */ /* 0x000fc40003f84070 */
[----:B------:R-:W-:Y:S01]  /*27e30*/  SEL R23, R61, R16, !P1 ;  /* 0x000000103d177207 */ /* 0x000fe20004800000 */
[----:B------:R-:W1:Y:S01]  /*27e40*/  LDCU UR10, c[0x0][0x3b0] ;  /* 0x00007600ff0a77ac */ /* 0x000e620008000800 */
[----:B------:R2:W4:Y:S01]  /*27e50*/  @P0 LDG.E.U8 R44, desc[UR14][R24.64] ;  /* 0x0000000e182c0981 */ /* 0x000522000c1e1100 */
[----:B------:R-:W-:-:S03]  /*27e60*/  ISETP.GT.U32.AND P2, PT, R22, R84, PT ;  /* 0x000000541600720c */ /* 0x000fc60003f44070 */
[----:B------:R-:W-:Y:S01]  /*27e70*/  STL [R1+0x834], R53 ;  /* 0x0008343501007387 */ /* 0x000fe20000100800 */
[----:B------:R-:W-:Y:S02]  /*27e80*/  IMAD.MOV.U32 R16, RZ, RZ, R9 ;  /* 0x000000ffff107224 */ /* 0x000fe400078e0009 */
[----:B--2---:R-:W-:Y:S02]  /*27e90*/  @P0 IMAD.MOV.U32 R24, RZ, RZ, R10 ;  /* 0x000000ffff180224 */ /* 0x004fe400078e000a */
[----:B------:R-:W-:Y:S01]  /*27ea0*/  @P0 IMAD.MOV.U32 R25, RZ, RZ, R50 ;  /* 0x000000ffff190224 */ /* 0x000fe200078e0032 */
[----:B------:R-:W-:Y:S04]  /*27eb0*/  STL [R1+0x94c], R50 ;  /* 0x00094c3201007387 */ /* 0x000fe80000100800 */
[----:B------:R-:W2:Y:S01]  /*27ec0*/  LDL R79, [R1+0x1c34] ;  /* 0x001c3400014f7983 */ /* 0x000ea20000100800 */
[----:B------:R-:W-:-:S02]  /*27ed0*/  @!P5 IMAD.MOV R16, RZ, RZ, -R16 ;  /* 0x000000ffff10d224 */ /* 0x000fc400078e0a10 */
[--C-:B------:R-:W-:Y:S01]  /*27ee0*/  @!P4 IMAD.IADD R0, R0, 0x1, -R22.reuse ;  /* 0x000000010000c824 */ /* 0x100fe200078e0a16 */
[----:B------:R0:W4:Y:S01]  /*27ef0*/  @P0 LDG.E.U8 R43, desc[UR14][R24.64] ;  /* 0x0000000e182b0981 */ /* 0x000122000c1e1100 */
[----:B------:R-:W-:-:S03]  /*27f00*/  @!P2 IMAD.IADD R84, R84, 0x1, -R22 ;  /* 0x000000015454a824 */ /* 0x000fc600078e0a16 */
[----:B------:R-:W4:Y:S01]  /*27f10*/  LDL.LU R9, [R1+0x68] ;  /* 0x0000680001097983 */ /* 0x000f220000300800 */
[----:B0-----:R-:W-:Y:S01]  /*27f20*/  IMAD R24, R23, UR9, RZ ;  /* 0x0000000917187c24 */ /* 0x001fe2000f8e02ff */
[----:B------:R-:W-:Y:S02]  /*27f30*/  SEL R23, R61, R16, !P1 ;  /* 0x000000103d177207 */ /* 0x000fe40004800000 */
[----:B------:R-:W-:Y:S01]  /*27f40*/  ISETP.GT.U32.AND P4, PT, R22, R0, PT ;  /* 0x000000001600720c */ /* 0x000fe20003f84070 */
[----:B------:R-:W0:Y:S01]  /*27f50*/  LDCU UR9, c[0x0][0x3b0] ;  /* 0x00007600ff0977ac */ /* 0x000e220008000800 */
[----:B------:R-:W-:Y:S01]  /*27f60*/  IADD3 R10, P5, PT, R24, R20, RZ ;  /* 0x00000014180a7210 */ /* 0x000fe20007fbe0ff */
[----:B------:R-:W-:Y:S02]  /*27f70*/  IMAD.MOV.U32 R16, RZ, RZ, R84 ;  /* 0x000000ffff107224 */ /* 0x000fe400078e0054 */
[----:B------:R-:W-:Y:S01]  /*27f80*/  IMAD R23, R23, UR12, RZ ;  /* 0x0000000c17177c24 */ /* 0x000fe2000f8e02ff */
[----:B------:R-:W-:-:S02]  /*27f90*/  PRMT R38, RZ, 0x7610, R38 ;  /* 0x00007610ff267816 */ /* 0x000fc40000000026 */
[----:B------:R-:W-:Y:S01]  /*27fa0*/  PRMT R39, RZ, 0x7610, R39 ;  /* 0x00007610ff277816 */ /* 0x000fe20000000027 */
[----:B------:R0:W-:Y:S01]  /*27fb0*/  STL [R1+0x980], R10 ;  /* 0x0009800a01007387 */ /* 0x0001e20000100800 */
[----:B------:R-:W-:Y:S02]  /*27fc0*/  PRMT R37, RZ, 0x7610, R37 ;  /* 0x00007610ff257816 */ /* 0x000fe40000000025 */
[----:B------:R-:W-:Y:S02]  /*27fd0*/  PRMT R36, RZ, 0x7610, R36 ;  /* 0x00007610ff247816 */ /* 0x000fe40000000024 */
[----:B------:R-:W-:Y:S02]  /*27fe0*/  PRMT R35, RZ, 0x7610, R35 ;  /* 0x00007610ff237816 */ /* 0x000fe40000000023 */
[----:B------:R-:W-:Y:S01]  /*27ff0*/  PRMT R34, RZ, 0x7610, R34 ;  /* 0x00007610ff227816 */ /* 0x000fe20000000022 */
[----:B------:R-:W-:Y:S01]  /*28000*/  @!P4 IMAD.IADD R0, R0, 0x1, -R22 ;  /* 0x000000010000c824 */ /* 0x000fe200078e0a16 */
[----:B------:R-:W-:-:S02]  /*28010*/  PRMT R33, RZ, 0x7610, R33 ;  /* 0x00007610ff217816 */ /* 0x000fc40000000021 */
[----:B------:R-:W-:Y:S02]  /*28020*/  PRMT R31, RZ, 0x7610, R31 ;  /* 0x00007610ff1f7816 */ /* 0x000fe4000000001f */
[----:B------:R-:W-:Y:S02]  /*28030*/  PRMT R32, RZ, 0x7610, R32 ;  /* 0x00007610ff207816 */ /* 0x000fe40000000020 */
[----:B------:R-:W-:Y:S02]  /*28040*/  PRMT R30, RZ, 0x7610, R30 ;  /* 0x00007610ff1e7816 */ /* 0x000fe4000000001e */
[----:B------:R-:W-:Y:S02]  /*28050*/  PRMT R29, RZ, 0x7610, R29 ;  /* 0x00007610ff1d7816 */ /* 0x000fe4000000001d */
[----:B------:R-:W-:Y:S01]  /*28060*/  PRMT R28, RZ, 0x7610, R28 ;  /* 0x00007610ff1c7816 */ /* 0x000fe2000000001c */
[----:B------:R-:W0:Y:S01]  /*28070*/  LDCU UR12, c[0x0][0x3b0] ;  /* 0x00007600ff0c77ac */ /* 0x000e220008000800 */
[----:B---3--:R-:W-:-:S02]  /*28080*/  ISETP.GE.AND P6, PT, R18, RZ, PT ;  /* 0x000000ff1200720c */ /* 0x008fc40003fc6270 */
[----:B------:R-:W-:Y:S01]  /*28090*/  LEA.HI.X.SX32 R18, R24, R17, 0x1, P5 ;  /* 0x0000001118127211 */ /* 0x000fe200028f0eff */
[----:B------:R-:W-:-:S04]  /*280a0*/  @P0 IMAD.MOV.U32 R24, RZ, RZ, R10 ;  /* 0x000000ffff180224 */ /* 0x000fc800078e000a */
[----:B------:R3:W-:Y:S01]  /*280b0*/  STL [R1+0x97c], R18 ;  /* 0x00097c1201007387 */ /* 0x0007e20000100800 */
[----:B------:R-:W-:-:S03]  /*280c0*/  @P0 IMAD.MOV.U32 R25, RZ, RZ, R18 ;  /* 0x000000ffff190224 */ /* 0x000fc600078e0012 */
[----:B0-----:R-:W4:Y:S04]  /*280d0*/  LDL R10, [R1+0x1c68] ;  /* 0x001c6800010a7983 */ /* 0x001f280000100800 */
[----:B------:R0:W4:Y:S01]  /*280e0*/  @P0 LDG.E.U8 R42, desc[UR14][R24.64] ;  /* 0x0000000e182a0981 */ /* 0x000122000c1e1100 */
[----:B------:R-:W-:-:S03]  /*280f0*/  @!P6 IMAD.MOV R16, RZ, RZ, -R16 ;  /* 0x000000ffff10e224 */ /* 0x000fc600078e0a10 */
[----:B---3--:R-:W3:Y:S01]  /*28100*/  LDL.LU R18, [R1+0x70] ;  /* 0x0000700001127983 */ /* 0x008ee20000300800 */
[----:B------:R-:W-:Y:S02]  /*28110*/  IADD3 R50, P6, PT, R23, R20, RZ ;  /* 0x0000001417327210 */ /* 0x000fe40007fde0ff */
[----:B------:R-:W-:Y:S02]  /*28120*/  SEL R16, R61, R16, !P1 ;  /* 0x000000103d107207 */ /* 0x000fe40004800000 */
[----:B0-----:R-:W-:Y:S01]  /*28130*/  LEA.HI.X.SX32 R24, R23, R17, 0x1, P6 ;  /* 0x0000001117187211 */ /* 0x001fe200030f0eff */
[----:B------:R-:W-:Y:S02]  /*28140*/  STL [R1+0x9b0], R50 ;  /* 0x0009b03201007387 */ /* 0x000fe40000100800 */
[----:B------:R-:W-:Y:S02]  /*28150*/  IMAD R23, R16, UR8, RZ ;  /* 0x0000000810177c24 */ /* 0x000fe4000f8e02ff */
[----:B------:R-:W-:Y:S01]  /*28160*/  IMAD.MOV.U32 R16, RZ, RZ, R0 ;  /* 0x000000ffff107224 */ /* 0x000fe200078e0000 */
[C---:B------:R-:W-:Y:S01]  /*28170*/  ISETP.GT.U32.AND P2, PT, R22.reuse, R26, PT ;  /* 0x0000001a1600720c */ /* 0x040fe20003f44070 */
[----:B------:R0:W-:Y:S04]  /*28180*/  STL [R1+0x9ac], R24 ;  /* 0x0009ac1801007387 */ /* 0x0001e80000100800 */
[----:B------:R-:W3:Y:S01]  /*28190*/  LDL R0, [R1+0x1cac] ;  /* 0x001cac0001007983 */ /* 0x000ee20000100800 */
[----:B------:R-:W-:Y:S01]  /*281a0*/  ISETP.GT.U32.AND P5, PT, R22, R57, PT ;  /* 0x000000391600720c */ /* 0x000fe20003fa4070 */
[----:B------:R-:W-:Y:S01]  /*281b0*/  @P0 IMAD.MOV.U32 R25, RZ, RZ, R24 ;  /* 0x000000ffff190224 */ /* 0x000fe200078e0018 */
[----:B------:R-:W1:Y:S05]  /*281c0*/  LDCU UR8, c[0x0][0x3b0] ;  /* 0x00007600ff0877ac */ /* 0x000e6a0008000800 */
[----:B------:R-:W-:Y:S01]  /*281d0*/  @!P2 IMAD.IADD R26, R26, 0x1, -R22 ;  /* 0x000000011a1aa824 */ /* 0x000fe200078e0a16 */
[----:B------:R-:W-:-:S04]  /*281e0*/  ISETP.GE.AND P2, PT, R85, RZ, PT ;  /* 0x000000ff5500720c */ /* 0x000fc80003f46270 */
[----:B------:R-:W-:Y:S01]  /*281f0*/  ISETP.GT.U32.AND P4, PT, R22, R26, PT ;  /* 0x0000001a1600720c */ /* 0x000fe20003f84070 */
[----:B0-----:R-:W-:Y:S02]  /*28200*/  @P0 IMAD.MOV.U32 R24, RZ, RZ, R50 ;  /* 0x000000ffff180224 */ /* 0x001fe400078e0032 */
[----:B------:R-:W-:-:S03]  /*28210*/  @!P5 IMAD.IADD R57, R57, 0x1, -R22 ;  /* 0x000000013939d824 */ /* 0x000fc600078e0a16 */
[----:B------:R0:W3:Y:S03]  /*28220*/  @P0 LDG.E.U8 R41, desc[UR14][R24.64] ;  /* 0x0000000e18290981 */ /* 0x0000e6000c1e1100 */
[----:B------:R-:W-:Y:S01]  /*28230*/  @!P2 IMAD.MOV R16, RZ, RZ, -R16 ;  /* 0x000000ffff10a224 */ /* 0x000fe200078e0a10 */
[----:B------:R-:W-:Y:S02]  /*28240*/  ISETP.GT.U32.AND P5, PT, R22, R57, PT ;  /* 0x000000391600720c */ /* 0x000fe40003fa4070 */
[----:B--2---:R-:W-:Y:S02]  /*28250*/  ISETP.GE.AND P2, PT, R79, RZ, PT ;  /* 0x000000ff4f00720c */ /* 0x004fe40003f46270 */
[----:B0-----:R-:W-:Y:S01]  /*28260*/  IADD3 R24, P6, PT, R23, R20, RZ ;  /* 0x0000001417187210 */ /* 0x001fe20007fde0ff */
[----:B------:R-:W-:-:S03]  /*28270*/  @!P4 IMAD.IADD R26, R26, 0x1, -R22 ;  /* 0x000000011a1ac824 */ /* 0x000fc600078e0a16 */
[----:B------:R-:W-:Y:S02]  /*28280*/  LEA.HI.X.SX32 R25, R23, R17, 0x1, P6 ;  /* 0x0000001117197211 */ /* 0x000fe400030f0eff */
[----:B------:R-:W-:Y:S01]  /*28290*/  SEL R23, R61, R16, !P1 ;  /* 0x000000103d177207 */ /* 0x000fe20004800000 */
[----:B------:R-:W-:Y:S01]  /*282a0*/  IMAD.MOV.U32 R16, RZ, RZ, R26 ;  /* 0x000000ffff107224 */ /* 0x000fe200078e001a */
[----:B------:R0:W-:Y:S04]  /*282b0*/  STL [R1+0x9e0], R24 ;  /* 0x0009e01801007387 */ /* 0x0001e80000100800 */
[----:B------:R0:W2:Y:S01]  /*282c0*/  @P0 LDG.E.U8 R40, desc[UR14][R24.64] ;  /* 0x0000000e18280981 */ /* 0x0000a2000c1e1100 */
[----:B------:R-:W-:Y:S02]  /*282d0*/  @!P2 IMAD.MOV R16, RZ, RZ, -R16 ;  /* 0x000000ffff10a224 */ /* 0x000fe400078e0a10 */
[----:B------:R-:W-:-:S02]  /*282e0*/  @!P5 IMAD.IADD R57, R57, 0x1, -R22 ;  /* 0x000000013939d824 */ /* 0x000fc400078e0a16 */
[----:B0-----:R-:W-:Y:S01]  /*282f0*/  IMAD R24, R23, UR9, RZ ;  /* 0x0000000917187c24 */ /* 0x001fe2000f8e02ff */
[----:B------:R0:W-:Y:S01]  /*28300*/  STL [R1+0x9dc], R25 ;  /* 0x0009dc1901007387 */ /* 0x0001e20000100800 */
[----:B------:R-:W-:Y:S01]  /*28310*/  SEL R23, R61, R16, !P1 ;  /* 0x000000103d177207 */ /* 0x000fe20004800000 */
[----:B------:R-:W-:Y:S01]  /*28320*/  IMAD.MOV.U32 R16, RZ, RZ, R57 ;  /* 0x000000ffff107224 */ /* 0x000fe200078e0039 */
[----:B----4-:R-:W-:Y:S01]  /*28330*/  ISETP.GT.U32.AND P4, PT, R22, R9, PT ;  /* 0x000000091600720c */ /* 0x010fe20003f84070 */
[----:B------:R-:W4:Y:S01]  /*28340*/  LDCU UR9, c[0x0][0x3b0] ;  /* 0x00007600ff0977ac */ /* 0x000f220008000800 */
[----:B------:R-:W-:Y:S02]  /*28350*/  ISETP.GE.AND P6, PT, R10, RZ, PT ;  /* 0x000000ff0a00720c */ /* 0x000fe40003fc6270 */
[----:B------:R-:W-:Y:S02]  /*28360*/  IADD3 R10, P5, PT, R24, R20, RZ ;  /* 0x00000014180a7210 */ /* 0x000fe40007fbe0ff */
[----:B---3--:R-:W-:-:S02]  /*28370*/  ISETP.GT.U32.AND P2, PT, R22, R18, PT ;  /* 0x000000121600720c */ /* 0x008fc40003f44070 */
[----:B0-----:R-:W-:Y:S01]  /*28380*/  LEA.HI.X.SX32 R25, R24, R17, 0x1, P5 ;  /* 0x0000001118197211 */ /* 0x001fe200028f0eff */
[----:B------:R0:W-:Y:S04]  /*28390*/  STL [R1+0xa10], R10 ;  /* 0x000a100a01007387 */ /* 0x0001e80000100800 */
[----:B------:R3:W-:Y:S04]  /*283a0*/  STL [R1+0xa0c], R25 ;  /* 0x000a0c1901007387 */ /* 0x0007e80000100800 */
[----:B------:R-:W2:Y:S02]  /*283b0*/  LDL R57, [R1+0x1cd8] ;  /* 0x001cd80001397983 */ /* 0x000ea40000100800 */
[----:B------:R-:W-:Y:S01]  /*283c0*/  @!P2 IMAD.IADD R18, R18, 0x1, -R22 ;  /* 0x000000011212a824 */ /* 0x000fe200078e0a16 */
[----:B------:R-:W-:-:S02]  /*283d0*/  ISETP.GE.AND P2, PT, R0, RZ, PT ;  /* 0x000000ff0000720c */ /* 0x000fc40003f46270 */
[----:B------:R-:W4:Y:S01]  /*283e0*/  LDL R0, [R1+0x1c5c] ;  /* 0x001c5c0001007983 */ /* 0x000f220000100800 */
[----:B------:R-:W-:Y:S01]  /*283f0*/  @!P4 IMAD.IADD R9, R9, 0x1, -R22 ;  /* 0x000000010909c824 */ /* 0x000fe200078e0a16 */
[C---:B------:R-:W-:Y:S01]  /*28400*/  ISETP.GT.U32.AND P4, PT, R22.reuse, R69, PT ;  /* 0x000000451600720c */ /* 0x040fe20003f84070 */
[----:B-1----:R-:W-:Y:S02]  /*28410*/  IMAD R23, R23, UR8, RZ ;  /* 0x0000000817177c24 */ /* 0x002fe4000f8e02ff */
[----:B------:R-:W-:Y:S02]  /*28420*/  @!P6 IMAD.MOV R16, RZ, RZ, -R16 ;  /* 0x000000ffff10e224 */ /* 0x000fe400078e0a10 */
[----:B------:R-:W-:Y:S01]  /*28430*/  @P0 IMAD.MOV.U32 R24, RZ, RZ, R10 ;  /* 0x000000ffff180224 */ /* 0x000fe200078e000a */
[----:B------:R-:W-:Y:S01]  /*28440*/  ISETP.GT.U32.AND P5, PT, R22, R9, PT ;  /* 0x000000091600720c */ /* 0x000fe20003fa4070 */
[----:B------:R-:W4:Y:S01]  /*28450*/  LDL.LU R83, [R1+0x80] ;  /* 0x0000800001537983 */ /* 0x000f220000300800 */
[----:B0-----:R-:W-:-:S02]  /*28460*/  IADD3 R10, P6, PT, R23, R20, RZ ;  /* 0x00000014170a7210 */ /* 0x001fc40007fde0ff */
[----:B------:R-:W-:Y:S01]  /*28470*/  SEL R16, R61, R16, !P1 ;  /* 0x000000103d107207 */ /* 0x000fe20004800000 */
[----:B------:R0:W4:Y:S02]  /*28480*/  @P0 LDG.E.U8 R38, desc[UR14][R24.64] ;  /* 0x0000000e18260981 */ /* 0x000124000c1e1100 */
[----:B------:R-:W-:Y:S01]  /*28490*/  @!P4 IMAD.IADD R69, R69, 0x1, -R22 ;  /* 0x000000014545c824 */ /* 0x000fe200078e0a16 */
[----:B------:R-:W-:Y:S01]  /*284a0*/  ISETP.GT.U32.AND P4, PT, R22, R18, PT ;  /* 0x000000121600720c */ /* 0x000fe20003f84070 */
[----:B------:R-:W1:Y:S01]  /*284b0*/  LDCU UR8, c[0x0][0x3b0] ;  /* 0x00007600ff0877ac */ /* 0x000e620008000800 */
[----:B0-----:R-:W-:-:S03]  /*284c0*/  LEA.HI.X.SX32 R24, R23, R17, 0x1, P6 ;  /* 0x0000001117187211 */ /* 0x001fc600030f0eff */
[----:B------:R-:W-:Y:S02]  /*284d0*/  @!P5 IMAD.IADD R9, R9, 0x1, -R22 ;  /* 0x000000010909d824 */ /* 0x000fe400078e0a16 */
[----:B------:R-:W-:Y:S01]  /*284e0*/  IMAD R23, R16, UR10, RZ ;  /* 0x0000000a10177c24 */ /* 0x000fe2000f8e02ff */
[----:B------:R-:W-:Y:S01]  /*284f0*/  STL [R1+0xa40], R10 ;  /* 0x000a400a01007387 */ /* 0x000fe20000100800 */
[----:B------:R-:W-:-:S03]  /*28500*/  ISETP.GT.U32.AND P5, PT, R22, R69, PT ;  /* 0x000000451600720c */ /* 0x000fc60003fa4070 */
[----:B------:R0:W-:Y:S01]  /*28510*/  STL [R1+0xa3c], R24 ;  /* 0x000a3c1801007387 */ /* 0x0001e20000100800 */
[----:B---3--:R-:W-:Y:S02]  /*28520*/  @P0 IMAD.MOV.U32 R25, RZ, RZ, R24 ;  /* 0x000000ffff190224 */ /* 0x008fe400078e0018 */
[----:B------:R-:W-:Y:S01]  /*28530*/  IMAD.MOV.U32 R16, RZ, RZ, R9 ;  /* 0x000000ffff107224 */ /* 0x000fe200078e0009 */
[----:B------:R-:W3:Y:S01]  /*28540*/  LDCU UR10, c[0x0][0x3b0] ;  /* 0x00007600ff0a77ac */ /* 0x000ee20008000800 */
[----:B------:R-:W3:Y:S01]  /*28550*/  LDL R9, [R1+0x1c90] ;  /* 0x001c900001097983 */ /* 0x000ee20000100800 */
[----:B0-----:R-:W-:Y:S01]  /*28560*/  @P0 IMAD.MOV.U32 R24, RZ, RZ, R10 ;  /* 0x000000ffff180224 */ /* 0x001fe200078e000a */
[----:B------:R-:W-:-:S04]  /*28570*/  IADD3 R10, P6, PT, R23, R20, RZ ;  /* 0x00000014170a7210 */ /* 0x000fc80007fde0ff */
[----:B------:R0:W3:Y:S01]  /*28580*/  @P0 LDG.E.U8 R39, desc[UR14][R24.64] ;  /* 0x0000000e18270981 */ /* 0x0000e2000c1e1100 */
[----:B------:R-:W-:-:S03]  /*28590*/  @!P4 IMAD.IADD R18, R18, 0x1, -R22 ;  /* 0x000000011212c824 */ /* 0x000fc600078e0a16 */
[----:B------:R-:W-:Y:S01]  /*285a0*/  STL [R1+0xa70], R10 ;  /* 0x000a700a01007387 */ /* 0x000fe20000100800 */
[----:B------:R-:W-:Y:S01]  /*285b0*/  @!P5 IMAD.IADD R69, R69, 0x1, -R22 ;  /* 0x000000014545d824 */ /* 0x000fe200078e0a16 */
[----:B0-----:R-:W-:-:S05]  /*285c0*/  LEA.HI.X.SX32 R24, R23, R17, 0x1, P6 ;  /* 0x0000001117187211 */ /* 0x001fca00030f0eff */
[----:B------:R0:W-:Y:S01]  /*285d0*/  STL [R1+0xa6c], R24 ;  /* 0x000a6c1801007387 */ /* 0x0001e20000100800 */
[----:B--2---:R-:W-:-:S03]  /*285e0*/  ISETP.GE.AND P4, PT, R57, RZ, PT ;  /* 0x000000ff3900720c */ /* 0x004fc60003f86270 */
[----:B------:R-:W2:Y:S01]  /*285f0*/  LDL.LU R57, [R1+0x88] ;  /* 0x0000880001397983 */ /* 0x000ea20000300800 */
[----:B----4-:R-:W-:-:S03]  /*28600*/  ISETP.GE.AND P5, PT, R0, RZ, PT ;  /* 0x000000ff0000720c */ /* 0x010fc60003fa6270 */
[----:B------:R-:W4:Y:S01]  /*28610*/  LDL R0, [R1+0x1c9c] ;  /* 0x001c9c0001007983 */ /* 0x000f220000100800 */
[----:B------:R-:W-:Y:S01]  /*28620*/  @!P2 IMAD.MOV R16, RZ, RZ, -R16 ;  /* 0x000000ffff10a224 */ /* 0x000fe200078e0a10 */
[----:B------:R-:W-:-:S04]  /*28630*/  ISETP.GT.U32.AND P2, PT, R22, R65, PT ;  /* 0x000000411600720c */ /* 0x000fc80003f44070 */
[----:B------:R-:W-:Y:S01]  /*28640*/  SEL R16, R61, R16, !P1 ;  /* 0x000000103d107207 */ /* 0x000fe20004800000 */
[----:B------:R-:W-:-:S04]  /*28650*/  @P0 IMAD.MOV.U32 R25, RZ, RZ, R24 ;  /* 0x000000ffff190224 */ /* 0x000fc800078e0018 */
[----:B-1----:R-:W-:Y:S02]  /*28660*/  IMAD R23, R16, UR8, RZ ;  /* 0x0000000810177c24 */ /* 0x002fe4000f8e02ff */
[----:B0-----:R-:W-:Y:S01]  /*28670*/  @P0 IMAD.MOV.U32 R24, RZ, RZ, R10 ;  /* 0x000000ffff180224 */ /* 0x001fe200078e000a */
[----:B------:R-:W-:Y:S01]  /*28680*/  ISETP.GT.U32.AND P6, PT, R22, R63, PT ;  /* 0x0000003f1600720c */ /* 0x000fe20003fc4070 */
[----:B------:R-:W-:Y:S01]  /*28690*/  @!P2 IMAD.IADD R65, R65, 0x1, -R22 ;  /* 0x000000014141a824 */ /* 0x000fe200078e0a16 */
[C---:B------:R-:W-:Y:S01]  /*286a0*/  IADD3 R10, P2, PT, R23.reuse, R20, RZ ;  /* 0x00000014170a7210 */ /* 0x040fe20007f5e0ff */
[----:B------:R-:W-:Y:S01]  /*286b0*/  IMAD.MOV.U32 R16, RZ, RZ, R18 ;  /* 0x000000ffff107224 */ /* 0x000fe200078e0012 */
[----:B------:R0:W2:Y:S01]  /*286c0*/  @P0 LDG.E.U8 R37, desc[UR14][R24.64] ;  /* 0x0000000e18250981 */ /* 0x0000a2000c1e1100 */
[----:B------:R-:W1:Y:S01]  /*286d0*/  LDCU UR8, c[0x0][0x3b0] ;  /* 0x00007600ff0877ac */ /* 0x000e620008000800 */
[----:B------:R-:W-:Y:S02]  /*286e0*/  LEA.HI.X.SX32 R18, R23, R17, 0x1, P2 ;  /* 0x0000001117127211 */ /* 0x000fe400010f0eff */
[----:B------:R-:W-:Y:S04]  /*286f0*/  STL [R1+0xa98], R10 ;  /* 0x000a980a01007387 */ /* 0x000fe80000100800 */
[----:B------:R1:W-:Y:S01]  /*28700*/  STL [R1+0xa94], R18 ;  /* 0x000a941201007387 */ /* 0x0003e20000100800 */
[----:B0-----:R-:W-:-:S02]  /*28710*/  @P0 IMAD.MOV.U32 R25, RZ, RZ, R18 ;  /* 0x000000ffff190224 */ /* 0x001fc400078e0012 */
[----:B------:R-:W-:Y:S02]  /*28720*/  @!P6 IMAD.IADD R63, R63, 0x1, -R22 ;  /* 0x000000013f3fe824 */ /* 0x000fe400078e0a16 */
[----:B------:R-:W-:Y:S01]  /*28730*/  @!P4 IMAD.MOV R16, RZ, RZ, -R16 ;  /* 0x000000ffff10c224 */ /* 0x000fe200078e0a10 */
[----:B-1----:R-:W2:Y:S01]  /*28740*/  LDL R18, [R1+0x1b18] ;  /* 0x001b180001127983 */ /* 0x002ea20000100800 */
[C---:B------:R-:W-:Y:S01]  /*28750*/  ISETP.GT.U32.AND P6, PT, R22.reuse, R65, PT ;  /* 0x000000411600720c */ /* 0x040fe20003fc4070 */
[----:B------:R-:W-:Y:S01]  /*28760*/  @!P5 IMAD.MOV R69, RZ, RZ, -R69 ;  /* 0x000000ffff45d224 */ /* 0x000fe200078e0a45 */
[----:B------:R-:W-:Y:S02]  /*28770*/  ISETP.GT.U32.AND P4, PT, R22, R63, PT ;  /* 0x0000003f1600720c */ /* 0x000fe40003f84070 */
[C---:B------:R-:W-:Y:S01]  /*28780*/  SEL R16, R61.reuse, R16, !P1 ;  /* 0x000000103d107207 */ /* 0x040fe20004800000 */
[----:B------:R-:W-:Y:S01]  /*28790*/  @P0 IMAD.MOV.U32 R24, RZ, RZ, R10 ;  /* 0x000000ffff180224 */ /* 0x000fe200078e000a */
[----:B------:R-:W2:Y:S01]  /*287a0*/  LDL.LU R85, [R1+0x90] ;  /* 0x0000900001557983 */ /* 0x000ea20000300800 */
[----:B------:R-:W-:-:S02]  /*287b0*/  SEL R69, R61, R69, !P1 ;  /* 0x000000453d457207 */ /* 0x000fc40004800000 */
[----:B------:R-:W-:Y:S01]  /*287c0*/  IMAD R16, R16, UR9, RZ ;  /* 0x0000000910107c24 */ /* 0x000fe2000f8e02ff */
[----:B---3--:R-:W-:Y:S01]  /*287d0*/  ISETP.GE.AND P5, PT, R9, RZ, PT ;  /* 0x000000ff0900720c */ /* 0x008fe20003fa6270 */
[----:B------:R0:W3:Y:S01]  /*287e0*/  @P0 LDG.E.U8 R36, desc[UR14][R24.64] ;  /* 0x0000000e18240981 */ /* 0x0000e2000c1e1100 */
[----:B------:R-:W-:Y:S01]  /*287f0*/  IMAD R69, R69, UR8, RZ ;  /* 0x0000000845457c24 */ /* 0x000fe2000f8e02ff */
[----:B------:R-:W-:Y:S01]  /*28800*/  ISETP.GT.U32.AND P2, PT, R22, R83, PT ;  /* 0x000000531600720c */ /* 0x000fe20003f44070 */
[--C-:B------:R-:W-:Y:S01]  /*28810*/  @!P6 IMAD.IADD R65, R65, 0x1, -R22.reuse ;  /* 0x000000014141e824 */ /* 0x100fe200078e0a16 */
[CC--:B------:R-:W-:Y:S01]  /*28820*/  IADD3 R23, P6, PT, R16.reuse, R20.reuse, RZ ;  /* 0x0000001410177210 */ /* 0x0c0fe20007fde0ff */
[----:B------:R-:W-:Y:S01]  /*28830*/  @!P4 IMAD.IADD R63, R63, 0x1, -R22 ;  /* 0x000000013f3fc824 */ /* 0x000fe200078e0a16 */
[----:B------:R-:W-:Y:S01]  /*28840*/  IADD3 R9, P4, PT, R69, R20, RZ ;  /* 0x0000001445097210 */ /* 0x000fe20007f9e0ff */
[----:B------:R-:W1:Y:S01]  /*28850*/  LDCU UR9, c[0x0][0x3b0] ;  /* 0x00007600ff0977ac */ /* 0x000e620008000800 */
[----:B------:R-:W1:Y:S01]  /*28860*/  LDCU UR8, c[0x0][0x3b0] ;  /* 0x00007600ff0877ac */ /* 0x000e620008000800 */
[----:B0-----:R-:W-:Y:S01]  /*28870*/  LEA.HI.X.SX32 R24, R16, R17, 0x1, P6 ;  /* 0x0000001110187211 */ /* 0x001fe200030f0eff */
[----:B------:R-:W-:Y:S04]  /*28880*/  STL [R1+0xac0], R23 ;  /* 0x000ac01701007387 */ /* 0x000fe80000100800 */
[----:B------:R-:W-:Y:S04]  /*28890*/  STL [R1+0xae8], R9 ;  /* 0x000ae80901007387 */ /* 0x000fe80000100800 */
[----:B------:R0:W-:Y:S01]  /*288a0*/  STL [R1+0xabc], R24 ;  /* 0x000abc1801007387 */ /* 0x0001e20000100800 */
[----:B----4-:R-:W-:-:S03]  /*288b0*/  ISETP.GE.AND P6, PT, R0, RZ, PT ;  /* 0x000000ff0000720c */ /* 0x010fc60003fc6270 */
[----:B------:R-:W4:Y:S01]  /*288c0*/  LDL R0, [R1+0x1b38] ;  /* 0x001b380001007983 */ /* 0x000f220000100800 */
[----:B------:R-:W-:Y:S01]  /*288d0*/  @!P2 IMAD.IADD R83, R83, 0x1, -R22 ;  /* 0x000000015353a824 */ /* 0x000fe200078e0a16 */
[----:B------:R-:W-:Y:S02]  /*288e0*/  LEA.HI.X.SX32 R10, R69, R17, 0x1, P4 ;  /* 0x00000011450a7211 */ /* 0x000fe400020f0eff */
[----:B------:R-:W3:Y:S02]  /*288f0*/  LDL.LU R26, [R1+0xc0] ;  /* 0x0000c000011a7983 */ /* 0x000ee40000300800 */
[----:B------:R-:W-:Y:S01]  /*28900*/  ISETP.GT.U32.AND P2, PT, R22, R83, PT ;  /* 0x000000531600720c */ /* 0x000fe20003f44070 */
[----:B------:R-:W-:Y:S01]  /*28910*/  @!P5 IMAD.MOV R65, RZ, RZ, -R65 ;  /* 0x000000ffff41d224 */ /* 0x000fe200078e0a41 */
[----:B------:R0:W-:Y:S01]  /*28920*/  STL [R1+0xae4], R10 ;  /* 0x000ae40a01007387 */ /* 0x0001e20000100800 */
[----:B------:R-:W-:-:S03]  /*28930*/  @P0 IMAD.MOV.U32 R25, RZ, RZ, R24 ;  /* 0x000000ffff190224 */ /* 0x000fc600078e0018 */
[----:B------:R-:W-:-:S07]  /*28940*/  SEL R65, R61, R65, !P1 ;  /* 0x000000413d417207 */ /* 0x000fce0004800000 */
[----:B------:R-:W-:Y:S02]  /*28950*/  @!P2 IMAD.IADD R83, R83, 0x1, -R22 ;  /* 0x000000015353a824 */ /* 0x000fe400078e0a16 */
[----:B0-----:R-:W-:Y:S02]  /*28960*/  @P0 IMAD.MOV.U32 R24, RZ, RZ, R23 ;  /* 0x000000ffff180224 */ /* 0x001fe400078e0017 */
[----:B------:R-:W-:Y:S02]  /*28970*/  IMAD R65, R65, UR10, RZ ;  /* 0x0000000a41417c24 */ /* 0x000fe4000f8e02ff */
[----:B------:R-:W-:Y:S01]  /*28980*/  @!P6 IMAD.MOV R63, RZ, RZ, -R63 ;  /* 0x000000ffff3fe224 */ /* 0x000fe200078e0a3f */
[----:B--2---:R-:W-:Y:S01]  /*28990*/  ISETP.GE.AND P2, PT, R18, RZ, PT ;  /* 0x000000ff1200720c */ /* 0x004fe20003f46270 */
[----:B------:R0:W2:Y:S04]  /*289a0*/  @P0 LDG.E.U8 R35, desc[UR14][R24.64] ;  /* 0x0000000e18230981 */ /* 0x0000a8000c1e1100 */
[----:B------:R-:W2:Y:S04]  /*289b0*/  LDL R18, [R1+0x1b58] ;  /* 0x001b580001127983 */ /* 0x000ea80000100800 */
[----:B------:R-:W2:Y:S04]  /*289c0*/  LDL.LU R84, [R1+0xd0] ;  /* 0x0000d00001547983 */ /* 0x000ea80000300800 */
[----:B------:R-:W2:Y:S01]  /*289d0*/  LDL.LU R79, [R1+0xd4] ;  /* 0x0000d400014f7983 */ /* 0x000ea20000300800 */
[----:B------:R-:W-:Y:S01]  /*289e0*/  IMAD.MOV.U32 R16, RZ, RZ, R83 ;  /* 0x000000ffff107224 */ /* 0x000fe200078e0053 */
[----:B------:R-:W-:-:S02]  /*289f0*/  ISETP.GT.U32.AND P5, PT, R22, R57, PT ;  /* 0x000000391600720c */ /* 0x000fc40003fa4070 */
[----:B------:R-:W-:Y:S01]  /*28a00*/  ISETP.GT.U32.AND P4, PT, R22, R85, PT ;  /* 0x000000551600720c */ /* 0x000fe20003f84070 */
[----:B------:R-:W1:Y:S01]  /*28a10*/  LDCU UR10, c[0x0][0x3b0] ;  /* 0x00007600ff0a77ac */ /* 0x000e620008000800 */
[----:B0-----:R-:W-:Y:S01]  /*28a20*/  @P0 IMAD.MOV.U32 R24, RZ, RZ, R9 ;  /* 0x000000ffff180224 */ /* 0x001fe200078e0009 */
[----:B------:R-:W-:Y:S01]  /*28a30*/  IADD3 R9, P6, PT, R65, R20, RZ ;  /* 0x0000001441097210 */ /* 0x000fe20007fde0ff */
[----:B------:R-:W-:-:S03]  /*28a40*/  @P0 IMAD.MOV.U32 R25, RZ, RZ, R10 ;  /* 0x000000ffff190224 */ /* 0x000fc600078e000a */
[----:B------:R-:W-:Y:S02]  /*28a50*/  LEA.HI.X.SX32 R10, R65, R17, 0x1, P6 ;  /* 0x00000011410a7211 */ /* 0x000fe400030f0eff */
[----:B------:R-:W-:Y:S01]  /*28a60*/  SEL R63, R61, R63, !P1 ;  /* 0x0000003f3d3f7207 */ /* 0x000fe20004800000 */
[----:B------:R0:W2:Y:S04]  /*28a70*/  @P0 LDG.E.U8 R34, desc[UR14][R24.64] ;  /* 0x0000000e18220981 */ /* 0x0000a8000c1e1100 */
[----:B------:R0:W-:Y:S04]  /*28a80*/  STL [R1+0xb10], R9 ;  /* 0x000b100901007387 */ /* 0x0001e80000100800 */
[----:B------:R3:W-:Y:S01]  /*28a90*/  STL [R1+0xb0c], R10 ;  /* 0x000b0c0a01007387 */ /* 0x0007e20000100800 */
[----:B-1----:R-:W-:-:S02]  /*28aa0*/  IMAD R63, R63, UR9, RZ ;  /* 0x000000093f3f7c24 */ /* 0x002fc4000f8e02ff */
[----:B------:R-:W-:Y:S02]  /*28ab0*/  @!P2 IMAD.MOV R16, RZ, RZ, -R16 ;  /* 0x000000ffff10a224 */ /* 0x000fe400078e0a10 */
[--C-:B------:R-:W-:Y:S02]  /*28ac0*/  @!P5 IMAD.IADD R57, R57, 0x1, -R22.reuse ;  /* 0x000000013939d824 */ /* 0x100fe400078e0a16 */
[----:B------:R-:W-:Y:S01]  /*28ad0*/  @!P4 IMAD.IADD R85, R85, 0x1, -R22 ;  /* 0x000000015555c824 */ /* 0x000fe200078e0a16 */
[----:B------:R-:W1:Y:S01]  /*28ae0*/  LDCU UR9, c[0x0][0x3b0] ;  /* 0x00007600ff0977ac */ /* 0x000e620008000800 */
[----:B0-----:R-:W-:Y:S02]  /*28af0*/  @P0 IMAD.MOV.U32 R24, RZ, RZ, R9 ;  /* 0x000000ffff180224 */ /* 0x001fe400078e0009 */
[----:B------:R-:W2:Y:S01]  /*28b00*/  LDL R9, [R1+0x1b78] ;  /* 0x001b780001097983 */ /* 0x000ea20000100800 */
[----:B------:R-:W-:-:S05]  /*28b10*/  @P0 IMAD.MOV.U32 R25, RZ, RZ, R10 ;  /* 0x000000ffff190224 */ /* 0x000fca00078e000a */
[----:B------:R0:W2:Y:S01]  /*28b20*/  @P0 LDG.E.U8 R33, desc[UR14][R24.64] ;  /* 0x0000000e18210981 */ /* 0x0000a2000c1e1100 */
[----:B----4-:R-:W-:Y:S02]  /*28b30*/  ISETP.GE.AND P6, PT, R0, RZ, PT ;  /* 0x000000ff0000720c */ /* 0x010fe40003fc6270 */
[----:B------:R-:W-:-:S04]  /*28b40*/  IADD3 R0, P2, PT, R63, R20, RZ ;  /* 0x000000143f007210 */ /* 0x000fc80007f5e0ff */
[----:B---3--:R-:W-:Y:S01]  /*28b50*/  LEA.HI.X.SX32 R10, R63, R17, 0x1, P2 ;  /* 0x000000113f0a7211 */ /* 0x008fe200010f0eff */
[----:B------:R3:W-:Y:S01]  /*28b60*/  STL [R1+0xb38], R0 ;  /* 0x000b380001007387 */ /* 0x0007e20000100800 */
[----:B0-----:R-:W-:-:S03]  /*28b70*/  @P0 IMAD.MOV.U32 R24, RZ, RZ, R0 ;  /* 0x000000ffff180224 */ /* 0x001fc600078e0000 */
[----:B------:R0:W-:Y:S04]  /*28b80*/  STL [R1+0xb34], R10 ;  /* 0x000b340a01007387 */ /* 0x0001e80000100800 */
[----:B---3--:R-:W3:Y:S01]  /*28b90*/  LDL R0, [R1+0x1b98] ;  /* 0x001b980001007983 */ /* 0x008ee20000100800 */
[C---:B------:R-:W-:Y:S02]  /*28ba0*/  ISETP.GT.U32.AND P5, PT, R22.reuse, R57, PT ;  /* 0x000000391600720c */ /* 0x040fe40003fa4070 */
[----:B------:R-:W-:Y:S02]  /*28bb0*/  ISETP.GT.U32.AND P4, PT, R22, R85, PT ;  /* 0x000000551600720c */ /* 0x000fe40003f84070 */
[----:B------:R-:W-:Y:S01]  /*28bc0*/  SEL R23, R61, R16, !P1 ;  /* 0x000000103d177207 */ /* 0x000fe20004800000 */
[----:B------:R-:W-:-:S04]  /*28bd0*/  @P0 IMAD.MOV.U32 R25, RZ, RZ, R10 ;  /* 0x000000ffff190224 */ /* 0x000fc800078e000a */
[----:B------:R-:W-:Y:S01]  /*28be0*/  IMAD R23, R23, UR8, RZ ;  /* 0x0000000817177c24 */ /* 0x000fe2000f8e02ff */
[----:B------:R4:W3:Y:S01]  /*28bf0*/  @P0 LDG.E.U8 R31, desc[UR14][R24.64] ;  /* 0x0000000e181f0981 */ /* 0x0008e2000c1e1100 */
[----:B------:R-:W1:Y:S02]  /*28c00*/  LDCU UR8, c[0x0][0x3b0] ;  /* 0x00007600ff0877ac */ /* 0x000e640008000800 */
[----:B------:R-:W-:Y:S01]  /*28c10*/  @!P5 IMAD.IADD R57, R57, 0x1, -R22 ;  /* 0x000000013939d824 */ /* 0x000fe200078e0a16 */
[----:B------:R-:W-:-:S03]  /*28c20*/  ISETP.GT.U32.AND P5, PT, R22, R26, PT ;  /* 0x0000001a1600720c */ /* 0x000fc60003fa4070 */
[----:B------:R-:W-:Y:S01]  /*28c30*/  IMAD.MOV.U32 R16, RZ, RZ, R57 ;  /* 0x000000ffff107224 */ /* 0x000fe200078e0039 */
[----:B--2---:R-:W-:Y:S01]  /*28c40*/  ISETP.GE.AND P2, PT, R18, RZ, PT ;  /* 0x000000ff1200720c */ /* 0x004fe20003f46270 */
[----:B------:R-:W-:Y:S01]  /*28c50*/  @!P4 IMAD.IADD R85, R85, 0x1, -R22 ;  /* 0x000000015555c824 */ /* 0x000fe200078e0a16 */
[----:B------:R-:W2:Y:S01]  /*28c60*/  LDL.LU R57, [R1+0x134] ;  /* 0x0001340001397983 */ /* 0x000ea20000300800 */
[----:B------:R-:W-:Y:S01]  /*28c70*/  @!P6 IMAD.MOV R16, RZ, RZ, -R16 ;  /* 0x000000ffff10e224 */ /* 0x000fe200078e0a10 */
[C---:B----4-:R-:W-:Y:S02]  /*28c80*/  IADD3 R24, P6, PT, R23.reuse, R20, RZ ;  /* 0x0000001417187210 */ /* 0x050fe40007fde0ff */
[----:B------:R-:W-:Y:S01]  /*28c90*/  ISETP.GT.U32.AND P4, PT, R22, R84, PT ;  /* 0x000000541600720c */ /* 0x000fe20003f84070 */
[----:B0-----:R-:W4:Y:S04]  /*28ca0*/  LDL.LU R10, [R1+0xec] ;  /* 0x0000ec00010a7983 */ /* 0x001f280000300800 */
[----:B------:R-:W4:Y:S01]  /*28cb0*/  LDL.LU R18, [R1+0xdc] ;  /* 0x0000dc0001127983 */ /* 0x000f220000300800 */
[----:B------:R-:W-:Y:S01]  /*28cc0*/  LEA.HI.X.SX32 R25, R23, R17, 0x1, P6 ;  /* 0x0000001117197211 */ /* 0x000fe200030f0eff */
[----:B------:R-:W-:Y:S01]  /*28cd0*/  @!P5 IMAD.IADD R26, R26, 0x1, -R22 ;  /* 0x000000011a1ad824 */ /* 0x000fe200078e0a16 */
[----:B------:R-:W-:-:S02]  /*28ce0*/  SEL R23, R61, R16, !P1 ;  /* 0x000000103d177207 */ /* 0x000fc40004800000 */
[C---:B------:R-:W-:Y:S01]  /*28cf0*/  ISETP.GT.U32.AND P5, PT, R22.reuse, R79, PT ;  /* 0x0000004f1600720c */ /* 0x040fe20003fa4070 */
[----:B------:R-:W-:Y:S01]  /*28d00*/  IMAD.MOV.U32 R16, RZ, RZ, R85 ;  /* 0x000000ffff107224 */ /* 0x000fe200078e0055 */
[----:B------:R1:W-:Y:S01]  /*28d10*/  STL [R1+0x768], R24 ;  /* 0x0007681801007387 */ /* 0x0003e20000100800 */
[----:B------:R-:W-:-:S03]  /*28d20*/  ISETP.GT.U32.AND P6, PT, R22, R26, PT ;  /* 0x0000001a1600720c */ /* 0x000fc60003fc4070 */
[----:B------:R1:W4:Y:S01]  /*28d30*/  @P0 LDG.E.U8 R32, desc[UR14][R24.64] ;  /* 0x0000000e18200981 */ /* 0x000322000c1e1100 */
[----:B------:R-:W-:-:S03]  /*28d40*/  @!P2 IMAD.MOV R16, RZ, RZ, -R16 ;  /* 0x000000ffff10a224 */ /* 0x000fc600078e0a10 */
[----:B------:R0:W-:Y:S04]  /*28d50*/  STL [R1+0x764], R25 ;  /* 0x0007641901007387 */ /* 0x0001e80000100800 */
[----:B------:R-:W4:Y:S01]  /*28d60*/  LDL R85, [R1+0x1bb4] ;  /* 0x001bb40001557983 */ /* 0x000f220000100800 */
[--C-:B------:R-:W-:Y:S02]  /*28d70*/  @!P4 IMAD.IADD R84, R84, 0x1, -R22.reuse ;  /* 0x000000015454c824 */ /* 0x100fe400078e0a16 */
[----:B-1----:R-:W-:Y:S01]  /*28d80*/  IMAD R24, R23, UR9, RZ ;  /* 0x0000000917187c24 */ /* 0x002fe2000f8e02ff */
[----:B------:R-:W-:Y:S01]  /*28d90*/  SEL R23, R61, R16, !P1 ;  /* 0x000000103d177207 */ /* 0x000fe20004800000 */
[----:B------:R-:W-:Y:S01]  /*28da0*/  @!P5 IMAD.IADD R79, R79, 0x1, -R22 ;  /* 0x000000014f4fd824 */ /* 0x000fe200078e0a16 */
[----:B------:R-:W-:-:S02]  /*28db0*/  ISETP.GE.AND P4, PT, R9, RZ, PT ;  /* 0x000000ff0900720c */ /* 0x000fc40003f86270 */
[----:B------:R-:W-:Y:S02]  /*28dc0*/  ISETP.GT.U32.AND P2, PT, R22, R84, PT ;  /* 0x000000541600720c */ /* 0x000fe40003f44070 */
[-C--:B------:R-:W-:Y:S01]  /*28dd0*/  IADD3 R9, P5, PT, R24, R20.reuse, RZ ;  /* 0x0000001418097210 */ /* 0x080fe20007fbe0ff */
[----:B------:R-:W-:Y:S02]  /*28de0*/  IMAD R23, R23, UR8, RZ ;  /* 0x0000000817177c24 */ /* 0x000fe4000f8e02ff */
[----:B------:R-:W-:Y:S01]  /*28df0*/  @!P6 IMAD.IADD R26, R26, 0x1, -R22 ;  /* 0x000000011a1ae824 */ /* 0x000fe200078e0a16 */
[----:B------:R-:W1:Y:S01]  /*28e00*/  LDCU UR8, c[0x0][0x3b0] ;  /* 0x00007600ff0877ac */ /* 0x000e620008000800 */
[----:B0-----:R-:W-:Y:S01]  /*28e10*/  LEA.HI.X.SX32 R25, R24, R17, 0x1, P5 ;  /* 0x0000001118197211 */ /* 0x001fe200028f0eff */
[----:B------:R-:W0:Y:S01]  /*28e20*/  LDCU UR9, c[0x0][0x3b0] ;  /* 0x00007600ff0977ac */ /* 0x000e220008000800 */
[----:B------:R-:W-:Y:S01]  /*28e30*/  IADD3 R50, P6, PT, R23, R20, RZ ;  /* 0x0000001417327210 */ /* 0x000fe20007fde0ff */
[----:B------:R0:W-:Y:S04]  /*28e40*/  STL [R1+0x7a8], R9 ;  /* 0x0007a80901007387 */ /* 0x0001e80000100800 */
[----:B------:R0:W-:Y:S01]  /*28e50*/  STL [R1+0x7a4], R25 ;  /* 0x0007a41901007387 */ /* 0x0001e20000100800 */
[----:B------:R-:W-:-:S03]  /*28e60*/  IMAD.MOV.U32 R16, RZ, RZ, R26 ;  /* 0x000000ffff107224 */ /* 0x000fc600078e001a */
[----:B------:R-:W-:Y:S04]  /*28e70*/  STL [R1+0x7e8], R50 ;  /* 0x0007e83201007387 */ /* 0x000fe80000100800 */
[----:B------:R-:W4:Y:S01]  /*28e80*/  LDL R26, [R1+0x1bd8] ;  /* 0x001bd800011a7983 */ /* 0x000f220000100800 */
[----:B------:R-:W-:Y:S02]  /*28e90*/  @!P2 IMAD.IADD R84, R84, 0x1, -R22 ;  /* 0x000000015454a824 */ /* 0x000fe400078e0a16 */
[----:B------:R-:W-:Y:S02]  /*28ea0*/  @P0 IMAD.MOV.U32 R24, RZ, RZ, R9 ;  /* 0x000000ffff180224 */ /* 0x000fe400078e0009 */
[----:B0-----:R-:W4:Y:S01]  /*28eb0*/  LDL R9, [R1+0x1bf8] ;  /* 0x001bf80001097983 */ /* 0x001f220000100800 */
[----:B------:R-:W-:Y:S01]  /*28ec0*/  ISETP.GT.U32.AND P5, PT, R22, R79, PT ;  /* 0x0000004f1600720c */ /* 0x000fe20003fa4070 */
[----:B------:R-:W-:Y:S01]  /*28ed0*/  @!P4 IMAD.MOV R16, RZ, RZ, -R16 ;  /* 0x000000ffff10c224 */ /* 0x000fe200078e0a10 */
[----:B------:R-:W-:Y:S01]  /*28ee0*/  LEA.HI.X.SX32 R23, R23, R17, 0x1, P6 ;  /* 0x0000001117177211 */ /* 0x000fe200030f0eff */
[----:B------:R0:W4:Y:S01]  /*28ef0*/  @P0 LDG.E.U8 R30, desc[UR14][R24.64] ;  /* 0x0000000e181e0981 */ /* 0x000122000c1e1100 */
[----:B---3--:R-:W-:-:S03]  /*28f00*/  ISETP.GE.AND P2, PT, R0, RZ, PT ;  /* 0x000000ff0000720c */ /* 0x008fc60003f46270 */
[----:B------:R-:W3:Y:S06]  /*28f10*/  LDL R0, [R1+0x1c18] ;  /* 0x001c180001007983 */ /* 0x000eec0000100800 */
[----:B------:R-:W-:Y:S01]  /*28f20*/  @!P5 IMAD.IADD R79, R79, 0x1, -R22 ;  /* 0x000000014f4fd824 */ /* 0x000fe200078e0a16 */
[----:B------:R-:W-:Y:S01]  /*28f30*/  SEL R16, R61, R16, !P1 ;  /* 0x000000103d107207 */ /* 0x000fe20004800000 */
[----:B------:R1:W-:Y:S01]  /*28f40*/  STL [R1+0x7e4], R23 ;  /* 0x0007e41701007387 */ /* 0x0003e20000100800 */
[----:B0-----:R-:W-:Y:S02]  /*28f50*/  @P0 IMAD.MOV.U32 R25, RZ, RZ, R23 ;  /* 0x000000ffff190224 */ /* 0x001fe400078e0017 */
[----:B------:R-:W-:-:S02]  /*28f60*/  @P0 IMAD.MOV.U32 R24, RZ, RZ, R50 ;  /* 0x000000ffff180224 */ /* 0x000fc400078e0032 */
[----:B------:R-:W-:Y:S01]  /*28f70*/  IMAD R16, R16, UR10, RZ ;  /* 0x0000000a10107c24 */ /* 0x000fe2000f8e02ff */
[----:B------:R-:W0:Y:S02]  /*28f80*/  LDCU UR10, c[0x0][0x3b0] ;  /* 0x00007600ff0a77ac */ /* 0x000e240008000800 */
[----:B------:R0:W3:Y:S01]  /*28f90*/  @P0 LDG.E.U8 R29, desc[UR14][R24.64] ;  /* 0x0000000e181d0981 */ /* 0x0000e2000c1e1100 */
[C---:B--2---:R-:W-:Y:S02]  /*28fa0*/  ISETP.GT.U32.AND P4, PT, R22.reuse, R57, PT ;  /* 0x000000391600720c */ /* 0x044fe40003f84070 */
[C---:B----4-:R-:W-:Y:S02]  /*28fb0*/  ISETP.GT.U32.AND P6, PT, R22.reuse, R10, PT ;  /* 0x0000000a1600720c */ /* 0x050fe40003fc4070 */
[----:B------:R-:W-:Y:S01]  /*28fc0*/  ISETP.GT.U32.AND P5, PT, R22, R18, PT ;  /* 0x000000121600720c */ /* 0x000fe20003fa4070 */
[----:B-1----:R-:W-:-:S04]  /*28fd0*/  IMAD.MOV.U32 R23, RZ, RZ, R84 ;  /* 0x000000ffff177224 */ /* 0x002fc800078e0054 */
[----:B------:R-:W-:-:S04]  /*28fe0*/  @!P2 IMAD.MOV R23, RZ, RZ, -R23 ;  /* 0x000000ffff17a224 */ /* 0x000fc800078e0a17 */
[--C-:B------:R-:W-:Y:S01]  /*28ff0*/  @!P4 IMAD.IADD R57, R57, 0x1, -R22.reuse ;  /* 0x000000013939c824 */ /* 0x100fe200078e0a16 */
[----:B------:R-:W-:Y:S01]  /*29000*/  ISETP.GE.AND P2, PT, R85, RZ, PT ;  /* 0x000000ff5500720c */ /* 0x000fe20003f46270 */
[--C-:B------:R-:W-:Y:S01]  /*29010*/  @!P6 IMAD.IADD R10, R10, 0x1, -R22.reuse ;  /* 0x000000010a0ae824 */ /* 0x100fe200078e0a16 */
[----:B0-----:R-:W-:Y:S01]  /*29020*/  IADD3 R24, P4, PT, R16, R20, RZ ;  /* 0x0000001410187210 */ /* 0x001fe20007f9e0ff */
[----:B------:R-:W-:Y:S01]  /*29030*/  @!P5 IMAD.IADD R18, R18, 0x1, -R22 ;  /* 0x000000011212d824 */ /* 0x000fe200078e0a16 */
[----:B------:R-:W-:Y:S02]  /*29040*/  ISETP.GT.U32.AND P6, PT, R22, R57, PT ;  /* 0x000000391600720c */ /* 0x000fe40003fc4070 */
[----:B------:R-:W-:Y:S02]  /*29050*/  LEA.HI.X.SX32 R25, R16, R17, 0x1, P4 ;  /* 0x0000001110197211 */ /* 0x000fe400020f0eff */
[C---:B------:R-:W-:Y:S02]  /*29060*/  ISETP.GT.U32.AND P5, PT, R22.reuse, R10, PT ;  /* 0x0000000a1600720c */ /* 0x040fe40003fa4070 */
[----:B------:R-:W-:Y:S01]  /*29070*/  ISETP.GT.U32.AND P4, PT, R22, R18, PT ;  /* 0x000000121600720c */ /* 0x000fe20003f84070 */
[----:B------:R-:W-:Y:S01]  /*29080*/  IMAD.MOV.U32 R16, RZ, RZ, R79 ;  /* 0x000000ffff107224 */ /* 0x000fe200078e004f */
[----:B------:R-:W-:Y:S01]  /*29090*/  SEL R23, R61, R23, !P1 ;  /* 0x000000173d177207 */ /* 0x000fe20004800000 */
[----:B------:R-:W-:Y:S04]  /*290a0*/  STL [R1+0x928], R24 ;  /* 0x0009281801007387 */ /* 0x000fe80000100800 */
[----:B------:R0:W2:Y:S01]  /*290b0*/  @P0 LDG.E.U8 R28, desc[UR14][R24.64] ;  /* 0x0000000e181c0981 */ /* 0x0000a2000c1e1100 */
[----:B------:R-:W-:-:S03]  /*290c0*/  @!P2 IMAD.MOV R16, RZ, RZ, -R16 ;  /* 0x000000ffff10a224 */ /* 0x000fc600078e0a10 */
[----:B------:R0:W-:Y:S01]  /*290d0*/  STL [R1+0x924], R25 ;  /* 0x0009241901007387 */ /* 0x0001e20000100800 */
[----:B------:R-:W-:Y:S01]  /*290e0*/  IMAD R23, R23, UR8, RZ ;  /* 0x0000000817177c24 */ /* 0x000fe2000f8e02ff */
[----:B------:R-:W1:Y:S01]  /*290f0*/  S2R R15, SR_TID.X ;  /* 0x00000000000f7919 */ /* 0x000e620000002100 */
[--C-:B------:R-:W-:Y:S01]  /*29100*/  @!P6 IMAD.IADD R57, R57, 0x1, -R22.reuse ;  /* 0x000000013939e824 */ /* 0x100fe200078e0a16 */
[----:B------:R-:W4:Y:S01]  /*29110*/  LDCU UR8, c[0x0][0x3b0] ;  /* 0x00007600ff0877ac */ /* 0x000f220008000800 */
[----:B------:R-:W-:Y:S02]  /*29120*/  ISETP.GE.AND P2, PT, R26, RZ, PT ;  /* 0x000000ff1a00720c */ /* 0x000fe40003f46270 */
[----:B0-----:R-:W-:Y:S01]  /*29130*/  SEL R25, R61, R16, !P1 ;  /* 0x000000103d197207 */ /* 0x001fe20004800000 */
[--C-:B------:R-:W-:Y:S02]  /*29140*/  @!P5 IMAD.IADD R10, R10, 0x1, -R22.reuse ;  /* 0x000000010a0ad824 */ /* 0x100fe400078e0a16 */
[----:B------:R-:W-:-:S02]  /*29150*/  @!P4 IMAD.IADD R18, R18, 0x1, -R22 ;  /* 0x000000011212c824 */ /* 0x000fc400078e0a16 */
[----:B------:R-:W-:Y:S02]  /*29160*/  IMAD.MOV.U32 R24, RZ, RZ, R57 ;  /* 0x000000ffff187224 */ /* 0x000fe400078e0039 */
[----:B------:R-:W-:Y:S01]  /*29170*/  IMAD R26, R25, UR9, RZ ;  /* 0x00000009191a7c24 */ /* 0x000fe2000f8e02ff */
[----:B------:R-:W-:Y:S01]  /*29180*/  ISETP.GE.AND P6, PT, R9, RZ, PT ;  /* 0x000000ff0900720c */ /* 0x000fe20003fc6270 */
[----:B------:R-:W-:Y:S01]  /*29190*/  IMAD.MOV.U32 R16, RZ, RZ, R18 ;  /* 0x000000ffff107224 */ /* 0x000fe200078e0012 */
[----:B------:R-:W-:Y:S01]  /*291a0*/  PRMT R27, RZ, 0x7610, R27 ;  /* 0x00007610ff1b7816 */ /* 0x000fe2000000001b */
[----:B------:R-:W0:Y:S01]  /*291b0*/  LDCU UR9, c[0x0][0x3b0] ;  /* 0x00007600ff0977ac */ /* 0x000e220008000800 */
[----:B------:R-:W-:-:S05]  /*291c0*/  @!P2 IMAD.MOV R24, RZ, RZ, -R24 ;  /* 0x000000ffff18a224 */ /* 0x000fca00078e0a18 */
[----:B------:R-:W-:Y:S02]  /*291d0*/  SEL R25, R61, R24, !P1 ;  /* 0x000000183d197207 */ /* 0x000fe40004800000 */
[----:B---3--:R-:W-:Y:S02]  /*291e0*/  ISETP.GE.AND P5, PT, R0, RZ, PT ;  /* 0x000000ff0000720c */ /* 0x008fe40003fa6270 */
[----:B------:R-:W-:-:S04]  /*291f0*/  IADD3 R0, P4, PT, R23, R20, RZ ;  /* 0x0000001417007210 */ /* 0x000fc80007f9e0ff */
[----:B------:R-:W-:Y:S01]  /*29200*/  LEA.HI.X.SX32 R9, R23, R17, 0x1, P4 ;  /* 0x0000001117097211 */ /* 0x000fe200020f0eff */
[----:B------:R3:W-:Y:S01]  /*29210*/  STL [R1+0x958], R0 ;  /* 0x0009580001007387 */ /* 0x0007e20000100800 */
[----:B------:R-:W-:-:S03]  /*29220*/  @P0 IMAD.MOV.U32 R56, RZ, RZ, R0 ;  /* 0x000000ffff380224 */ /* 0x000fc600078e0000 */
[----:B------:R0:W-:Y:S01]  /*29230*/  STL [R1+0x954], R9 ;  /* 0x0009540901007387 */ /* 0x0001e20000100800 */
[----:B------:R-:W-:Y:S01]  /*29240*/  @P0 IMAD.MOV.U32 R57, RZ, RZ, R9 ;  /* 0x000000ffff390224 */ /* 0x000fe200078e0009 */
[C---:B---3--:R-:W-:Y:S01]  /*29250*/  IADD3 R0, P2, PT, R26.reuse, R20, RZ ;  /* 0x000000141a007210 */ /* 0x048fe20007f5e0ff */
[----:B------:R-:W-:Y:S02]  /*29260*/  IMAD.MOV.U32 R23, RZ, RZ, R10 ;  /* 0x000000ffff177224 */ /* 0x000fe400078e000a */
[----:B------:R-:W-:Y:S01]  /*29270*/  @!P5 IMAD.MOV R16, RZ, RZ, -R16 ;  /* 0x000000ffff10d224 */ /* 0x000fe200078e0a10 */
[----:B------:R3:W2:Y:S01]  /*29280*/  @P0 LDG.E.U8 R27, desc[UR14][R56.64] ;  /* 0x0000000e381b0981 */ /* 0x0006a2000c1e1100 */
[----:B0-----:R-:W-:-:S03]  /*29290*/  LEA.HI.X.SX32 R9, R26, R17, 0x1, P2 ;  /* 0x000000111a097211 */ /* 0x001fc600010f0eff */
[----:B------:R-:W-:Y:S01]  /*292a0*/  STL [R1+0x988], R0 ;  /* 0x0009880001007387 */ /* 0x000fe20000100800 */
[----:B------:R-:W-:Y:S02]  /*292b0*/  IMAD R26, R25, UR10, RZ ;  /* 0x0000000a191a7c24 */ /* 0x000fe4000f8e02ff */
[----:B------:R-:W-:Y:S01]  /*292c0*/  @!P6 IMAD.MOV R23, RZ, RZ, -R23 ;  /* 0x000000ffff17e224 */ /* 0x000fe200078e0a17 */
[----:B------:R-:W-:Y:S01]  /*292d0*/  SEL R16, R61, R16, !P1 ;  /* 0x000000103d107207 */ /* 0x000fe20004800000 */
[----:B------:R0:W-:Y:S04]  /*292e0*/  STL [R1+0x984], R9 ;  /* 0x0009840901007387 */ /* 0x0001e80000100800 */
[----:B------:R-:W2:Y:S04]  /*292f0*/  LDL.LU R93, [R1+0x570] ;  /* 0x00057000015d7983 */ /* 0x000ea80000300800 */
[----:B------:R-:W2:Y:S01]  /*29300*/  LDL.LU R92, [R1+0x56c] ;  /* 0x00056c00015c7983 */ /* 0x000ea20000300800 */
[----:B------:R-:W-:-:S03]  /*29310*/  @P0 IMAD.MOV.U32 R25, RZ, RZ, R9 ;  /* 0x000000ffff190224 */ /* 0x000fc600078e0009 */
[----:B------:R-:W2:Y:S01]  /*29320*/  LDL.LU R91, [R1+0x568] ;  /* 0x00056800015b7983 */ /* 0x000ea20000300800 */
[----:B-1----:R-:W-:Y:S01]  /*29330*/  LOP3.LUT R15, R15, 0x7f, RZ, 0xc0, !PT ;  /* 0x0000007f0f0f7812 */ /* 0x002fe200078ec0ff */
[----:B------:R-:W1:Y:S02]  /*29340*/  LDCU UR10, c[0x0][0x3b0] ;  /* 0x00007600ff0a77ac */ /* 0x000e640008000800 */
[----:B0-----:R-:W2:Y:S04]  /*29350*/  LDL.LU R9, [R1+0x554] ;  /* 0x0005540001097983 */ /* 0x001ea80000300800 */
[----:B------:R-:W2:Y:S04]  /*29360*/  LDL.LU R18, [R1+0x550] ;  /* 0x0005500001127983 */ /* 0x000ea80000300800 */
[----:B------:R-:W2:Y:S04]  /*29370*/  LDL.LU R90, [R1+0x54c] ;  /* 0x00054c00015a7983 */ /* 0x000ea80000300800 */
[----:B------:R-:W2:Y:S04]  /*29380*/  LDL.LU R88, [R1+0x548] ;  /* 0x0005480001587983 */ /* 0x000ea80000300800 */
[----:B------:R-:W2:Y:S04]  /*29390*/  LDL.LU R83, [R1+0x534] ;  /* 0x0005340001537983 */ /* 0x000ea80000300800 */
[----:B------:R-:W2:Y:S01]  /*293a0*/  LDL.LU R84, [R1+0x530] ;  /* 0x0005300001547983 */ /* 0x000ea20000300800 */
[----:B------:R-:W-:-:S03]  /*293b0*/  SEL R24, R61, R23, !P1 ;  /* 0x000000173d187207 */ /* 0x000fc60004800000 */
[----:B------:R-:W2:Y:S02]  /*293c0*/  LDL.LU R10, [R1+0x52c] ;  /* 0x00052c00010a7983 */ /* 0x000ea40000300800 */
[----:B------:R-:W-:Y:S02]  /*293d0*/  IMAD R50, R24, UR12, RZ ;  /* 0x0000000c18327c24 */ /* 0x000fe4000f8e02ff */
[----:B------:R-:W-:Y:S02]  /*293e0*/  @P0 IMAD.MOV.U32 R24, RZ, RZ, R0 ;  /* 0x000000ffff180224 */ /* 0x000fe400078e0000 */
[----:B----4-:R-:W-:Y:S01]  /*293f0*/  IMAD R16, R16, UR8, RZ ;  /* 0x0000000810107c24 */ /* 0x010fe2000f8e02ff */
[----:B------:R-:W4:Y:S04]  /*29400*/  LDL.LU R0, [R1+0x528] ;  /* 0x0005280001007983 */ /* 0x000f280000300800 */
[----:B------:R-:W4:Y:S04]  /*29410*/  LDL.LU R85, [R1+0x514] ;  /* 0x0005140001557983 */ /* 0x000f280000300800 */
[----:B------:R-:W4:Y:S01]  /*29420*/  LDL.LU R79, [R1+0x510] ;  /* 0x00051000014f7983 */ /* 0x000f220000300800 */
[----:B---3--:R-:W-:-:S02]  /*29430*/  IADD3 R56, P2, PT, R26, R20, RZ ;  /* 0x000000141a387210 */ /* 0x008fc40007f5e0ff */
[-C--:B------:R-:W-:Y:S02]  /*29440*/  IADD3 R65, P4, PT, R50, R20.reuse, RZ ;  /* 0x0000001432417210 */ /* 0x080fe40007f9e0ff */
[----:B------:R-:W-:Y:S02]  /*29450*/  IADD3 R53, P5, PT, R16, R20, RZ ;  /* 0x0000001410357210 */ /* 0x000fe40007fbe0ff */
[----:B------:R-:W-:Y:S02]  /*29460*/  PRMT R23, RZ, 0x7610, R23 ;  /* 0x00007610ff177816 */ /* 0x000fe40000000017 */
[-C--:B------:R-:W-:Y:S02]  /*29470*/  LEA.HI.X.SX32 R57, R26, R17.reuse, 0x1, P2 ;  /* 0x000000111a397211 */ /* 0x080fe400010f0eff */
[-C--:B------:R-:W-:Y:S01]  /*29480*/  LEA.HI.X.SX32 R69, R50, R17.reuse, 0x1, P4 ;  /* 0x0000001132457211 */ /* 0x080fe200020f0eff */
[----:B------:R0:W-:Y:S04]  /*29490*/  STL [R1+0x9b8], R56 ;  /* 0x0009b83801007387 */ /* 0x0001e80000100800 */
[----:B------:R-:W-:Y:S01]  /*294a0*/  STL [R1+0x9e8], R65 ;  /* 0x0009e84101007387 */ /* 0x000fe20000100800 */
[----:B------:R-:W-:-:S02]  /*294b0*/  LEA.HI.X.SX32 R63, R16, R17, 0x1, P5 ;  /* 0x00000011103f7211 */ /* 0x000fc400028f0eff */
[----:B------:R-:W-:Y:S01]  /*294c0*/  LOP3.LUT R15, R15, 0x60, RZ, 0x3c, !PT ;  /* 0x000000600f0f7812 */ /* 0x000fe200078e3cff */
[----:B------:R3:W-:Y:S04]  /*294d0*/  STL [R1+0x9b4], R57 ;  /* 0x0009b43901007387 */ /* 0x0007e80000100800 */
[----:B------:R-:W-:Y:S04]  /*294e0*/  STL [R1+0xa18], R53 ;  /* 0x000a183501007387 */ /* 0x000fe80000100800 */
[----:B------:R-:W-:Y:S04]  /*294f0*/  STL [R1+0x9e4], R69 ;  /* 0x0009e44501007387 */ /* 0x000fe80000100800 */
[----:B------:R-:W4:Y:S04]  /*29500*/  LDL.LU R89, [R1+0x50c] ;  /* 0x00050c0001597983 */ /* 0x000f280000300800 */
[----:B------:R-:W-:Y:S04]  /*29510*/  STL [R1+0xa14], R63 ;  /* 0x000a143f01007387 */ /* 0x000fe80000100800 */
[----:B------:R0:W4:Y:S04]  /*29520*/  @P0 LDG.E.U8 R23, desc[UR14][R24.64] ;  /* 0x0000000e18170981 */ /* 0x000128000c1e1100 */
[----:B------:R-:W4:Y:S01]  /*29530*/  LDL.LU R82, [R1+0x508] ;  /* 0x0005080001527983 */ /* 0x000f220000300800 */
[----:B------:R-:W1:Y:S01]  /*29540*/  LDCU UR8, c[0x0][0x3b0] ;  /* 0x00007600ff0877ac */ /* 0x000e620008000800 */
[----:B------:R-:W1:Y:S01]  /*29550*/  LDCU UR12, c[0x0][0x3b0] ;  /* 0x00007600ff0c77ac */ /* 0x000e620008000800 */
[----:B0-----:R-:W-:-:S02]  /*29560*/  PRMT R25, RZ, 0x7610, R25 ;  /* 0x00007610ff197816 */ /* 0x001fc40000000019 */
[----:B------:R-:W-:-:S04]  /*29570*/  PRMT R24, RZ, 0x7610, R24 ;  /* 0x00007610ff187816 */ /* 0x000fc80000000018 */
[----:B------:R0:W4:Y:S01]  /*29580*/  @P0 LDG.E.U8 R25, desc[UR14][R56.64] ;  /* 0x0000000e38190981 */ /* 0x000122000c1e1100 */
[----:B------:R-:W-:Y:S01]  /*29590*/  PRMT R26, RZ, 0x7610, R26 ;  /* 0x00007610ff1a7816 */ /* 0x000fe2000000001a */
[----:B0-----:R-:W-:Y:S02]  /*295a0*/  @P0 IMAD.MOV.U32 R56, RZ, RZ, R65 ;  /* 0x000000ffff380224 */ /* 0x001fe400078e0041 */
[----:B---3--:R-:W-:-:S05]  /*295b0*/  @P0 IMAD.MOV.U32 R57, RZ, RZ, R69 ;  /* 0x000000ffff390224 */ /* 0x008fca00078e0045 */
[----:B------:R0:W3:Y:S02]  /*295c0*/  @P0 LDG.E.U8 R24, desc[UR14][R56.64] ;  /* 0x0000000e38180981 */ /* 0x0000e4000c1e1100 */
[----:B0-----:R-:W-:Y:S02]  /*295d0*/  @P0 IMAD.MOV.U32 R56, RZ, RZ, R53 ;  /* 0x000000ffff380224 */ /* 0x001fe400078e0035 */
[----:B------:R-:W-:-:S05]  /*295e0*/  @P0 IMAD.MOV.U32 R57, RZ, RZ, R63 ;  /* 0x000000ffff390224 */ /* 0x000fca00078e003f */
[----:B------:R0:W3:Y:S04]  /*295f0*/  @P0 LDG.E.U8 R26, desc[UR14][R56.64] ;  /* 0x0000000e381a0981 */ /* 0x0000e8000c1e1100 */
[----:B--2---:R2:W-:Y:S04]  /*29600*/  STS.U8 [R15+UR4+0x1700], R9 ;  /* 0x001700090f007988 */ /* 0x0045e80008000004 */
[----:B------:R0:W-:Y:S04]  /*29610*/  STS.U8 [R15+UR4+0x5700], R18 ;  /* 0x005700120f007988 */ /* 0x0001e80008000004 */
[----:B------:R1:W-:Y:S04]  /*29620*/  STS.U8 [R15+UR4+0x1b00], R83 ;  /* 0x001b00530f007988 */ /* 0x0003e80008000004 */
[----:B--2---:R-:W2:Y:S04]  /*29630*/  LDL.LU R9, [R1+0x4f4] ;  /* 0x0004f40001097983 */ /* 0x004ea80000300800 */
[----:B0-----:R-:W3:Y:S04]  /*29640*/  LDL.LU R18, [R1+0x4f0] ;  /* 0x0004f00001127983 */ /* 0x001ee80000300800 */
[----:B-1----:R-:W3:Y:S04]  /*29650*/  LDL.LU R83, [R1+0x4ec] ;  /* 0x0004ec0001537983 */ /* 0x002ee80000300800 */
[----:B------:R0:W-:Y:S04]  /*29660*/  STS.U8 [R15+UR4+0x9b00], R10 ;  /* 0x009b000a0f007988 */ /* 0x0001e80008000004 */
[----:B------:R1:W-:Y:S04]  /*29670*/  STS.U8 [R15+UR4+0x5b00], R84 ;  /* 0x005b00540f007988 */ /* 0x0003e80008000004 */
[----:B----4-:R4:W-:Y:S04]  /*29680*/  STS.U8 [R15+UR4+0xdb00], R0 ;  /* 0x00db00000f007988 */ /* 0x0109e80008000004 */
[----:B------:R4:W-:Y:S04]  /*29690*/  STS.U8 [R15+UR4+0xd300], R91 ;  /* 0x00d3005b0f007988 */ /* 0x0009e80008000004 */
[----:B0-----:R-:W3:Y:S04]  /*296a0*/  LDL.LU R10, [R1+0x4e8] ;  /* 0x0004e800010a7983 */ /* 0x001ee80000300800 */
[----:B-1----:R-:W3:Y:S04]  /*296b0*/  LDL.LU R84, [R1+0x4d4] ;  /* 0x0004d40001547983 */ /* 0x002ee80000300800 */
[----:B----4-:R-:W4:Y:S04]  /*296c0*/  LDL.LU R0, [R1+0x4d0] ;  /* 0x0004d00001007983 */ /* 0x010f280000300800 */
[----:B------:R-:W4:Y:S04]  /*296d0*/  LDL.LU R91, [R1+0x4cc] ;  /* 0x0004cc00015b7983 */ /* 0x000f280000300800 */
[----:B------:R0:W-:Y:S04]  /*296e0*/  STS.U8 [R15+UR4+0x1f00], R85 ;  /* 0x001f00550f007988 */ /* 0x0001e80008000004 */
[----:B------:R-:W4:Y:S04]  /*296f0*/  LDL.LU R56, [R1+0x4c8] ;  /* 0x0004c80001387983 */ /* 0x000f280000300800 */
[----:B------:R1:W-:Y:S04]  /*29700*/  STS.U8 [R15+UR4+0x5f00], R79 ;  /* 0x005f004f0f007988 */ /* 0x0003e80008000004 */
[----:B0-----:R-:W4:Y:S04]  /*29710*/  LDL.LU R85, [R1+0x4b4] ;  /* 0x0004b40001557983 */ /* 0x001f280000300800 */
[----:B------:R-:W4:Y:S04]  /*29720*/  LDL.LU R57, [R1+0x4b0] ;  /* 0x0004b00001397983 */ /* 0x000f280000300800 */
[----:B------:R-:W4:Y:S04]  /*29730*/  LDL.LU R16, [R1+0x4ac] ;  /* 0x0004ac0001107983 */ /* 0x000f280000300800 */
[----:B-1----:R-:W4:Y:S04]  /*29740*/  LDL.LU R79, [R1+0x4a8] ;  /* 0x0004a800014f7983 */ /* 0x002f280000300800 */
[----:B------:R-:W4:Y:S04]  /*29750*/  LDL.LU R50, [R1+0x494] ;  /* 0x0004940001327983 */ /* 0x000f280000300800 */
[----:B------:R-:W4:Y:S04]  /*29760*/  LDL.LU R63, [R1+0x490] ;  /* 0x00049000013f7983 */ /* 0x000f280000300800 */
[----:B------:R0:W-:Y:S04]  /*29770*/  STS.U8 [R15+UR4+0x9700], R90 ;  /* 0x0097005a0f007988 */ /* 0x0001e80008000004 */
[----:B------:R-:W4:Y:S04]  /*29780*/  LDL.LU R65, [R1+0x48c] ;  /* 0x00048c0001417983 */ /* 0x000f280000300800 */
[----:B------:R1:W-:Y:S04]  /*29790*/  STS.U8 [R15+UR4+0x5300], R93 ;  /* 0x0053005d0f007988 */ /* 0x0003e80008000004 */
[----:B------:R1:W-:Y:S04]  /*297a0*/  STS.U8 [R15+UR4+0xd700], R88 ;  /* 0x00d700580f007988 */ /* 0x0003e80008000004 */
[----:B------:R-:W-:Y:S04]  /*297b0*/  STS.U8 [R15+UR4+0x9300], R92 ;  /* 0x0093005c0f007988 */ /* 0x000fe80008000004 */
[----:B0-----:R-:W4:Y:S04]  /*297c0*/  LDL.LU R90, [R1+0x488] ;  /* 0x00048800015a7983 */ /* 0x001f280000300800 */
[----:B------:R-:W4:Y:S04]  /*297d0*/  LDL.LU R69, [R1+0x474] ;  /* 0x0004740001457983 */ /* 0x000f280000300800 */
[----:B------:R-:W4:Y:S04]  /*297e0*/  LDL.LU R53, [R1+0x470] ;  /* 0x0004700001357983 */ /* 0x000f280000300800 */
[----:B-1----:R-:W4:Y:S04]  /*297f0*/  LDL.LU R93, [R1+0x46c] ;  /* 0x00046c00015d7983 */ /* 0x002f280000300800 */
[----:B------:R-:W4:Y:S04]  /*29800*/  LDL.LU R88, [R1+0x468] ;  /* 0x0004680001587983 */ /* 0x000f280000300800 */
[----:B------:R-:W-:Y:S04]  /*29810*/  STS.U8 [R15+UR4+0x9f00], R89 ;  /* 0x009f00590f007988 */ /* 0x000fe80008000004 */
[----:B------:R-:W-:Y:S04]  /*29820*/  STS.U8 [R15+UR4+0xdf00], R82 ;  /* 0x00df00520f007988 */ /* 0x000fe80008000004 */
[----:B--2---:R0:W-:Y:S04]  /*29830*/  STS.U8 [R15+UR4+0x2300], R9 ;  /* 0x002300090f007988 */ /* 0x0041e80008000004 */
[----:B---3--:R1:W-:Y:S04]  /*29840*/  STS.U8 [R15+UR4+0x6300], R18 ;  /* 0x006300120f007988 */ /* 0x0083e80008000004 */
[----:B------:R2:W-:Y:S04]  /*29850*/  STS.U8 [R15+UR4+0xa300], R83 ;  /* 0x00a300530f007988 */ /* 0x0005e80008000004 */
[----:B0-----:R-:W3:Y:S04]  /*29860*/  LDL.LU R9, [R1+0x454] ;  /* 0x0004540001097983 */ /* 0x001ee80000300800 */
[----:B------:R-:W3:Y:S04]  /*29870*/  LDL.LU R92, [R1+0x450] ;  /* 0x00045000015c7983 */ /* 0x000ee80000300800 */
[----:B------:R-:W3:Y:S04]  /*29880*/  LDL.LU R89, [R1+0x44c] ;  /* 0x00044c0001597983 */ /* 0x000ee80000300800 */
[----:B------:R-:W3:Y:S04]  /*29890*/  LDL.LU R82, [R1+0x448] ;  /* 0x0004480001527983 */ /* 0x000ee80000300800 */
[----:B-1----:R-:W3:Y:S04]  /*298a0*/  LDL.LU R18, [R1+0x434] ;  /* 0x0004340001127983 */ /* 0x002ee80000300800 */
[----:B--2---:R-:W2:Y:S04]  /*298b0*/  LDL.LU R83, [R1+0x430] ;  /* 0x0004300001537983 */ /* 0x004ea80000300800 */
[----:B------:R0:W-:Y:S04]  /*298c0*/  STS.U8 [R15+UR4+0xe300], R10 ;  /* 0x00e3000a0f007988 */ /* 0x0001e80008000004 */
[----:B------:R1:W-:Y:S04]  /*298d0*/  STS.U8 [R15+UR4+0x2700], R84 ;  /* 0x002700540f007988 */ /* 0x0003e80008000004 */
[----:B----4-:R4:W-:Y:S04]  /*298e0*/  STS.U8 [R15+UR4+0xa700], R91 ;  /* 0x00a7005b0f007988 */ /* 0x0109e80008000004 */
[----:B0-----:R-:W2:Y:S04]  /*298f0*/  LDL.LU R10, [R1+0x1d2c] ;  /* 0x001d2c00010a7983 */ /* 0x001ea80000300800 */
[----:B-1----:R-:W2:Y:S04]  /*29900*/  LDL.LU R84, [R1+0x42c] ;  /* 0x00042c0001547983 */ /* 0x002ea80000300800 */
[----:B----4-:R-:W4:Y:S04]  /*29910*/  LDL.LU R91, [R1+0x428] ;  /* 0x00042800015b7983 */ /* 0x010f280000300800 */
[----:B------:R0:W-:Y:S04]  /*29920*/  STS.U8 [R15+UR4+0x2b00], R85 ;  /* 0x002b00550f007988 */ /* 0x0001e80008000004 */
[----:B------:R1:W-:Y:S04]  /*29930*/  STS.U8 [R15+UR4+0xeb00], R79 ;  /* 0x00eb004f0f007988 */ /* 0x0003e80008000004 */
[----:B0-----:R-:W4:Y:S04]  /*29940*/  LDL.LU R85, [R1+0x414] ;  /* 0x0004140001557983 */ /* 0x001f280000300800 */
[----:B-1----:R-:W4:Y:S04]  /*29950*/  LDL.LU R79, [R1+0x410] ;  /* 0x00041000014f7983 */ /* 0x002f280000300800 */
[----:B------:R0:W-:Y:S02]  /*29960*/  STS.U8 [R15+UR4+0x6700], R0 ;  /* 0x006700000f007988 */ /* 0x0001e40008000004 */
[----:B0-----:R-:W0:Y:S02]  /*29970*/  S2R R0, SR_TID.X ;  /* 0x0000000000007919 */ /* 0x001e240000002100 */
[----:B------:R1:W-:Y:S04]  /*29980*/  STS.U8 [R15+UR4+0xef00], R90 ;  /* 0x00ef005a0f007988 */ /* 0x0003e80008000004 */
[----:B------:R0:W-:Y:S04]  /*29990*/  STS.U8 [R15+UR4+0xf300], R88 ;  /* 0x00f300580f007988 */ /* 0x0001e80008000004 */
[----:B-1----:R-:W4:Y:S04]  /*299a0*/  LDL.LU R90, [R1+0x40c] ;  /* 0x00040c00015a7983 */ /* 0x002f280000300800 */
[----:B0-----:R-:W4:Y:S04]  /*299b0*/  LDL.LU R88, [R1+0x408] ;  /* 0x0004080001587983 */ /* 0x001f280000300800 */
[----:B------:R0:W-:Y:S04]  /*299c0*/  STS.U8 [R15+UR4+0xab00], R16 ;  /* 0x00ab00100f007988 */ /* 0x0001e80008000004 */
[----:B------:R-:W-:Y:S04]  /*299d0*/  STS.U8 [R15+UR4+0xe700], R56 ;  /* 0x00e700380f007988 */ /* 0x000fe80008000004 */
[----:B------:R-:W-:Y:S04]  /*299e0*/  STS.U8 [R15+UR4+0x6b00], R57 ;  /* 0x006b00390f007988 */ /* 0x000fe80008000004 */
[----:B------:R-:W-:Y:S04]  /*299f0*/  STS.U8 [R15+UR4+0x2f00], R50 ;  /* 0x002f00320f007988 */ /* 0x000fe80008000004 */
[----:B------:R-:W-:Y:S04]  /*29a00*/  STS.U8 [R15+UR4+0x6f00], R63 ;  /* 0x006f003f0f007988 */ /* 0x000fe80008000004 */
[----:B------:R-:W-:Y:S01]  /*29a10*/  STS.U8 [R15+UR4+0xaf00], R65 ;  /* 0x00af00410f007988 */ /* 0x000fe20008000004 */
[----:B------:R-:W-:-:S04]  /*29a20*/  LOP3.LUT R0, R0, 0x7f, RZ, 0xc0, !PT ;  /* 0x0000007f00007812 */ /* 0x000fc800078ec0ff */
[----:B0-----:R-:W-:Y:S01]  /*29a30*/  LOP3.LUT R16, R0, 0x70, RZ, 0x3c, !PT ;  /* 0x0000007000107812 */ /* 0x001fe200078e3cff */
[----:B---3--:R0:W-:Y:S04]  /*29a40*/  STS.U8 [R15+UR4+0x3700], R9 ;  /* 0x003700090f007988 */ /* 0x0081e80008000004 */
[----:B------:R-:W-:Y:S04]  /*29a50*/  STS.U8 [R15+UR4+0xb700], R89 ;  /* 0x00b700590f007988 */ /* 0x000fe80008000004 */
[----:B------:R1:W-:Y:S04]  /*29a60*/  STS.U8 [R15+UR4+0x3b00], R18 ;  /* 0x003b00120f007988 */ /* 0x0003e80008000004 */
[----:B--2---:R2:W-:Y:S04]  /*29a70*/  STS.U8 [R15+UR4+0x7b00], R83 ;  /* 0x007b00530f007988 */ /* 0x0045e80008000004 */
[----:B------:R3:W-:Y:S04]  /*29a80*/  STS.U8 [R15+UR4+0xf700], R82 ;  /* 0x00f700520f007988 */ /* 0x0007e80008000004 */
[----:B0-----:R-:W4:Y:S04]  /*29a90*/  LDL.LU R9, [R1+0x5b0] ;  /* 0x0005b00001097983 */ /* 0x001f280000300800 */
[----:B-1----:R-:W4:Y:S04]  /*29aa0*/  LDL.LU R18, [R1+0x5ac] ;  /* 0x0005ac0001127983 */ /* 0x002f280000300800 */
[----:B------:R-:W4:Y:S04]  /*29ab0*/  LDL.LU R89, [R1+0x5a0] ;  /* 0x0005a00001597983 */ /* 0x000f280000300800 */
[----:B--2---:R-:W2:Y:S04]  /*29ac0*/  LDL.LU R83, [R1+0x59c] ;  /* 0x00059c0001537983 */ /* 0x004ea80000300800 */
[----:B---3--:R-:W3:Y:S04]  /*29ad0*/  LDL.LU R82, [R1+0x598] ;  /* 0x0005980001527983 */ /* 0x008ee80000300800 */
[----:B------:R0:W-:Y:S04]  /*29ae0*/  STS.U8 [R15+UR4+0xbb00], R84 ;  /* 0x00bb00540f007988 */ /* 0x0001e80008000004 */
[----:B0-----:R-:W3:Y:S04]  /*29af0*/  LDL.LU R84, [R1+0x594] ;  /* 0x0005940001547983 */ /* 0x001ee80000300800 */
[----:B------:R-:W3:Y:S04]  /*29b00*/  LDL.LU R0, [R1+0x5a4] ;  /* 0x0005a40001007983 */ /* 0x000ee80000300800 */
[----:B------:R-:W3:Y:S04]  /*29b10*/  LDL.LU R56, [R1+0x590] ;  /* 0x0005900001387983 */ /* 0x000ee80000300800 */
[----:B------:R-:W3:Y:S04]  /*29b20*/  LDL.LU R57, [R1+0x58c] ;  /* 0x00058c0001397983 */ /* 0x000ee80000300800 */
[----:B----4-:R0:W-:Y:S04]  /*29b30*/  STS.U8 [R15+UR4+0x3f00], R85 ;  /* 0x003f00550f007988 */ /* 0x0101e80008000004 */
[----:B------:R1:W-:Y:S04]  /*29b40*/  STS.U8 [R15+UR4+0x7f00], R79 ;  /* 0x007f004f0f007988 */ /* 0x0003e80008000004 */
[----:B0-----:R-:W4:Y:S04]  /*29b50*/  LDL.LU R85, [R1+0x588] ;  /* 0x0005880001557983 */ /* 0x001f280000300800 */
[----:B------:R-:W4:Y:S04]  /*29b60*/  LDL.LU R50, [R1+0x584] ;  /* 0x0005840001327983 */ /* 0x000f280000300800 */
[----:B------:R-:W4:Y:S04]  /*29b70*/  LDL.LU R63, [R1+0x580] ;  /* 0x00058000013f7983 */ /* 0x000f280000300800 */
[----:B------:R-:W4:Y:S04]  /*29b80*/  LDL.LU R65, [R1+0x57c] ;  /* 0x00057c0001417983 */ /* 0x000f280000300800 */
[----:B-1----:R-:W4:Y:S04]  /*29b90*/  LDL.LU R79, [R1+0x578] ;  /* 0x00057800014f7983 */ /* 0x002f280000300800 */
[----:B------:R0:W-:Y:S04]  /*29ba0*/  STS.U8 [R15+UR4+0x3300], R69 ;  /* 0x003300450f007988 */ /* 0x0001e80008000004 */
[----:B------:R1:W-:Y:S04]  /*29bb0*/  STS.U8 [R15+UR4+0x7300], R53 ;  /* 0x007300350f007988 */ /* 0x0003e80008000004 */
[----:B------:R0:W-:Y:S04]  /*29bc0*/  STS.U8 [R15+UR4+0xb300], R93 ;  /* 0x00b3005d0f007988 */ /* 0x0001e80008000004 */
[----:B------:R1:W-:Y:S04]  /*29bd0*/  STS.U8 [R15+UR4+0x7700], R92 ;  /* 0x0077005c0f007988 */ /* 0x0003e80008000004 */
[----:B------:R-:W-:Y:S04]  /*29be0*/  STS.U8 [R15+UR4+0xfb00], R91 ;  /* 0x00fb005b0f007988 */ /* 0x000fe80008000004 */
[----:B0-----:R-:W4:Y:S04]  /*29bf0*/  LDL.LU R69, [R1+0x574] ;  /* 0x0005740001457983 */ /* 0x001f280000300800 */
[----:B-1----:R-:W4:Y:S04]  /*29c00*/  LDL.LU R53, [R1+0x564] ;  /* 0x0005640001357983 */ /* 0x002f280000300800 */
[----:B------:R-:W4:Y:S04]  /*29c10*/  LDL.LU R93, [R1+0x560] ;  /* 0x00056000015d7983 */ /* 0x000f280000300800 */
[----:B------:R-:W-:Y:S04]  /*29c20*/  STS.U8 [R15+UR4+0xbf00], R90 ;  /* 0x00bf005a0f007988 */ /* 0x000fe80008000004 */
[----:B------:R-:W4:Y:S04]  /*29c30*/  LDL.LU R92, [R1+0x55c] ;  /* 0x00055c00015c7983 */ /* 0x000f280000300800 */
[----:B------:R0:W-:Y:S04]  /*29c40*/  STS.U8 [R15+UR4+0xff00], R88 ;  /* 0x00ff00580f007988 */ /* 0x0001e80008000004 */
[----:B0-----:R-:W4:Y:S04]  /*29c50*/  LDL.LU R15, [R1+0x5a8] ;  /* 0x0005a800010f7983 */ /* 0x001f280000300800 */
[----:B------:R-:W4:Y:S04]  /*29c60*/  LDL.LU R91, [R1+0x558] ;  /* 0x00055800015b7983 */ /* 0x000f280000300800 */
[----:B------:R-:W4:Y:S04]  /*29c70*/  LDL.LU R90, [R1+0x544] ;  /* 0x00054400015a7983 */ /* 0x000f280000300800 */
[----:B------:R-:W4:Y:S04]  /*29c80*/  LDL.LU R88, [R1+0x540] ;  /* 0x0005400001587983 */ /* 0x000f280000300800 */
[----:B------:R0:W-:Y:S04]  /*29c90*/  STS.U8 [R16+UR4+0x380], R9 ;  /* 0x0003800910007988 */ /* 0x0001e80008000004 */
[----:B------:R1:W-:Y:S04]  /*29ca0*/  STS.U8 [R16+UR4+0x4380], R18 ;  /* 0x0043801210007988 */ /* 0x0003e80008000004 */
[----:B--2---:R2:W-:Y:S04]  /*29cb0*/  STS.U8 [R16+UR4+0x4780], R83 ;  /* 0x0047805310007988 */ /* 0x0045e80008000004 */
[----:B------:R1:W-:Y:S04]  /*29cc0*/  STS.U8 [R16+UR4+0x780], R89 ;  /* 0x0007805910007988 */ /* 0x0003e80008000004 */
[----:B---3--:R3:W-:Y:S04]  /*29cd0*/  STS.U8 [R16+UR4+0x8780], R82 ;  /* 0x0087805210007988 */ /* 0x0087e80008000004 */
[----:B0-----:R-:W4:Y:S04]  /*29ce0*/  LDL.LU R9, [R1+0x53c] ;  /* 0x00053c0001097983 */ /* 0x001f280000300800 */
[----:B-1----:R-:W4:Y:S04]  /*29cf0*/  LDL.LU R18, [R1+0x538] ;  /* 0x0005380001127983 */ /* 0x002f280000300800 */
[----:B--2---:R-:W2:Y:S04]  /*29d00*/  LDL.LU R83, [R1+0x524] ;  /* 0x0005240001537983 */ /* 0x004ea80000300800 */
[----:B------:R-:W2:Y:S04]  /*29d10*/  LDL.LU R89, [R1+0x520] ;  /* 0x0005200001597983 */ /* 0x000ea80000300800 */
[----:B---3--:R-:W3:Y:S04]  /*29d20*/  LDL.LU R82, [R1+0x51c] ;  /* 0x00051c0001527983 */ /* 0x008ee80000300800 */
[----:B------:R0:W-:Y:S04]  /*29d30*/  STS.U8 [R16+UR4+0xc780], R84 ;  /* 0x00c7805410007988 */ /* 0x0001e80008000004 */
[----:B0-----:R-:W3:Y:S04]  /*29d40*/  LDL.LU R84, [R1+0x518] ;  /* 0x0005180001547983 */ /* 0x001ee80000300800 */
[----:B----4-:R0:W-:Y:S04]  /*29d50*/  STS.U8 [R16+UR4+0x8b80], R85 ;  /* 0x008b805510007988 */ /* 0x0101e80008000004 */
[----:B------:R1:W-:Y:S04]  /*29d60*/  STS.U8 [R16+UR4+0x8f80], R79 ;  /* 0x008f804f10007988 */ /* 0x0003e80008000004 */
[----:B0-----:R-:W4:Y:S04]  /*29d70*/  LDL.LU R85, [R1+0x504] ;  /* 0x0005040001557983 */ /* 0x001f280000300800 */
[----:B-1----:R-:W4:Y:S04]  /*29d80*/  LDL.LU R79, [R1+0x500] ;  /* 0x00050000014f7983 */ /* 0x002f280000300800 */
[----:B------:R0:W-:Y:S04]  /*29d90*/  STS.U8 [R16+UR4+0x1380], R53 ;  /* 0x0013803510007988 */ /* 0x0001e80008000004 */
[----:B------:R1:W-:Y:S04]  /*29da0*/  STS.U8 [R16+UR4+0x5380], R93 ;  /* 0x0053805d10007988 */ /* 0x0003e80008000004 */
[----:B------:R-:W-:Y:S04]  /*29db0*/  STS.U8 [R16+UR4+0x9380], R92 ;  /* 0x0093805c10007988 */ /* 0x000fe80008000004 */
[----:B0-----:R-:W4:Y:S04]  /*29dc0*/  LDL.LU R53, [R1+0x4fc] ;  /* 0x0004fc0001357983 */ /* 0x001f280000300800 */
[----:B-1----:R-:W4:Y:S04]  /*29dd0*/  LDL.LU R93, [R1+0x4f8] ;  /* 0x0004f800015d7983 */ /* 0x002f280000300800 */
[----:B------:R0:W-:Y:S04]  /*29de0*/  STS.U8 [R16+UR4+0x5780], R88 ;  /* 0x0057805810007988 */ /* 0x0001e80008000004 */
[----:B------:R-:W-:Y:S04]  /*29df0*/  STS.U8 [R16+UR4+0xd380], R91 ;  /* 0x00d3805b10007988 */ /* 0x000fe80008000004 */
[----:B------:R-:W-:Y:S04]  /*29e00*/  STS.U8 [R16+UR4+0x1780], R90 ;  /* 0x0017805a10007988 */ /* 0x000fe80008000004 */
[----:B------:R-:W-:Y:S04]  /*29e10*/  STS.U8 [R16+UR4+0x8380], R15 ;  /* 0x0083800f10007988 */ /* 0x000fe80008000004 */
[----:B0-----:R-:W4:Y:S04]  /*29e20*/  LDL.LU R88, [R1+0x4e4] ;  /* 0x0004e40001587983 */ /* 0x001f280000300800 */
[----:B------:R-:W-:Y:S04]  /*29e30*/  STS.U8 [R16+UR4+0xc380], R0 ;  /* 0x00c3800010007988 */ /* 0x000fe80008000004 */
[----:B------:R-:W-:Y:S04]  /*29e40*/  STS.U8 [R16+UR4+0xb80], R56 ;  /* 0x000b803810007988 */ /* 0x000fe80008000004 */
[----:B------:R-:W-:Y:S04]  /*29e50*/  STS.U8 [R16+UR4+0x4b80], R57 ;  /* 0x004b803910007988 */ /* 0x000fe80008000004 */
[----:B------:R-:W-:Y:S04]  /*29e60*/  STS.U8 [R16+UR4+0xcb80], R50 ;  /* 0x00cb803210007988 */ /* 0x000fe80008000004 */
[----:B------:R0:W-:Y:S04]  /*29e70*/  STS.U8 [R16+UR4+0x9780], R9 ;  /* 0x0097800910007988 */ /* 0x0001e80008000004 */
[----:B------:R1:W-:Y:S04]  /*29e80*/  STS.U8 [R16+UR4+0xd780], R18 ;  /* 0x00d7801210007988 */ /* 0x0003e80008000004 */
[----:B--2---:R2:W-:Y:S04]  /*29e90*/  STS.U8 [R16+UR4+0x1b80], R83 ;  /* 0x001b805310007988 */ /* 0x0045e80008000004 */
[----:B0-----:R-:W4:Y:S04]  /*29ea0*/  LDL.LU R9, [R1+0x4e0] ;  /* 0x0004e00001097983 */ /* 0x001f280000300800 */
[----:B-1----:R-:W4:Y:S04]  /*29eb0*/  LDL.LU R18, [R1+0x4dc] ;  /* 0x0004dc0001127983 */ /* 0x002f280000300800 */
[----:B------:R-:W4:Y:S04]  /*29ec0*/  LDL.LU R92, [R1+0x4d8] ;  /* 0x0004d800015c7983 */ /* 0x000f280000300800 */
[----:B------:R-:W4:Y:S04]  /*29ed0*/  LDL.LU R91, [R1+0x4c4] ;  /* 0x0004c400015b7983 */ /* 0x000f280000300800 */
[----:B------:R-:W4:Y:S04]  /*29ee0*/  LDL.LU R90, [R1+0x4c0] ;  /* 0x0004c000015a7983 */ /* 0x000f280000300800 */
[----:B--2---:R-:W2:Y:S04]  /*29ef0*/  LDL.LU R83, [R1+0x4bc] ;  /* 0x0004bc0001537983 */ /* 0x004ea80000300800 */
[----:B------:R-:W2:Y:S04]  /*29f00*/  LDL.LU R15, [R1+0x4b8] ;  /* 0x0004b800010f7983 */ /* 0x000ea80000300800 */
[----:B---3--:R0:W-:Y:S04]  /*29f10*/  STS.U8 [R16+UR4+0xdb80], R84 ;  /* 0x00db805410007988 */ /* 0x0081e80008000004 */
[----:B------:R-:W3:Y:S04]  /*29f20*/  LDL.LU R0, [R1+0x4a4] ;  /* 0x0004a40001007983 */ /* 0x000ee80000300800 */
[----:B0-----:R-:W3:Y:S04]  /*29f30*/  LDL.LU R84, [R1+0x4a0] ;  /* 0x0004a00001547983 */ /* 0x001ee80000300800 */
[----:B------:R-:W3:Y:S04]  /*29f40*/  LDL.LU R56, [R1+0x49c] ;  /* 0x00049c0001387983 */ /* 0x000ee80000300800 */
[----:B------:R-:W3:Y:S04]  /*29f50*/  LDL.LU R57, [R1+0x498] ;  /* 0x0004980001397983 */ /* 0x000ee80000300800 */
[----:B------:R0:W-:Y:S04]  /*29f60*/  STS.U8 [R16+UR4+0x5b80], R89 ;  /* 0x005b805910007988 */ /* 0x0001e80008000004 */
[----:B------:R-:W3:Y:S04]  /*29f70*/  LDL.LU R50, [R1+0x484] ;  /* 0x0004840001327983 */ /* 0x000ee80000300800 */
[----:B----4-:R1:W-:Y:S04]  /*29f80*/  STS.U8 [R16+UR4+0x1f80], R85 ;  /* 0x001f805510007988 */ /* 0x0103e80008000004 */
[----:B------:R4:W-:Y:S04]  /*29f90*/  STS.U8 [R16+UR4+0x9b80], R82 ;  /* 0x009b805210007988 */ /* 0x0009e80008000004 */
[----:B------:R4:W-:Y:S04]  /*29fa0*/  STS.U8 [R16+UR4+0x5f80], R79 ;  /* 0x005f804f10007988 */ /* 0x0009e80008000004 */
[----:B0-----:R-:W3:Y:S04]  /*29fb0*/  LDL.LU R89, [R1+0x480] ;  /* 0x0004800001597983 */ /* 0x001ee80000300800 */
[----:B-1----:R-:W3:Y:S04]  /*29fc0*/  LDL.LU R85, [R1+0x47c] ;  /* 0x00047c0001557983 */ /* 0x002ee80000300800 */
[----:B----4-:R-:W4:Y:S04]  /*29fd0*/  LDL.LU R82, [R1+0x478] ;  /* 0x0004780001527983 */ /* 0x010f280000300800 */
        /* <DEDUP_REMOVED lines=12> */
[----:B0-----:R-:W4:Y:S04]  /*2a0a0*/  LDL.LU R88, [R1+0x254] ;  /* 0x0002540001587983 */ /* 0x001f280000300800 */
[----:B------:R0:W-:Y:S04]  /*2a0b0*/  STS.U8 [R16+UR4+0x6380], R9 ;  /* 0x0063800910007988 */ /* 0x0001e80008000004 */
[----:B------:R1:W-:Y:S04]  /*2a0c0*/  STS.U8 [R16+UR4+0xa380], R18 ;  /* 0x00a3801210007988 */ /* 0x0003e80008000004 */
[----:B------:R0:W-:Y:S04]  /*2a0d0*/  STS.U8 [R16+UR4+0xe380], R92 ;  /* 0x00e3805c10007988 */ /* 0x0001e80008000004 */
        /* <DEDUP_REMOVED lines=9> */
[----:B---3--:R0:W-:Y:S04]  /*2a170*/  STS.U8 [R16+UR4+0x6b80], R84 ;  /* 0x006b805410007988 */ /* 0x0081e80008000004 */
[----:B0-----:R-:W3:Y:S04]  /*2a180*/  LDL.LU R84, [R1+0x420] ;  /* 0x0004200001547983 */ /* 0x001ee80000300800 */
        /* <DEDUP_REMOVED lines=26> */
[----:B------:R0:W-:Y:S04]  /*2a330*/  STS.U8 [R16+UR4+0x7780], R92 ;  /* 0x0077805c10007988 */ /* 0x0001e80008000004 */
[----:B--2---:R1:W-:Y:S04]  /*2a340*/  STS.U8 [R16+UR4+0x3b80], R83 ;  /* 0x003b805310007988 */ /* 0x0043e80008000004 */
[----:B------:R2:W-:Y:S04]  /*2a350*/  STS.U8 [R16+UR4+0xb780], R91 ;  /* 0x00b7805b10007988 */ /* 0x0005e80008000004 */
[----:B------:R2:W-:Y:S04]  /*2a360*/  STS.U8 [R16+UR4+0xf780], R90 ;  /* 0x00f7805a10007988 */ /* 0x0005e80008000004 */
[----:B0-----:R-:W4:Y:S04]  /*2a370*/  LDL.LU R92, [R1+0xcc] ;  /* 0x0000cc00015c7983 */ /* 0x001f280000300800 */
[----:B-1----:R-:W4:Y:S04]  /*2a380*/  LDL.LU R83, [R1+0x21c] ;  /* 0x00021c0001537983 */ /* 0x002f280000300800 */
[----:B--2---:R-:W2:Y:S04]  /*2a390*/  LDL.LU R91, [R1+0xc8] ;  /* 0x0000c800015b7983 */ /* 0x004ea80000300800 */
[----:B------:R-:W2:Y:S04]  /*2a3a0*/  LDL.LU R90, [R1+0xc4] ;  /* 0x0000c400015a7983 */ /* 0x000ea80000300800 */
[----:B---3--:R0:W-:Y:S04]  /*2a3b0*/  STS.U8 [R16+UR4+0x7b80], R84 ;  /* 0x007b805410007988 */ /* 0x0081e80008000004 */
[----:B0-----:R-:W3:Y:S04]  /*2a3c0*/  LDL.LU R84, [R1+0xbc] ;  /* 0x0000bc0001547983 */ /* 0x001ee80000300800 */
[----:B------:R0:W-:Y:S04]  /*2a3d0*/  STS.U8 [R16+UR4+0xbb80], R89 ;  /* 0x00bb805910007988 */ /* 0x0001e80008000004 */
[----:B------:R1:W-:Y:S04]  /*2a3e0*/  STS.U8 [R16+UR4+0xfb80], R85 ;  /* 0x00fb805510007988 */ /* 0x0003e80008000004 */
[----:B----4-:R4:W-:Y:S04]  /*2a3f0*/  STS.U8 [R16+UR4+0x3f80], R82 ;  /* 0x003f805210007988 */ /* 0x0109e80008000004 */
[----:B------:R4:W-:Y:S04]  /*2a400*/  STS.U8 [R16+UR4+0x7f80], R79 ;  /* 0x007f804f10007988 */ /* 0x0009e80008000004 */
[----:B0-----:R-:W2:Y:S04]  /*2a410*/  LDL.LU R89, [R1+0xb8] ;  /* 0x0000b80001597983 */ /* 0x001ea80000300800 */
[----:B-1----:R-:W2:Y:S04]  /*2a420*/  LDL.LU R85, [R1+0x218] ;  /* 0x0002180001557983 */ /* 0x002ea80000300800 */
[----:B----4-:R-:W4:Y:S04]  /*2a430*/  LDL R82, [R1+0x1af4] ;  /* 0x001af40001527983 */ /* 0x010f280000100800 */
[----:B------:R-:W4:Y:S04]  /*2a440*/  LDL.LU R79, [R1+0xb0] ;  /* 0x0000b000014f7983 */ /* 0x000f280000300800 */
[----:B------:R0:W-:Y:S02]  /*2a450*/  STS.U8 [R16+UR4+0xff80], R0 ;  /* 0x00ff800010007988 */ /* 0x0001e40008000004 */
[----:B0-----:R-:W0:Y:S02]  /*2a460*/  S2R R0, SR_TID.X ;  /* 0x0000000000007919 */ /* 0x001e240000002100 */
[----:B------:R1:W-:Y:S04]  /*2a470*/  STS.U8 [R16+UR4+0xbf80], R18 ;  /* 0x00bf801210007988 */ /* 0x0003e80008000004 */
[----:B-1----:R-:W4:Y:S01]  /*2a480*/  LDL.LU R18, [R1+0x214] ;  /* 0x0002140001127983 */ /* 0x002f220000300800 */
[----:B0-----:R-:W-:-:S05]  /*2a490*/  LOP3.LUT R0, R0, 0x7f, RZ, 0xc0, !PT ;  /* 0x0000007f00007812 */ /* 0x001fca00078ec0ff */
[----:B------:R0:W-:Y:S02]  /*2a4a0*/  STS.U8 [R0+UR4+0x23c00], R10 ;  /* 0x023c000a00007988 */ /* 0x0001e40008000004 */
[----:B0-----:R-:W0:Y:S02]  /*2a4b0*/  S2R R10, SR_TID.X ;  /* 0x00000000000a7919 */ /* 0x001e240000002100 */
[----:B------:R1:W-:Y:S04]  /*2a4c0*/  STS.U8 [R0+UR4+0x21400], R53 ;  /* 0x0214003500007988 */ /* 0x0003e80008000004 */
[----:B------:R1:W-:Y:S04]  /*2a4d0*/  STS.U8 [R0+UR4+0x21800], R93 ;  /* 0x0218005d00007988 */ /* 0x0003e80008000004 */
        /* <DEDUP_REMOVED lines=8> */
[----:B------:R-:W-:Y:S01]  /*2a560*/  STS.U8 [R0+UR4+0x23400], R9 ;  /* 0x0234000900007988 */ /* 0x000fe20008000004 */
[----:B0-----:R-:W-:-:S04]  /*2a570*/  LOP3.LUT R10, R10, 0x7f, RZ, 0xc0, !PT ;  /* 0x0000007f0a0a7812 */ /* 0x001fc800078ec0ff */
[----:B------:R-:W-:Y:S01]  /*2a580*/  LOP3.LUT R10, R10, 0x10, RZ, 0x3c, !PT ;  /* 0x000000100a0a7812 */ /* 0x000fe200078e3cff */
[----:B------:R0:W-:Y:S04]  /*2a590*/  STS.U8 [R0+UR4+0x22000], R92 ;  /* 0x0220005c00007988 */ /* 0x0001e80008000004 */
[----:B0-----:R-:W4:Y:S04]  /*2a5a0*/  LDL R92, [R1+0x1b1c] ;  /* 0x001b1c00015c7983 */ /* 0x001f280000100800 */
[----:B---3--:R0:W-:Y:S04]  /*2a5b0*/  STS.U8 [R0+UR4+0x22c00], R84 ;  /* 0x022c005400007988 */ /* 0x0081e80008000004 */
[----:B--2---:R1:W-:Y:S04]  /*2a5c0*/  STS.U8 [R0+UR4+0x22400], R91 ;  /* 0x0224005b00007988 */ /* 0x0043e80008000004 */
[----:B0-----:R-:W2:Y:S04]  /*2a5d0*/  LDL.LU R84, [R1+0x94] ;  /* 0x0000940001547983 */ /* 0x001ea80000300800 */
[----:B------:R0:W-:Y:S04]  /*2a5e0*/  STS.U8 [R0+UR4+0x22800], R90 ;  /* 0x0228005a00007988 */ /* 0x0001e80008000004 */
[----:B-1----:R-:W3:Y:S04]  /*2a5f0*/  LDL.LU R91, [R1+0x8c] ;  /* 0x00008c00015b7983 */ /* 0x002ee80000300800 */
[----:B------:R1:W-:Y:S04]  /*2a600*/  STS.U8 [R0+UR4+0x23000], R89 ;  /* 0x0230005900007988 */ /* 0x0003e80008000004 */
[----:B----4-:R-:W-:Y:S04]  /*2a610*/  STS.U8 [R0+UR4+0x23800], R79 ;  /* 0x0238004f00007988 */ /* 0x010fe80008000004 */
[----:B------:R4:W-:Y:S04]  /*2a620*/  STS.U8 [R10+UR4+0x20080], R8 ;  /* 0x020080080a007988 */ /* 0x0009e80008000004 */
[----:B0-----:R-:W3:Y:S04]  /*2a630*/  LDL.LU R90, [R1+0x84] ;  /* 0x00008400015a7983 */ /* 0x001ee80000300800 */
[----:B-1----:R-:W3:Y:S04]  /*2a640*/  LDL.LU R89, [R1+0x7c] ;  /* 0x00007c0001597983 */ /* 0x002ee80000300800 */
[----:B------:R-:W3:Y:S01]  /*2a650*/  LDL.LU R9, [R1+0x210] ;  /* 0x0002100001097983 */ /* 0x000ee20000300800 */
[----:B------:R-:W-:-:S03]  /*2a660*/  ISETP.GE.AND P6, PT, R82, RZ, PT ;  /* 0x000000ff5200720c */ /* 0x000fc60003fc6270 */
[----:B----4-:R-:W4:Y:S04]  /*2a670*/  LDL R8, [R1+0x1b20] ;  /* 0x001b200001087983 */ /* 0x010f280000100800 */
[----:B------:R-:W3:Y:S04]  /*2a680*/  LDL.LU R82, [R1+0x74] ;  /* 0x0000740001527983 */ /* 0x000ee80000300800 */
[----:B------:R-:W3:Y:S04]  /*2a690*/  LDL.LU R79, [R1+0x6c] ;  /* 0x00006c00014f7983 */ /* 0x000ee80000300800 */
[----:B------:R0:W-:Y:S04]  /*2a6a0*/  STS.U8 [R10+UR4+0x20480], R6 ;  /* 0x020480060a007988 */ /* 0x0001e80008000004 */
[----:B------:R1:W-:Y:S04]  /*2a6b0*/  STS.U8 [R10+UR4+0x21080], R5 ;  /* 0x021080050a007988 */ /* 0x0003e80008000004 */
[----:B0-----:R-:W3:Y:S04]  /*2a6c0*/  LDL.LU R6, [R1+0x1ec] ;  /* 0x0001ec0001067983 */ /* 0x001ee80000300800 */
[----:B-1----:R-:W3:Y:S01]  /*2a6d0*/  LDL R5, [R1+0x1b3c] ;  /* 0x001b3c0001057983 */ /* 0x002ee20000100800 */
[----:B------:R-:W-:-:S02]  /*2a6e0*/  ISETP.GT.U32.AND P4, PT, R22, R69, PT ;  /* 0x000000451600720c */ /* 0x000fc40003f84070 */
[----:B------:R-:W-:-:S11]  /*2a6f0*/  ISETP.GT.U32.AND P2, PT, R22, R88, PT ;  /* 0x000000581600720c */ /* 0x000fd60003f44070 */
[--C-:B------:R-:W-:Y:S02]  /*2a700*/  @!P4 IMAD.IADD R69, R69, 0x1, -R22.reuse ;  /* 0x000000014545c824 */ /* 0x100fe400078e0a16 */
[----:B------:R-:W-:-:S03]  /*2a710*/  @!P2 IMAD.IADD R88, R88, 0x1, -R22 ;  /* 0x000000015858a824 */ /* 0x000fc600078e0a16 */
[C---:B------:R-:W-:Y:S02]  /*2a720*/  ISETP.GT.U32.AND P5, PT, R22.reuse, R69, PT ;  /* 0x000000451600720c */ /* 0x040fe40003fa4070 */
[C---:B------:R-:W-:Y:S02]  /*2a730*/  ISETP.GT.U32.AND P2, PT, R22.reuse, R83, PT ;  /* 0x000000531600720c */ /* 0x040fe40003f44070 */
[----:B------:R-:W-:Y:S01]  /*2a740*/  ISETP.GT.U32.AND P4, PT, R22, R88, PT ;  /* 0x000000581600720c */ /* 0x000fe20003f84070 */
[----:B------:R0:W-:Y:S08]  /*2a750*/  STS.U8 [R10+UR4+0x23480], R11 ;  /* 0x0234800b0a007988 */ /* 0x0001f00008000004 */
[----:B------:R-:W-:-:S02]  /*2a760*/  @!P5 IMAD.IADD R69, R69, 0x1, -R22 ;  /* 0x000000014545d824 */ /* 0x000fc400078e0a16 */
[--C-:B------:R-:W-:Y:S02]  /*2a770*/  @!P2 IMAD.IADD R83, R83, 0x1, -R22.reuse ;  /* 0x000000015353a824 */ /* 0x100fe400078e0a16 */
[----:B------:R-:W-:Y:S01]  /*2a780*/  IMAD.MOV.U32 R57, RZ, RZ, R69 ;  /* 0x000000ffff397224 */ /* 0x000fe200078e0045 */
[----:B0-----:R-:W0:Y:S03]  /*2a790*/  S2R R11, SR_TID.X ;  /* 0x00000000000b7919 */ /* 0x001e260000002100 */
[----:B------:R-:W-:Y:S01]  /*2a7a0*/  @!P6 IMAD.MOV R57, RZ, RZ, -R57 ;  /* 0x000000ffff39e224 */ /* 0x000fe200078e0a39 */
[----:B------:R-:W-:Y:S01]  /*2a7b0*/  ISETP.GT.U32.AND P6, PT, R22, R83, PT ;  /* 0x000000531600720c */ /* 0x000fe20003fc4070 */
[--C-:B------:R-:W-:Y:S01]  /*2a7c0*/  @!P4 IMAD.IADD R88, R88, 0x1, -R22.reuse ;  /* 0x000000015858c824 */ /* 0x100fe200078e0a16 */
[----:B------:R-:W-:Y:S01]  /*2a7d0*/  ISETP.GT.U32.AND P4, PT, R22, R18, PT ;  /* 0x000000121600720c */ /* 0x000fe20003f84070 */
[----:B------:R-:W-:Y:S04]  /*2a7e0*/  STS.U8 [R10+UR4+0x22480], R4 ;  /* 0x022480040a007988 */ /* 0x000fe80008000004 */
[----:B------:R-:W-:Y:S06]  /*2a7f0*/  STS.U8 [R10+UR4+0x23080], R7 ;  /* 0x023080070a007988 */ /* 0x000fec0008000004 */
[----:B------:R-:W-:-:S02]  /*2a800*/  @!P6 IMAD.IADD R83, R83, 0x1, -R22 ;  /* 0x000000015353e824 */ /* 0x000fc400078e0a16 */
[----:B------:R-:W-:-:S05]  /*2a810*/  @!P4 IMAD.IADD R18, R18, 0x1, -R22 ;  /* 0x000000011212c824 */ /* 0x000fca00078e0a16 */
[----:B------:R-:W-:Y:S01]  /*2a820*/  ISETP.GT.U32.AND P4, PT, R22, R18, PT ;  /* 0x000000121600720c */ /* 0x000fe20003f84070 */
[----:B------:R-:W-:Y:S01]  /*2a830*/  STS.U8 [R10+UR4+0x23880], R19 ;  /* 0x023880130a007988 */ /* 0x000fe20008000004 */
[----:B0-----:R-:W-:-:S04]  /*2a840*/  LOP3.LUT R11, R11, 0x7f, RZ, 0xc0, !PT ;  /* 0x0000007f0b0b7812 */ /* 0x001fc800078ec0ff */
[----:B------:R-:W-:-:S07]  /*2a850*/  LOP3.LUT R11, R11, 0x20, RZ, 0x3c, !PT ;  /* 0x000000200b0b7812 */ /* 0x000fce00078e3cff */
[----:B------:R-:W-:Y:S01]  /*2a860*/  @!P4 IMAD.IADD R18, R18, 0x1, -R22 ;  /* 0x000000011212c824 */ /* 0x000fe200078e0a16 */
[----:B------:R0:W-:Y:S04]  /*2a870*/  STS.U8 [R10+UR4+0x20880], R53 ;  /* 0x020880350a007988 */ /* 0x0001e80008000004 */
[----:B------:R-:W-:Y:S04]  /*2a880*/  STS.U8 [R10+UR4+0x20c80], R93 ;  /* 0x020c805d0a007988 */ /* 0x000fe80008000004 */
[----:B------:R-:W-:Y:S01]  /*2a890*/  STS.U8 [R10+UR4+0x23c80], R55 ;  /* 0x023c80370a007988 */ /* 0x000fe20008000004 */
[----:B0-----:R-:W-:-:S03]  /*2a8a0*/  IMAD.MOV.U32 R53, RZ, RZ, R18 ;  /* 0x000000ffff357224 */ /* 0x001fc600078e0012 */
[----:B--2---:R0:W-:Y:S04]  /*2a8b0*/  STS.U8 [R10+UR4+0x21480], R84 ;  /* 0x021480540a007988 */ /* 0x0041e80008000004 */
[----:B0-----:R-:W2:Y:S04]  /*2a8c0*/  LDL R84, [R1+0x1b40] ;  /* 0x001b400001547983 */ /* 0x001ea80000100800 */
[----:B------:R-:W2:Y:S01]  /*2a8d0*/  LDL.LU R4, [R1+0x1e8] ;  /* 0x0001e80001047983 */ /* 0x000ea20000300800 */
[----:B----4-:R-:W-:-:S03]  /*2a8e0*/  ISETP.GE.AND P6, PT, R8, RZ, PT ;  /* 0x000000ff0800720c */ /* 0x010fc60003fc6270 */
[----:B------:R-:W4:Y:S04]  /*2a8f0*/  LDL.LU R8, [R1+0x1e4] ;  /* 0x0001e40001087983 */ /* 0x000f280000300800 */
[----:B---3--:R0:W-:Y:S04]  /*2a900*/  STS.U8 [R10+UR4+0x22c80], R79 ;  /* 0x022c804f0a007988 */ /* 0x0081e80008000004 */
[----:B------:R-:W3:Y:S04]  /*2a910*/  LDL.LU R7, [R1+0x1d20] ;  /* 0x001d200001077983 */ /* 0x000ee80000300800 */
[----:B0-----:R-:W3:Y:S04]  /*2a920*/  LDL R79, [R1+0x1b5c] ;  /* 0x001b5c00014f7983 */ /* 0x001ee80000100800 */
[----:B------:R-:W-:Y:S04]  /*2a930*/  STS.U8 [R10+UR4+0x21880], R91 ;  /* 0x0218805b0a007988 */ /* 0x000fe80008000004 */
[----:B------:R-:W-:Y:S04]  /*2a940*/  STS.U8 [R10+UR4+0x21c80], R90 ;  /* 0x021c805a0a007988 */ /* 0x000fe80008000004 */
[----:B------:R-:W-:Y:S04]  /*2a950*/  STS.U8 [R10+UR4+0x22080], R89 ;  /* 0x022080590a007988 */ /* 0x000fe80008000004 */
[----:B------:R-:W-:Y:S04]  /*2a960*/  STS.U8 [R10+UR4+0x22880], R82 ;  /* 0x022880520a007988 */ /* 0x000fe80008000004 */
[----:B------:R-:W3:Y:S01]  /*2a970*/  LDL.LU R19, [R1+0x1dc] ;  /* 0x0001dc0001137983 */ /* 0x000ee20000300800 */
[----:B------:R-:W-:-:S03]  /*2a980*/  ISETP.GE.AND P4, PT, R5, RZ, PT ;  /* 0x000000ff0500720c */ /* 0x000fc60003f86270 */
[----:B------:R0:W-:Y:S04]  /*2a990*/  STS.U8 [R11+UR4+0x20100], R21 ;  /* 0x020100150b007988 */ /* 0x0001e80008000004 */
[----:B------:R-:W3:Y:S04]  /*2a9a0*/  LDL R5, [R1+0x1b60] ;  /* 0x001b600001057983 */ /* 0x000ee80000100800 */
        /* <DEDUP_REMOVED lines=9> */
[----:B------:R-:W3:Y:S01]  /*2aa40*/  LDL R2, [R1+0x1b7c] ;  /* 0x001b7c0001027983 */ /* 0x000ee20000100800 */
[----:B------:R-:W-:Y:S01]  /*2aa50*/  ISETP.GE.AND P2, PT, R92, RZ, PT ;  /* 0x000000ff5c00720c */ /* 0x000fe20003f46270 */
[----:B------:R-:W-:Y:S01]  /*2aa60*/  IMAD.MOV.U32 R56, RZ, RZ, R88 ;  /* 0x000000ffff387224 */ /* 0x000fe200078e0058 */
[----:B------:R-:W-:-:S11]  /*2aa70*/  ISETP.GT.U32.AND P5, PT, R22, R85, PT ;  /* 0x000000551600720c */ /* 0x000fd60003fa4070 */
[----:B------:R-:W-:Y:S01]  /*2aa80*/  @!P2 IMAD.MOV R56, RZ, RZ, -R56 ;  /* 0x000000ffff38a224 */ /* 0x000fe200078e0a38 */
[----:B------:R-:W-:Y:S01]  /*2aa90*/  ISETP.GT.U32.AND P2, PT, R22, R9, PT ;  /* 0x000000091600720c */ /* 0x000fe20003f44070 */
[----:B------:R-:W-:Y:S02]  /*2aaa0*/  @!P5 IMAD.IADD R85, R85, 0x1, -R22 ;  /* 0x000000015555d824 */ /* 0x000fe400078e0a16 */
[----:B------:R-:W-:-:S03]  /*2aab0*/  IMAD.MOV.U32 R55, RZ, RZ, R83 ;  /* 0x000000ffff377224 */ /* 0x000fc600078e0053 */
[----:B------:R-:W-:Y:S01]  /*2aac0*/  ISETP.GT.U32.AND P5, PT, R22, R85, PT ;  /* 0x000000551600720c */ /* 0x000fe20003fa4070 */
[----:B------:R-:W-:-:S06]  /*2aad0*/  @!P6 IMAD.MOV R55, RZ, RZ, -R55 ;  /* 0x000000ffff37e224 */ /* 0x000fcc00078e0a37 */
[----:B------:R-:W-:-:S05]  /*2aae0*/  @!P2 IMAD.IADD R9, R9, 0x1, -R22 ;  /* 0x000000010909a824 */ /* 0x000fca00078e0a16 */
[C---:B------:R-:W-:Y:S01]  /*2aaf0*/  ISETP.GT.U32.AND P6, PT, R22.reuse, R9, PT ;  /* 0x000000091600720c */ /* 0x040fe20003fc4070 */
[----:B------:R-:W-:Y:S01]  /*2ab00*/  @!P5 IMAD.IADD R85, R85, 0x1, -R22 ;  /* 0x000000015555d824 */ /* 0x000fe200078e0a16 */
[----:B------:R0:W-:Y:S01]  /*2ab10*/  STS.U8 [R11+UR4+0x20d00], R54 ;  /* 0x020d00360b007988 */ /* 0x0001e20008000004 */
[----:B------:R-:W-:-:S03]  /*2ab20*/  ISETP.GT.U32.AND P5, PT, R22, R6, PT ;  /* 0x000000061600720c */ /* 0x000fc60003fa4070 */
[----:B------:R1:W-:Y:S07]  /*2ab30*/  STS.U8 [R11+UR4+0x22900], R52 ;  /* 0x022900340b007988 */ /* 0x0003ee0008000004 */
[----:B------:R-:W-:Y:S02]  /*2ab40*/  @!P6 IMAD.IADD R9, R9, 0x1, -R22 ;  /* 0x000000010909e824 */ /* 0x000fe400078e0a16 */
[----:B0-----:R-:W-:-:S04]  /*2ab50*/  IMAD.MOV.U32 R54, RZ, RZ, R85 ;  /* 0x000000ffff367224 */ /* 0x001fc800078e0055 */
[----:B------:R-:W-:Y:S02]  /*2ab60*/  @!P4 IMAD.MOV R54, RZ, RZ, -R54 ;  /* 0x000000ffff36c224 */ /* 0x000fe400078e0a36 */
[----:B-1----:R-:W-:Y:S02]  /*2ab70*/  IMAD.MOV.U32 R52, RZ, RZ, R9 ;  /* 0x000000ffff347224 */ /* 0x002fe400078e0009 */
[----:B------:R-:W-:Y:S01]  /*2ab80*/  @!P5 IMAD.IADD R6, R6, 0x1, -R22 ;  /* 0x000000010606d824 */ /* 0x000fe200078e0a16 */
[----:B------:R-:W3:Y:S04]  /*2ab90*/  LDL R9, [R1+0x1b9c] ;  /* 0x001b9c0001097983 */ /* 0x000ee80000100800 */
[----:B------:R-:W-:Y:S01]  /*2aba0*/  ISETP.GT.U32.AND P5, PT, R22, R6, PT ;  /* 0x000000061600720c */ /* 0x000fe20003fa4070 */
[----:B------:R0:W-:-:S12]  /*2abb0*/  STS.U8 [R11+UR4+0x23900], R51 ;  /* 0x023900330b007988 */ /* 0x0001d80008000004 */
[----:B------:R-:W-:-:S04]  /*2abc0*/  @!P5 IMAD.IADD R6, R6, 0x1, -R22 ;  /* 0x000000010606d824 */ /* 0x000fc800078e0a16 */
[----:B0-----:R-:W-:Y:S01]  /*2abd0*/  IMAD.MOV.U32 R51, RZ, RZ, R6 ;  /* 0x000000ffff337224 */ /* 0x001fe200078e0006 */
[----:B--2---:R-:W-:Y:S02]  /*2abe0*/  ISETP.GE.AND P2, PT, R84, RZ, PT ;  /* 0x000000ff5400720c */ /* 0x004fe40003f46270 */
[----:B------:R-:W-:-:S11]  /*2abf0*/  ISETP.GT.U32.AND P4, PT, R22, R4, PT ;  /* 0x000000041600720c */ /* 0x000fd60003f84070 */
[----:B------:R-:W-:Y:S01]  /*2ac00*/  @!P2 IMAD.MOV R53, RZ, RZ, -R53 ;  /* 0x000000ffff35a224 */ /* 0x000fe200078e0a35 */
[----:B----4-:R-:W-:Y:S02]  /*2ac10*/  ISETP.GT.U32.AND P2, PT, R22, R8, PT ;  /* 0x000000081600720c */ /* 0x010fe40003f44070 */
[----:B---3--:R-:W-:Y:S02]  /*2ac20*/  ISETP.GE.AND P6, PT, R79, RZ, PT ;  /* 0x000000ff4f00720c */ /* 0x008fe40003fc6270 */
[----:B------:R-:W2:Y:S01]  /*2ac30*/  LDL R79, [R1+0x1b80] ;  /* 0x001b8000014f7983 */ /* 0x000ea20000100800 */
[----:B------:R-:W-:-:S03]  /*2ac40*/  @!P4 IMAD.IADD R4, R4, 0x1, -R22 ;  /* 0x000000010404c824 */ /* 0x000fc600078e0a16 */
[----:B------:R-:W3:Y:S05]  /*2ac50*/  LDL.LU R85, [R1+0x188] ;  /* 0x0001880001557983 */ /* 0x000eea0000300800 */
[----:B------:R-:W-:Y:S02]  /*2ac60*/  @!P2 IMAD.IADD R8, R8, 0x1, -R22 ;  /* 0x000000010808a824 */ /* 0x000fe400078e0a16 */
[----:B------:R-:W-:-:S03]  /*2ac70*/  @!P6 IMAD.MOV R52, RZ, RZ, -R52 ;  /* 0x000000ffff34e224 */ /* 0x000fc600078e0a34 */
[C---:B------:R-:W-:Y:S02]  /*2ac80*/  ISETP.GT.U32.AND P6, PT, R22.reuse, R8, PT ;  /* 0x000000081600720c */ /* 0x040fe40003fc4070 */
[----:B------:R-:W-:Y:S02]  /*2ac90*/  ISETP.GT.U32.AND P2, PT, R22, R4, PT ;  /* 0x000000041600720c */ /* 0x000fe40003f44070 */
[----:B------:R-:W-:Y:S02]  /*2aca0*/  ISETP.GE.AND P4, PT, R5, RZ, PT ;  /* 0x000000ff0500720c */ /* 0x000fe40003f86270 */
[----:B------:R-:W4:Y:S07]  /*2acb0*/  LDL.LU R5, [R1+0x17c] ;  /* 0x00017c0001057983 */ /* 0x000f2e0000300800 */
[----:B------:R-:W-:Y:S01]  /*2acc0*/  @!P6 IMAD.IADD R8, R8, 0x1, -R22 ;  /* 0x000000010808e824 */ /* 0x000fe200078e0a16 */
[----:B------:R-:W-:-:S02]  /*2acd0*/  ISETP.GE.AND P6, PT, R2, RZ, PT ;  /* 0x000000ff0200720c */ /* 0x000fc40003fc6270 */
[----:B------:R-:W4:Y:S01]  /*2ace0*/  LDL R2, [R1+0x1ba0] ;  /* 0x001ba00001027983 */ /* 0x000f220000100800 */
[----:B------:R-:W-:-:S03]  /*2acf0*/  @!P2 IMAD.IADD R4, R4, 0x1, -R22 ;  /* 0x000000010404a824 */ /* 0x000fc600078e0a16 */
[----:B------:R-:W4:Y:S01]  /*2ad00*/  LDL.LU R6, [R1+0x154] ;  /* 0x0001540001067983 */ /* 0x000f220000300800 */
[----:B------:R-:W-:-:S03]  /*2ad10*/  IMAD.MOV.U32 R50, RZ, RZ, R4 ;  /* 0x000000ffff327224 */ /* 0x000fc600078e0004 */
[----:B------:R-:W4:Y:S04]  /*2ad20*/  LDL R4, [R1+0x1bbc] ;  /* 0x001bbc0001047983 */ /* 0x000f280000100800 */
[----:B------:R0:W-:Y:S01]  /*2ad30*/  STS.U8 [R11+UR4+0x22100], R12 ;  /* 0x0221000c0b007988 */ /* 0x0001e20008000004 */
[C---:B------:R-:W-:Y:S01]  /*2ad40*/  ISETP.GT.U32.AND P5, PT, R22.reuse, R19, PT ;  /* 0x000000131600720c */ /* 0x040fe20003fa4070 */
[----:B0-----:R-:W0:Y:S02]  /*2ad50*/  S2R R12, SR_TID.X ;  /* 0x00000000000c7919 */ /* 0x001e240000002100 */
[----:B------:R1:W-:Y:S01]  /*2ad60*/  STS.U8 [R11+UR4+0x21900], R13 ;  /* 0x0219000d0b007988 */ /* 0x0003e20008000004 */
[----:B------:R-:W-:Y:S01]  /*2ad70*/  @!P4 IMAD.MOV R51, RZ, RZ, -R51 ;  /* 0x000000ffff33c224 */ /* 0x000fe200078e0a33 */
[----:B------:R-:W-:-:S08]  /*2ad80*/  ISETP.GT.U32.AND P4, PT, R22, R18, PT ;  /* 0x000000121600720c */ /* 0x000fd00003f84070 */
[----:B------:R-:W-:Y:S01]  /*2ad90*/  @!P5 IMAD.IADD R19, R19, 0x1, -R22 ;  /* 0x000000011313d824 */ /* 0x000fe200078e0a16 */
[----:B-1----:R-:W1:Y:S01]  /*2ada0*/  S2R R13, SR_TID.X ;  /* 0x00000000000d7919 */ /* 0x002e620000002100 */
[----:B------:R-:W-:-:S03]  /*2adb0*/  ISETP.GT.U32.AND P2, PT, R22, R3, PT ;  /* 0x000000031600720c */ /* 0x000fc60003f44070 */
[----:B------:R-:W-:Y:S01]  /*2adc0*/  ISETP.GT.U32.AND P5, PT, R22, R19, PT ;  /* 0x000000131600720c */ /* 0x000fe20003fa4070 */
[--C-:B------:R-:W-:Y:S01]  /*2add0*/  @!P4 IMAD.IADD R18, R18, 0x1, -R22.reuse ;  /* 0x000000011212c824 */ /* 0x100fe200078e0a16 */
[----:B------:R-:W-:Y:S04]  /*2ade0*/  STS.U8 [R11+UR4+0x21500], R14 ;  /* 0x0215000e0b007988 */ /* 0x000fe80008000004 */
[----:B------:R-:W-:Y:S04]  /*2adf0*/  STS.U8 [R11+UR4+0x22500], R81 ;  /* 0x022500510b007988 */ /* 0x000fe80008000004 */
[----:B------:R-:W-:Y:S04]  /*2ae00*/  STS.U8 [R11+UR4+0x22d00], R80 ;  /* 0x022d00500b007988 */ /* 0x000fe80008000004 */
[----:B------:R-:W-:Y:S04]  /*2ae10*/  STS.U8 [R11+UR4+0x23100], R78 ;  /* 0x0231004e0b007988 */ /* 0x000fe80008000004 */
[----:B------:R-:W-:Y:S01]  /*2ae20*/  STS.U8 [R11+UR4+0x23500], R77 ;  /* 0x0235004d0b007988 */ /* 0x000fe20008000004 */
[----:B------:R-:W-:-:S02]  /*2ae30*/  @!P2 IMAD.IADD R3, R3, 0x1, -R22 ;  /* 0x000000010303a824 */ /* 0x000fc400078e0a16 */
[----:B------:R-:W-:Y:S01]  /*2ae40*/  @!P5 IMAD.IADD R19, R19, 0x1, -R22 ;  /* 0x000000011313d824 */ /* 0x000fe200078e0a16 */
[----:B0-----:R-:W-:Y:S02]  /*2ae50*/  LOP3.LUT R12, R12, 0x7f, RZ, 0xc0, !PT ;  /* 0x0000007f0c0c7812 */ /* 0x001fe400078ec0ff */
[----:B------:R-:W-:Y:S02]  /*2ae60*/  ISETP.GT.U32.AND P2, PT, R22, R18, PT ;  /* 0x000000121600720c */ /* 0x000fe40003f44070 */
[----:B------:R-:W-:Y:S01]  /*2ae70*/  LOP3.LUT R12, R12, 0x30, RZ, 0x3c, !PT ;  /* 0x000000300c0c7812 */ /* 0x000fe200078e3cff */
[----:B------:R-:W-:Y:S01]  /*2ae80*/  STS.U8 [R11+UR4+0x23d00], R76 ;  /* 0x023d004c0b007988 */ /* 0x000fe20008000004 */
[----:B------:R-:W-:Y:S01]  /*2ae90*/  @!P6 IMAD.MOV R50, RZ, RZ, -R50 ;  /* 0x000000ffff32e224 */ /* 0x000fe200078e0a32 */
[----:B------:R-:W-:Y:S02]  /*2aea0*/  ISETP.GT.U32.AND P6, PT, R22, R3, PT ;  /* 0x000000031600720c */ /* 0x000fe40003fc4070 */
[----:B------:R0:W-:Y:S01]  /*2aeb0*/  STS.U8 [R12+UR4+0x22580], R48 ;  /* 0x022580300c007988 */ /* 0x0001e20008000004 */
[----:B-1----:R-:W-:-:S03]  /*2aec0*/  LOP3.LUT R13, R13, 0x7f, RZ, 0xc0, !PT ;  /* 0x0000007f0d0d7812 */ /* 0x002fc600078ec0ff */
[----:B------:R1:W-:Y:S01]  /*2aed0*/  STS.U8 [R12+UR4+0x21980], R49 ;  /* 0x021980310c007988 */ /* 0x0003e20008000004 */
[----:B0-----:R-:W-:Y:S01]  /*2aee0*/  IMAD.MOV.U32 R48, RZ, RZ, R19 ;  /* 0x000000ffff307224 */ /* 0x001fe200078e0013 */
[----:B------:R-:W-:Y:S01]  /*2aef0*/  LOP3.LUT R13, R13, 0x40, RZ, 0x3c, !PT ;  /* 0x000000400d0d7812 */ /* 0x000fe200078e3cff */
[----:B------:R-:W-:Y:S02]  /*2af00*/  @!P2 IMAD.IADD R18, R18, 0x1, -R22 ;  /* 0x000000011212a824 */ /* 0x000fe400078e0a16 */
[----:B-1----:R-:W-:Y:S01]  /*2af10*/  IMAD.MOV.U32 R49, RZ, RZ, R8 ;  /* 0x000000ffff317224 */ /* 0x002fe200078e0008 */
[----:B------:R-:W-:Y:S04]  /*2af20*/  STS.U8 [R12+UR4+0x20180], R75 ;  /* 0x0201804b0c007988 */ /* 0x000fe80008000004 */
[----:B------:R-:W-:Y:S04]  /*2af30*/  STS.U8 [R12+UR4+0x20580], R74 ;  /* 0x0205804a0c007988 */ /* 0x000fe80008000004 */
[----:B------:R-:W-:Y:S04]  /*2af40*/  STS.U8 [R12+UR4+0x20980], R73 ;  /* 0x020980490c007988 */ /* 0x000fe80008000004 */
[----:B------:R-:W-:Y:S04]  /*2af50*/  STS.U8 [R12+UR4+0x20d80], R72 ;  /* 0x020d80480c007988 */ /* 0x000fe80008000004 */
[----:B------:R-:W-:Y:S04]  /*2af60*/  STS.U8 [R12+UR4+0x21180], R71 ;  /* 0x021180470c007988 */ /* 0x000fe80008000004 */
[----:B------:R-:W-:Y:S01]  /*2af70*/  STS.U8 [R12+UR4+0x21580], R70 ;  /* 0x021580460c007988 */ /* 0x000fe20008000004 */
[----:B------:R-:W-:-:S03]  /*2af80*/  ISETP.GE.AND P4, PT, R9, RZ, PT ;  /* 0x000000ff0900720c */ /* 0x000fc60003f86270 */
[----:B------:R-:W-:Y:S04]  /*2af90*/  STS.U8 [R12+UR4+0x21d80], R67 ;  /* 0x021d80430c007988 */ /* 0x000fe80008000004 */
[----:B------:R-:W-:Y:S04]  /*2afa0*/  STS.U8 [R12+UR4+0x22180], R68 ;  /* 0x022180440c007988 */ /* 0x000fe80008000004 */
[----:B------:R-:W-:Y:S04]  /*2afb0*/  STS.U8 [R12+UR4+0x22980], R66 ;  /* 0x022980420c007988 */ /* 0x000fe80008000004 */
[----:B------:R-:W-:Y:S01]  /*2afc0*/  STS.U8 [R12+UR4+0x22d80], R64 ;  /* 0x022d80400c007988 */ /* 0x000fe20008000004 */
[----:B------:R-:W-:-:S03]  /*2afd0*/  @!P6 IMAD.IADD R3, R3, 0x1, -R22 ;  /* 0x000000010303e824 */ /* 0x000fc600078e0a16 */
[----:B------:R-:W-:Y:S04]  /*2afe0*/  STS.U8 [R12+UR4+0x23180], R62 ;  /* 0x0231803e0c007988 */ /* 0x000fe80008000004 */
[----:B------:R-:W-:Y:S04]  /*2aff0*/  STS.U8 [R12+UR4+0x23580], R60 ;  /* 0x0235803c0c007988 */ /* 0x000fe80008000004 */
[----:B------:R-:W-:Y:S04]  /*2b000*/  STS.U8 [R12+UR4+0x23980], R59 ;  /* 0x0239803b0c007988 */ /* 0x000fe80008000004 */
[----:B------:R-:W-:Y:S04]  /*2b010*/  STS.U8 [R12+UR4+0x23d80], R58 ;  /* 0x023d803a0c007988 */ /* 0x000fe80008000004 */
[----:B------:R0:W-:Y:S02]  /*2b020*/  STS.U8 [R13+UR4+0x20200], R47 ;  /* 0x0202002f0d007988 */ /* 0x0001e40008000004 */
[----:B0-----:R-:W-:Y:S01]  /*2b030*/  IMAD.MOV.U32 R47, RZ, RZ, R18 ;  /* 0x000000ffff2f7224 */ /* 0x001fe200078e0012 */
[----:B--2---:R-:W-:-:S02]  /*2b040*/  ISETP.GE.AND P5, PT, R79, RZ, PT ;  /* 0x000000ff4f00720c */ /* 0x004fc40003fa6270 */
[----:B------:R-:W2:Y:S04]  /*2b050*/  LDL.LU R79, [R1+0x150] ;  /* 0x00015000014f7983 */ /* 0x000ea80000300800 */
[----:B------:R-:W2:Y:S04]  /*2b060*/  LDL.LU R19, [R1+0x14c] ;  /* 0x00014c0001137983 */ /* 0x000ea80000300800 */
[----:B------:R-:W2:Y:S04]  /*2b070*/  LDL.LU R9, [R1+0x148] ;  /* 0x0001480001097983 */ /* 0x000ea80000300800 */
[----:B------:R-:W2:Y:S01]  /*2b080*/  LDL R18, [R1+0x1bdc] ;  /* 0x001bdc0001127983 */ /* 0x000ea20000100800 */
[----:B------:R-:W-:Y:S01]  /*2b090*/  @!P5 IMAD.MOV R49, RZ, RZ, -R49 ;  /* 0x000000ffff31d224 */ /* 0x000fe200078e0a31 */
[----:B---3--:R-:W-:-:S02]  /*2b0a0*/  ISETP.GT.U32.AND P5, PT, R22, R85, PT ;  /* 0x000000551600720c */ /* 0x008fc40003fa4070 */
[----:B----4-:R-:W-:Y:S02]  /*2b0b0*/  ISETP.GE.AND P6, PT, R2, RZ, PT ;  /* 0x000000ff0200720c */ /* 0x010fe40003fc6270 */
[----:B------:R-:W3:Y:S09]  /*2b0c0*/  LDL R2, [R1+0x1bc0] ;  /* 0x001bc00001027983 */ /* 0x000ef20000100800 */
[----:B------:R-:W-:Y:S01]  /*2b0d0*/  @!P5 IMAD.IADD R85, R85, 0x1, -R22 ;  /* 0x000000015555d824 */ /* 0x000fe200078e0a16 */
[----:B------:R-:W-:-:S02]  /*2b0e0*/  ISETP.GE.AND P5, PT, R4, RZ, PT ;  /* 0x000000ff0400720c */ /* 0x000fc40003fa6270 */
[----:B------:R-:W4:Y:S01]  /*2b0f0*/  LDL R4, [R1+0x1be0] ;  /* 0x001be00001047983 */ /* 0x000f220000100800 */
[----:B------:R-:W-:Y:S01]  /*2b100*/  @!P4 IMAD.MOV R48, RZ, RZ, -R48 ;  /* 0x000000ffff30c224 */ /* 0x000fe200078e0a30 */
[C---:B------:R-:W-:Y:S02]  /*2b110*/  ISETP.GT.U32.AND P4, PT, R22.reuse, R5, PT ;  /* 0x000000051600720c */ /* 0x040fe40003f84070 */
[----:B------:R-:W-:-:S11]  /*2b120*/  ISETP.GT.U32.AND P2, PT, R22, R6, PT ;  /* 0x000000061600720c */ /* 0x000fd60003f44070 */
[--C-:B------:R-:W-:Y:S01]  /*2b130*/  @!P4 IMAD.IADD R5, R5, 0x1, -R22.reuse ;  /* 0x000000010505c824 */ /* 0x100fe200078e0a16 */
[----:B------:R-:W-:Y:S01]  /*2b140*/  ISETP.GT.U32.AND P4, PT, R22, R85, PT ;  /* 0x000000551600720c */ /* 0x000fe20003f84070 */
[----:B------:R-:W-:Y:S02]  /*2b150*/  @!P2 IMAD.IADD R6, R6, 0x1, -R22 ;  /* 0x000000010606a824 */ /* 0x000fe400078e0a16 */
[----:B------:R-:W-:Y:S01]  /*2b160*/  @!P6 IMAD.MOV R47, RZ, RZ, -R47 ;  /* 0x000000ffff2fe224 */ /* 0x000fe200078e0a2f */
[----:B------:R0:W-:Y:S02]  /*2b170*/  STS.U8 [R13+UR4+0x20600], R46 ;  /* 0x0206002e0d007988 */ /* 0x0001e40008000004 */
[----:B------:R-:W-:-:S07]  /*2b180*/  ISETP.GT.U32.AND P6, PT, R22, R6, PT ;  /* 0x000000061600720c */ /* 0x000fce0003fc4070 */
[----:B------:R-:W-:Y:S02]  /*2b190*/  @!P4 IMAD.IADD R85, R85, 0x1, -R22 ;  /* 0x000000015555c824 */ /* 0x000fe400078e0a16 */
[----:B0-----:R-:W-:Y:S02]  /*2b1a0*/  IMAD.MOV.U32 R46, RZ, RZ, R3 ;  /* 0x000000ffff2e7224 */ /* 0x001fe400078e0003 */
[----:B------:R-:W4:Y:S04]  /*2b1b0*/  LDL.LU R3, [R1+0x144] ;  /* 0x0001440001037983 */ /* 0x000f280000300800 */
[----:B------:R-:W4:Y:S01]  /*2b1c0*/  LDL.LU R8, [R1+0x140] ;  /* 0x0001400001087983 */ /* 0x000f220000300800 */
[----:B------:R-:W-:Y:S02]  /*2b1d0*/  @!P5 IMAD.MOV R46, RZ, RZ, -R46 ;  /* 0x000000ffff2ed224 */ /* 0x000fe400078e0a2e */
[----:B------:R-:W-:Y:S01]  /*2b1e0*/  @!P6 IMAD.IADD R6, R6, 0x1, -R22 ;  /* 0x000000010606e824 */ /* 0x000fe200078e0a16 */
[----:B--2---:R-:W-:-:S02]  /*2b1f0*/  ISETP.GT.U32.AND P4, PT, R22, R19, PT ;  /* 0x000000131600720c */ /* 0x004fc40003f84070 */
[----:B------:R-:W-:-:S11]  /*2b200*/  ISETP.GT.U32.AND P5, PT, R22, R79, PT ;  /* 0x0000004f1600720c */ /* 0x000fd60003fa4070 */
[--C-:B------:R-:W-:Y:S01]  /*2b210*/  @!P4 IMAD.IADD R19, R19, 0x1, -R22.reuse ;  /* 0x000000011313c824 */ /* 0x100fe200078e0a16 */
[----:B------:R-:W-:Y:S02]  /*2b220*/  ISETP.GE.AND P4, PT, R18, RZ, PT ;  /* 0x000000ff1200720c */ /* 0x000fe40003f86270 */
[----:B---3--:R-:W-:Y:S02]  /*2b230*/  ISETP.GE.AND P6, PT, R2, RZ, PT ;  /* 0x000000ff0200720c */ /* 0x008fe40003fc6270 */
[----:B------:R-:W2:Y:S04]  /*2b240*/  LDL.LU R2, [R1+0x13c] ;  /* 0x00013c0001027983 */ /* 0x000ea80000300800 */
[----:B------:R-:W3:Y:S01]  /*2b250*/  LDL R18, [R1+0x1c00] ;  /* 0x001c000001127983 */ /* 0x000ee20000100800 */
[----:B------:R-:W-:Y:S01]  /*2b260*/  @!P5 IMAD.IADD R79, R79, 0x1, -R22 ;  /* 0x000000014f4fd824 */ /* 0x000fe200078e0a16 */
[----:B----4-:R-:W-:-:S02]  /*2b270*/  ISETP.GE.AND P5, PT, R4, RZ, PT ;  /* 0x000000ff0400720c */ /* 0x010fc40003fa6270 */
[----:B------:R-:W4:Y:S01]  /*2b280*/  LDL R4, [R1+0x1bfc] ;  /* 0x001bfc0001047983 */ /* 0x000f220000100800 */
[----:B------:R-:W-:-:S03]  /*2b290*/  ISETP.GT.U32.AND P2, PT, R22, R5, PT ;  /* 0x000000051600720c */ /* 0x000fc60003f44070 */
[----:B------:R0:W-:Y:S02]  /*2b2a0*/  STS.U8 [R13+UR4+0x21200], R43 ;  /* 0x0212002b0d007988 */ /* 0x0001e40008000004 */
[----:B0-----:R-:W-:-:S08]  /*2b2b0*/  IMAD.MOV.U32 R43, RZ, RZ, R6 ;  /* 0x000000ffff2b7224 */ /* 0x001fd000078e0006 */
[----:B------:R-:W-:Y:S01]  /*2b2c0*/  @!P2 IMAD.IADD R5, R5, 0x1, -R22 ;  /* 0x000000010505a824 */ /* 0x000fe200078e0a16 */
[----:B------:R-:W-:Y:S01]  /*2b2d0*/  ISETP.GT.U32.AND P2, PT, R22, R9, PT ;  /* 0x000000091600720c */ /* 0x000fe20003f44070 */
[----:B------:R-:W2:Y:S01]  /*2b2e0*/  LDL R6, [R1+0x1c1c] ;  /* 0x001c1c0001067983 */ /* 0x000ea20000100800 */
[----:B------:R-:W-:-:S03]  /*2b2f0*/  @!P4 IMAD.MOV R43, RZ, RZ, -R43 ;  /* 0x000000ffff2bc224 */ /* 0x000fc600078e0a2b */
[----:B------:R0:W-:Y:S04]  /*2b300*/  STS.U8 [R13+UR4+0x20a00], R45 ;  /* 0x020a002d0d007988 */ /* 0x0001e80008000004 */
[----:B------:R1:W-:Y:S01]  /*2b310*/  STS.U8 [R13+UR4+0x20e00], R44 ;  /* 0x020e002c0d007988 */ /* 0x0003e20008000004 */
[----:B------:R-:W-:Y:S01]  /*2b320*/  ISETP.GT.U32.AND P4, PT, R22, R3, PT ;  /* 0x000000031600720c */ /* 0x000fe20003f84070 */
[----:B0-----:R-:W-:Y:S02]  /*2b330*/  IMAD.MOV.U32 R45, RZ, RZ, R85 ;  /* 0x000000ffff2d7224 */ /* 0x001fe400078e0055 */
[----:B------:R-:W-:Y:S02]  /*2b340*/  @!P2 IMAD.IADD R9, R9, 0x1, -R22 ;  /* 0x000000010909a824 */ /* 0x000fe400078e0a16 */
[----:B-1----:R-:W-:-:S02]  /*2b350*/  IMAD.MOV.U32 R44, RZ, RZ, R5 ;  /* 0x000000ffff2c7224 */ /* 0x002fc400078e0005 */
[----:B------:R-:W-:Y:S01]  /*2b360*/  @!P6 IMAD.MOV R45, RZ, RZ, -R45 ;  /* 0x000000ffff2de224 */ /* 0x000fe200078e0a2d */
[----:B------:R-:W2:Y:S01]  /*2b370*/  LDL.LU R5, [R1+0x224] ;  /* 0x0002240001057983 */ /* 0x000ea20000300800 */
[----:B------:R-:W-:-:S03]  /*2b380*/  ISETP.GT.U32.AND P6, PT, R22, R9, PT ;  /* 0x000000091600720c */ /* 0x000fc60003fc4070 */
[----:B------:R-:W2:Y:S01]  /*2b390*/  LDL.LU R85, [R1+0x1c0] ;  /* 0x0001c00001557983 */ /* 0x000ea20000300800 */
[----:B------:R-:W-:-:S09]  /*2b3a0*/  @!P4 IMAD.IADD R3, R3, 0x1, -R22 ;  /* 0x000000010303c824 */ /* 0x000fd200078e0a16 */
[----:B------:R-:W-:Y:S01]  /*2b3b0*/  @!P6 IMAD.IADD R9, R9, 0x1, -R22 ;  /* 0x000000010909e824 */ /* 0x000fe200078e0a16 */
[----:B---3--:R-:W-:Y:S02]  /*2b3c0*/  ISETP.GE.AND P4, PT, R18, RZ, PT ;  /* 0x000000ff1200720c */ /* 0x008fe40003f86270 */
[----:B------:R-:W3:Y:S01]  /*2b3d0*/  LDL R18, [R1+0x1c38] ;  /* 0x001c380001127983 */ /* 0x000ee20000100800 */
[----:B----4-:R-:W-:-:S03]  /*2b3e0*/  ISETP.GE.AND P6, PT, R4, RZ, PT ;  /* 0x000000ff0400720c */ /* 0x010fc60003fc6270 */
[----:B------:R-:W4:Y:S01]  /*2b3f0*/  LDL R4, [R1+0x1c20] ;  /* 0x001c200001047983 */ /* 0x000f220000100800 */
[----:B------:R-:W-:Y:S01]  /*2b400*/  @!P5 IMAD.MOV R44, RZ, RZ, -R44 ;  /* 0x000000ffff2cd224 */ /* 0x000fe200078e0a2c */
[C---:B------:R-:W-:Y:S02]  /*2b410*/  ISETP.GT.U32.AND P2, PT, R22.reuse, R79, PT ;  /* 0x0000004f1600720c */ /* 0x040fe40003f44070 */
[----:B------:R-:W-:Y:S01]  /*2b420*/  ISETP.GT.U32.AND P5, PT, R22, R19, PT ;  /* 0x000000131600720c */ /* 0x000fe20003fa4070 */
[----:B------:R-:W0:Y:S10]  /*2b430*/  S2R R14, SR_TID.X ;  /* 0x00000000000e7919 */ /* 0x000e340000002100 */
[----:B------:R-:W-:-:S02]  /*2b440*/  @!P2 IMAD.IADD R79, R79, 0x1, -R22 ;  /* 0x000000014f4fa824 */ /* 0x000fc400078e0a16 */
[----:B------:R-:W-:Y:S01]  /*2b450*/  @!P5 IMAD.IADD R19, R19, 0x1, -R22 ;  /* 0x000000011313d824 */ /* 0x000fe200078e0a16 */
[C---:B------:R-:W-:Y:S02]  /*2b460*/  ISETP.GT.U32.AND P2, PT, R22.reuse, R8, PT ;  /* 0x000000081600720c */ /* 0x040fe40003f44070 */
[----:B--2---:R-:W-:Y:S01]  /*2b470*/  ISETP.GT.U32.AND P5, PT, R22, R2, PT ;  /* 0x000000021600720c */ /* 0x004fe20003fa4070 */
[----:B------:R1:W-:Y:S04]  /*2b480*/  STS.U8 [R13+UR4+0x21a00], R41 ;  /* 0x021a00290d007988 */ /* 0x0003e80008000004 */
[----:B------:R2:W-:Y:S01]  /*2b490*/  STS.U8 [R13+UR4+0x21600], R42 ;  /* 0x0216002a0d007988 */ /* 0x0005e20008000004 */
[----:B-1----:R-:W-:-:S05]  /*2b4a0*/  IMAD.MOV.U32 R41, RZ, RZ, R19 ;  /* 0x000000ffff297224 */ /* 0x002fca00078e0013 */
[--C-:B------:R-:W-:Y:S02]  /*2b4b0*/  @!P2 IMAD.IADD R8, R8, 0x1, -R22.reuse ;  /* 0x000000010808a824 */ /* 0x100fe400078e0a16 */
[----:B------:R-:W-:Y:S01]  /*2b4c0*/  @!P5 IMAD.IADD R2, R2, 0x1, -R22 ;  /* 0x000000010202d824 */ /* 0x000fe200078e0a16 */
[----:B------:R-:W-:Y:S02]  /*2b4d0*/  ISETP.GE.AND P2, PT, R6, RZ, PT ;  /* 0x000000ff0600720c */ /* 0x000fe40003f46270 */
[----:B------:R-:W4:Y:S04]  /*2b4e0*/  LDL R6, [R1+0x1c3c] ;  /* 0x001c3c0001067983 */ /* 0x000f280000100800 */
[----:B------:R-:W4:Y:S01]  /*2b4f0*/  LDL.LU R19, [R1+0x1bc] ;  /* 0x0001bc0001137983 */ /* 0x000f220000300800 */
[----:B------:R-:W-:Y:S01]  /*2b500*/  @!P4 IMAD.MOV R41, RZ, RZ, -R41 ;  /* 0x000000ffff29c224 */ /* 0x000fe200078e0a29 */
[C---:B------:R-:W-:Y:S01]  /*2b510*/  ISETP.GT.U32.AND P4, PT, R22.reuse, R2, PT ;  /* 0x000000021600720c */ /* 0x040fe20003f84070 */
[----:B--2---:R-:W-:Y:S01]  /*2b520*/  IMAD.MOV.U32 R42, RZ, RZ, R79 ;  /* 0x000000ffff2a7224 */ /* 0x004fe200078e004f */
[----:B------:R-:W-:-:S03]  /*2b530*/  ISETP.GT.U32.AND P5, PT, R22, R8, PT ;  /* 0x000000081600720c */ /* 0x000fc60003fa4070 */
[----:B------:R-:W-:Y:S01]  /*2b540*/  @!P6 IMAD.MOV R42, RZ, RZ, -R42 ;  /* 0x000000ffff2ae224 */ /* 0x000fe200078e0a2a */
[----:B------:R-:W-:Y:S02]  /*2b550*/  ISETP.GT.U32.AND P6, PT, R22, R3, PT ;  /* 0x000000031600720c */ /* 0x000fe40003fc4070 */
[----:B0-----:R-:W-:-:S05]  /*2b560*/  LOP3.LUT R14, R14, 0x7f, RZ, 0xc0, !PT ;  /* 0x0000007f0e0e7812 */ /* 0x001fca00078ec0ff */
[--C-:B------:R-:W-:Y:S01]  /*2b570*/  @!P4 IMAD.IADD R2, R2, 0x1, -R22.reuse ;  /* 0x000000010202c824 */ /* 0x100fe200078e0a16 */
[----:B------:R-:W-:Y:S01]  /*2b580*/  LOP3.LUT R14, R14, 0x50, RZ, 0x3c, !PT ;  /* 0x000000500e0e7812 */ /* 0x000fe200078e3cff */
[----:B------:R-:W-:-:S04]  /*2b590*/  @!P5 IMAD.IADD R8, R8, 0x1, -R22 ;  /* 0x000000010808d824 */ /* 0x000fc800078e0a16 */
[----:B------:R-:W-:Y:S01]  /*2b5a0*/  @!P6 IMAD.IADD R3, R3, 0x1, -R22 ;  /* 0x000000010303e824 */ /* 0x000fe200078e0a16 */
[----:B------:R-:W-:Y:S04]  /*2b5b0*/  STS.U8 [R13+UR4+0x21e00], R40 ;  /* 0x021e00280d007988 */ /* 0x000fe80008000004 */
[----:B------:R-:W-:Y:S04]  /*2b5c0*/  STS.U8 [R13+UR4+0x22200], R38 ;  /* 0x022200260d007988 */ /* 0x000fe80008000004 */
[----:B------:R0:W-:Y:S04]  /*2b5d0*/  STS.U8 [R13+UR4+0x22600], R39 ;  /* 0x022600270d007988 */ /* 0x0001e80008000004 */
[----:B------:R-:W-:Y:S04]  /*2b5e0*/  STS.U8 [R13+UR4+0x22a00], R37 ;  /* 0x022a00250d007988 */ /* 0x000fe80008000004 */
[----:B------:R-:W-:Y:S04]  /*2b5f0*/  STS.U8 [R13+UR4+0x22e00], R36 ;  /* 0x022e00240d007988 */ /* 0x000fe80008000004 */
[----:B------:R-:W-:Y:S04]  /*2b600*/  STS.U8 [R13+UR4+0x23200], R35 ;  /* 0x023200230d007988 */ /* 0x000fe80008000004 */
[----:B------:R-:W-:Y:S04]  /*2b610*/  STS.U8 [R13+UR4+0x23600], R34 ;  /* 0x023600220d007988 */ /* 0x000fe80008000004 */
[----:B------:R-:W-:Y:S04]  /*2b620*/  STS.U8 [R13+UR4+0x23a00], R33 ;  /* 0x023a00210d007988 */ /* 0x000fe80008000004 */
[----:B------:R-:W-:Y:S04]  /*2b630*/  STS.U8 [R13+UR4+0x23e00], R31 ;  /* 0x023e001f0d007988 */ /* 0x000fe80008000004 */
[----:B------:R1:W-:Y:S01]  /*2b640*/  STS.U8 [R14+UR4+0x21680], R23 ;  /* 0x021680170e007988 */ /* 0x0003e20008000004 */
[----:B0-----:R-:W-:-:S02]  /*2b650*/  IMAD.MOV.U32 R39, RZ, RZ, R3 ;  /* 0x000000ffff277224 */ /* 0x001fc400078e0003 */
[----:B-1----:R-:W-:Y:S01]  /*2b660*/  IMAD.MOV.U32 R23, RZ, RZ, R8 ;  /* 0x000000ffff177224 */ /* 0x002fe200078e0008 */
[----:B---3--:R-:W-:Y:S02]  /*2b670*/  ISETP.GE.AND P4, PT, R18, RZ, PT ;  /* 0x000000ff1200720c */ /* 0x008fe40003f86270 */
[----:B------:R-:W2:Y:S01]  /*2b680*/  LDL R18, [R1+0x1c40] ;  /* 0x001c400001127983 */ /* 0x000ea20000100800 */
[----:B----4-:R-:W-:-:S03]  /*2b690*/  ISETP.GE.AND P5, PT, R4, RZ, PT ;  /* 0x000000ff0400720c */ /* 0x010fc60003fa6270 */
[----:B------:R-:W3:Y:S04]  /*2b6a0*/  LDL.LU R4, [R1+0x1b4] ;  /* 0x0001b40001047983 */ /* 0x000ee80000300800 */
[----:B------:R-:W4:Y:S04]  /*2b6b0*/  LDL.LU R3, [R1+0x194] ;  /* 0x0001940001037983 */ /* 0x000f280000300800 */
[----:B------:R-:W3:Y:S01]  /*2b6c0*/  LDL R8, [R1+0x1c60] ;  /* 0x001c600001087983 */ /* 0x000ee20000100800 */
[----:B------:R-:W-:-:S04]  /*2b6d0*/  IMAD.MOV.U32 R40, RZ, RZ, R9 ;  /* 0x000000ffff287224 */ /* 0x000fc800078e0009 */
[----:B------:R-:W-:Y:S01]  /*2b6e0*/  @!P2 IMAD.MOV R40, RZ, RZ, -R40 ;  /* 0x000000ffff28a224 */ /* 0x000fe200078e0a28 */
[C---:B------:R-:W-:Y:S02]  /*2b6f0*/  ISETP.GT.U32.AND P2, PT, R22.reuse, R5, PT ;  /* 0x000000051600720c */ /* 0x040fe40003f44070 */
[----:B------:R-:W-:Y:S01]  /*2b700*/  ISETP.GT.U32.AND P6, PT, R22, R85, PT ;  /* 0x000000551600720c */ /* 0x000fe20003fc4070 */
[----:B------:R-:W-:Y:S02]  /*2b710*/  @!P5 IMAD.MOV R39, RZ, RZ, -R39 ;  /* 0x000000ffff27d224 */ /* 0x000fe400078e0a27 */
[----:B------:R-:W-:-:S08]  /*2b720*/  @!P4 IMAD.MOV R23, RZ, RZ, -R23 ;  /* 0x000000ffff17c224 */ /* 0x000fd000078e0a17 */
[--C-:B------:R-:W-:Y:S02]  /*2b730*/  @!P2 IMAD.IADD R5, R5, 0x1, -R22.reuse ;  /* 0x000000010505a824 */ /* 0x100fe400078e0a16 */
[----:B------:R-:W-:-:S03]  /*2b740*/  @!P6 IMAD.IADD R85, R85, 0x1, -R22 ;  /* 0x000000015555e824 */ /* 0x000fc600078e0a16 */
[C---:B------:R-:W-:Y:S02]  /*2b750*/  ISETP.GT.U32.AND P5, PT, R22.reuse, R5, PT ;  /* 0x000000051600720c */ /* 0x040fe40003fa4070 */
[----:B------:R-:W-:Y:S02]  /*2b760*/  ISETP.GT.U32.AND P2, PT, R22, R19, PT ;  /* 0x000000131600720c */ /* 0x000fe40003f44070 */
[----:B------:R-:W-:Y:S02]  /*2b770*/  ISETP.GE.AND P6, PT, R6, RZ, PT ;  /* 0x000000ff0600720c */ /* 0x000fe40003fc6270 */
[----:B------:R-:W-:Y:S01]  /*2b780*/  SEL R23, R61, R23, !P1 ;  /* 0x000000173d177207 */ /* 0x000fe20004800000 */
[----:B------:R-:W-:Y:S01]  /*2b790*/  IMAD.MOV.U32 R38, RZ, RZ, R2 ;  /* 0x000000ffff267224 */ /* 0x000fe200078e0002 */
[----:B------:R-:W4:Y:S05]  /*2b7a0*/  LDL R6, [R1+0x1c78] ;  /* 0x001c780001067983 */ /* 0x000f2a0000100800 */
[----:B------:R-:W-:-:S02]  /*2b7b0*/  @!P5 IMAD.IADD R5, R5, 0x1, -R22 ;  /* 0x000000010505d824 */ /* 0x000fc400078e0a16 */
[----:B------:R-:W-:Y:S01]  /*2b7c0*/  IMAD R23, R23, UR27, RZ ;  /* 0x0000001b17177c24 */ /* 0x000fe2000f8e02ff */
[----:B------:R0:W-:Y:S01]  /*2b7d0*/  STS.U8 [R14+UR4+0x21a80], R25 ;  /* 0x021a80190e007988 */ /* 0x0001e20008000004 */
[----:B------:R-:W-:Y:S01]  /*2b7e0*/  ISETP.GT.U32.AND P4, PT, R22, R85, PT ;  /* 0x000000551600720c */ /* 0x000fe20003f84070 */
[----:B------:R-:W-:Y:S02]  /*2b7f0*/  @!P2 IMAD.IADD R19, R19, 0x1, -R22 ;  /* 0x000000011313a824 */ /* 0x000fe400078e0a16 */
[----:B------:R-:W-:Y:S01]  /*2b800*/  @!P6 IMAD.MOV R38, RZ, RZ, -R38 ;  /* 0x000000ffff26e224 */ /* 0x000fe200078e0a26 */
[----:B--2---:R-:W-:Y:S02]  /*2b810*/  ISETP.GE.AND P5, PT, R18, RZ, PT ;  /* 0x000000ff1200720c */ /* 0x004fe40003fa6270 */
[----:B------:R-:W-:Y:S01]  /*2b820*/  ISETP.GT.U32.AND P2, PT, R22, R19, PT ;  /* 0x000000131600720c */ /* 0x000fe20003f44070 */
[----:B------:R-:W2:Y:S04]  /*2b830*/  LDL R18, [R1+0x1c8c] ;  /* 0x001c8c0001127983 */ /* 0x000ea80000100800 */
[----:B------:R-:W2:Y:S01]  /*2b840*/  LDL.LU R79, [R1+0x190] ;  /* 0x00019000014f7983 */ /* 0x000ea20000300800 */
[----:B------:R-:W-:Y:S01]  /*2b850*/  IADD3 R0, P6, PT, R23, R20, RZ ;  /* 0x0000001417007210 */ /* 0x000fe20007fde0ff */
[----:B------:R-:W-:-:S02]  /*2b860*/  IMAD.MOV.U32 R37, RZ, RZ, R5 ;  /* 0x000000ffff257224 */ /* 0x000fc400078e0005 */
[----:B------:R-:W-:Y:S04]  /*2b870*/  STS.U8 [R14+UR4+0x20680], R30 ;  /* 0x0206801e0e007988 */ /* 0x000fe80008000004 */
[----:B------:R-:W-:Y:S01]  /*2b880*/  STS.U8 [R14+UR4+0x21e80], R24 ;  /* 0x021e80180e007988 */ /* 0x000fe20008000004 */
[----:B------:R-:W-:-:S03]  /*2b890*/  LEA.HI.X.SX32 R2, R23, R17, 0x1, P6 ;  /* 0x0000001117027211 */ /* 0x000fc600030f0eff */
[----:B------:R-:W-:Y:S04]  /*2b8a0*/  STL [R1+0xa48], R0 ;  /* 0x000a480001007387 */ /* 0x000fe80000100800 */
[----:B------:R-:W2:Y:S01]  /*2b8b0*/  LDL.LU R9, [R1+0x180] ;  /* 0x0001800001097983 */ /* 0x000ea20000300800 */
[----:B0-----:R-:W-:-:S03]  /*2b8c0*/  @P0 IMAD.MOV.U32 R25, RZ, RZ, R2 ;  /* 0x000000ffff190224 */ /* 0x001fc600078e0002 */
[----:B------:R-:W-:Y:S04]  /*2b8d0*/  STS.U8 [R14+UR4+0x20a80], R29 ;  /* 0x020a801d0e007988 */ /* 0x000fe80008000004 */
[----:B------:R0:W-:Y:S01]  /*2b8e0*/  STL [R1+0xa44], R2 ;  /* 0x000a440201007387 */ /* 0x0001e20000100800 */
[----:B------:R-:W-:Y:S01]  /*2b8f0*/  @!P2 IMAD.IADD R19, R19, 0x1, -R22 ;  /* 0x000000011313a824 */ /* 0x000fe200078e0a16 */
[----:B---3--:R-:W-:Y:S02]  /*2b900*/  ISETP.GE.AND P2, PT, R8, RZ, PT ;  /* 0x000000ff0800720c */ /* 0x008fe40003f46270 */
[----:B------:R1:W-:Y:S04]  /*2b910*/  STS.U8 [R14+UR4+0x21280], R27 ;  /* 0x0212801b0e007988 */ /* 0x0003e80008000004 */
[----:B------:R-:W-:Y:S01]  /*2b920*/  STS.U8 [R14+UR4+0x20280], R32 ;  /* 0x020280200e007988 */ /* 0x000fe20008000004 */
[----:B------:R-:W-:-:S03]  /*2b930*/  PRMT R58, RZ, 0x7610, R58 ;  /* 0x00007610ff3a7816 */ /* 0x000fc6000000003a */
[----:B------:R3:W-:Y:S04]  /*2b940*/  STS.U8 [R14+UR4+0x22280], R26 ;  /* 0x0222801a0e007988 */ /* 0x0007e80008000004 */
[----:B------:R1:W-:Y:S04]  /*2b950*/  STS.U8 [R14+UR4+0x20e80], R28 ;  /* 0x020e801c0e007988 */ /* 0x0003e80008000004 */
[----:B0-----:R-:W3:Y:S04]  /*2b960*/  LDL.LU R2, [R1+0x118] ;  /* 0x0001180001027983 */ /* 0x001ee80000300800 */
[----:B------:R-:W3:Y:S01]  /*2b970*/  LDL R8, [R1+0x1cb0] ;  /* 0x001cb00001087983 */ /* 0x000ee20000100800 */
[----:B------:R-:W-:Y:S01]  /*2b980*/  @!P4 IMAD.IADD R85, R85, 0x1, -R22 ;  /* 0x000000015555c824 */ /* 0x000fe200078e0a16 */
[----:B------:R-:W-:-:S02]  /*2b990*/  ISETP.GT.U32.AND P4, PT, R22, R4, PT ;  /* 0x000000041600720c */ /* 0x000fc40003f84070 */
[C---:B------:R-:W-:Y:S02]  /*2b9a0*/  SEL R57, R61.reuse, R57, !P1 ;  /* 0x000000393d397207 */ /* 0x040fe40004800000 */
[C---:B------:R-:W-:Y:S01]  /*2b9b0*/  SEL R55, R61.reuse, R55, !P1 ;  /* 0x000000373d377207 */ /* 0x040fe20004800000 */
[----:B------:R-:W-:Y:S02]  /*2b9c0*/  IMAD.MOV.U32 R36, RZ, RZ, R85 ;  /* 0x000000ffff247224 */ /* 0x000fe400078e0055 */
[----:B------:R-:W-:Y:S01]  /*2b9d0*/  @!P5 IMAD.MOV R37, RZ, RZ, -R37 ;  /* 0x000000ffff25d224 */ /* 0x000fe200078e0a25 */
[C---:B------:R-:W-:Y:S02]  /*2b9e0*/  SEL R54, R61.reuse, R54, !P1 ;  /* 0x000000363d367207 */ /* 0x040fe40004800000 */
[C---:B------:R-:W-:Y:S01]  /*2b9f0*/  SEL R53, R61.reuse, R53, !P1 ;  /* 0x000000353d357207 */ /* 0x040fe20004800000 */
[----:B------:R-:W-:Y:S01]  /*2ba00*/  @!P2 IMAD.MOV R36, RZ, RZ, -R36 ;  /* 0x000000ffff24a224 */ /* 0x000fe200078e0a24 */
[----:B------:R-:W-:-:S02]  /*2ba10*/  SEL R52, R61, R52, !P1 ;  /* 0x000000343d347207 */ /* 0x000fc40004800000 */
[C---:B------:R-:W-:Y:S02]  /*2ba20*/  SEL R51, R61.reuse, R51, !P1 ;  /* 0x000000333d337207 */ /* 0x040fe40004800000 */
[C---:B------:R-:W-:Y:S02]  /*2ba30*/  SEL R50, R61.reuse, R50, !P1 ;  /* 0x000000323d327207 */ /* 0x040fe40004800000 */
[C---:B------:R-:W-:Y:S02]  /*2ba40*/  SEL R49, R61.reuse, R49, !P1 ;  /* 0x000000313d317207 */ /* 0x040fe40004800000 */
[C---:B------:R-:W-:Y:S01]  /*2ba50*/  SEL R48, R61.reuse, R48, !P1 ;  /* 0x000000303d307207 */ /* 0x040fe20004800000 */
[----:B------:R-:W-:Y:S01]  /*2ba60*/  @!P4 IMAD.IADD R4, R4, 0x1, -R22 ;  /* 0x000000010404c824 */ /* 0x000fe200078e0a16 */
[C---:B------:R-:W-:Y:S02]  /*2ba70*/  SEL R47, R61.reuse, R47, !P1 ;  /* 0x0000002f3d2f7207 */ /* 0x040fe40004800000 */
[----:B------:R-:W-:-:S02]  /*2ba80*/  SEL R46, R61, R46, !P1 ;  /* 0x0000002e3d2e7207 */ /* 0x000fc40004800000 */
[C---:B------:R-:W-:Y:S02]  /*2ba90*/  SEL R45, R61.reuse, R45, !P1 ;  /* 0x0000002d3d2d7207 */ /* 0x040fe40004800000 */
[----:B------:R-:W-:Y:S02]  /*2baa0*/  SEL R44, R61, R44, !P1 ;  /* 0x0000002c3d2c7207 */ /* 0x000fe40004800000 */
[----:B------:R-:W-:Y:S02]  /*2bab0*/  ISETP.GT.U32.AND P5, PT, R22, R4, PT ;  /* 0x000000041600720c */ /* 0x000fe40003fa4070 */
[----:B----4-:R-:W-:Y:S01]  /*2bac0*/  ISETP.GE.AND P4, PT, R6, RZ, PT ;  /* 0x000000ff0600720c */ /* 0x010fe20003f86270 */
[C---:B------:R-:W-:Y:S02]  /*2bad0*/  VIADD R6, R7.reuse, 0x6f ;  /* 0x0000006f07067836 */ /* 0x040fe40000000000 */
[----:B------:R-:W-:Y:S02]  /*2bae0*/  VIADD R5, R7, 0x75 ;  /* 0x0000007507057836 */ /* 0x000fe40000000000 */
[----:B------:R-:W-:Y:S01]  /*2baf0*/  IMAD.MOV.U32 R35, RZ, RZ, R19 ;  /* 0x000000ffff237224 */ /* 0x000fe200078e0013 */
[----:B------:R-:W-:-:S02]  /*2bb00*/  SEL R43, R61, R43, !P1 ;  /* 0x0000002b3d2b7207 */ /* 0x000fc40004800000 */
[C---:B------:R-:W-:Y:S01]  /*2bb10*/  SEL R42, R61.reuse, R42, !P1 ;  /* 0x0000002a3d2a7207 */ /* 0x040fe20004800000 */
[----:B------:R-:W-:Y:S04]  /*2bb20*/  STL [R1+0x1af8], R6 ;  /* 0x001af80601007387 */ /* 0x000fe80000100800 */
[----:B------:R-:W-:Y:S04]  /*2bb30*/  STL [R1+0x1af0], R5 ;  /* 0x001af00501007387 */ /* 0x000fe80000100800 */
[----:B------:R-:W4:Y:S04]  /*2bb40*/  LDL.LU R19, [R1+0x108] ;  /* 0x0001080001137983 */ /* 0x000f280000300800 */
[----:B------:R-:W4:Y:S01]  /*2bb50*/  LDL R84, [R1+0x1cb4] ;  /* 0x001cb40001547983 */ /* 0x000f220000100800 */
[----:B------:R-:W-:Y:S01]  /*2bb60*/  @!P5 IMAD.IADD R4, R4, 0x1, -R22 ;  /* 0x000000010404d824 */ /* 0x000fe200078e0a16 */
[----:B------:R-:W-:-:S02]  /*2bb70*/  SEL R41, R61, R41, !P1 ;  /* 0x000000293d297207 */ /* 0x000fc40004800000 */
[C---:B------:R-:W-:Y:S02]  /*2bb80*/  SEL R40, R61.reuse, R40, !P1 ;  /* 0x000000283d287207 */ /* 0x040fe40004800000 */
[----:B------:R-:W-:Y:S01]  /*2bb90*/  SEL R39, R61, R39, !P1 ;  /* 0x000000273d277207 */ /* 0x000fe20004800000 */
[----:B------:R-:W0:Y:S01]  /*2bba0*/  LDCU UR27, c[0x0][0x3b0] ;  /* 0x00007600ff1b77ac */ /* 0x000e220008000800 */
[----:B--2---:R-:W-:Y:S02]  /*2bbb0*/  ISETP.GT.U32.AND P2, PT, R22, R79, PT ;  /* 0x0000004f1600720c */ /* 0x004fe40003f44070 */
[----:B------:R-:W-:Y:S02]  /*2bbc0*/  ISETP.GE.AND P5, PT, R18, RZ, PT ;  /* 0x000000ff1200720c */ /* 0x000fe40003fa6270 */
[----:B------:R-:W2:Y:S01]  /*2bbd0*/  LDL.LU R18, [R1+0x104] ;  /* 0x0001040001127983 */ /* 0x000ea20000300800 */
[----:B------:R-:W-:Y:S01]  /*2bbe0*/  ISETP.GT.U32.AND P6, PT, R22, R3, PT ;  /* 0x000000031600720c */ /* 0x000fe20003fc4070 */
[----:B------:R-:W-:-:S02]  /*2bbf0*/  IMAD.MOV.U32 R34, RZ, RZ, R4 ;  /* 0x000000ffff227224 */ /* 0x000fc400078e0004 */
[----:B------:R-:W2:Y:S05]  /*2bc00*/  LDL R85, [R1+0x1cbc] ;  /* 0x001cbc0001557983 */ /* 0x000eaa0000100800 */
[--C-:B------:R-:W-:Y:S01]  /*2bc10*/  @!P2 IMAD.IADD R79, R79, 0x1, -R22.reuse ;  /* 0x000000014f4fa824 */ /* 0x100fe200078e0a16 */
[----:B---3--:R-:W-:Y:S02]  /*2bc20*/  ISETP.GE.AND P2, PT, R8, RZ, PT ;  /* 0x000000ff0800720c */ /* 0x008fe40003f46270 */
[----:B------:R-:W3:Y:S02]  /*2bc30*/  LDL R8, [R1+0x1cb8] ;  /* 0x001cb80001087983 */ /* 0x000ee40000100800 */
[----:B------:R-:W-:-:S05]  /*2bc40*/  @!P6 IMAD.IADD R3, R3, 0x1, -R22 ;  /* 0x000000010303e824 */ /* 0x000fca00078e0a16 */
[----:B------:R-:W-:-:S13]  /*2bc50*/  ISETP.GT.U32.AND P6, PT, R22, R3, PT ;  /* 0x000000031600720c */ /* 0x000fda0003fc4070 */
[----:B------:R-:W-:Y:S01]  /*2bc60*/  @!P6 IMAD.IADD R3, R3, 0x1, -R22 ;  /* 0x000000010303e824 */ /* 0x000fe200078e0a16 */
[----:B------:R-:W-:-:S13]  /*2bc70*/  ISETP.GT.U32.AND P6, PT, R22, R2, PT ;  /* 0x000000021600720c */ /* 0x000fda0003fc4070 */
[----:B------:R-:W-:-:S05]  /*2bc80*/  @!P6 IMAD.IADD R2, R2, 0x1, -R22 ;  /* 0x000000010202e824 */ /* 0x000fca00078e0a16 */
[----:B------:R-:W-:Y:S01]  /*2bc90*/  ISETP.GT.U32.AND P6, PT, R22, R2, PT ;  /* 0x000000021600720c */ /* 0x000fe20003fc4070 */
[----:B------:R-:W-:Y:S02]  /*2bca0*/  IMAD.MOV.U32 R33, RZ, RZ, R3 ;  /* 0x000000ffff217224 */ /* 0x000fe400078e0003 */
[C---:B------:R-:W-:Y:S02]  /*2bcb0*/  VIADD R4, R7.reuse, 0x76 ;  /* 0x0000007607047836 */ /* 0x040fe40000000000 */
[----:B------:R-:W-:-:S03]  /*2bcc0*/  VIADD R3, R7, 0x77 ;  /* 0x0000007707037836 */ /* 0x000fc60000000000 */
[----:B------:R-:W-:Y:S04]  /*2bcd0*/  STL [R1+0x1aec], R4 ;  /* 0x001aec0401007387 */ /* 0x000fe80000100800 */
[----:B------:R0:W-:Y:S01]  /*2bce0*/  STL [R1+0x1ae8], R3 ;  /* 0x001ae80301007387 */ /* 0x0001e20000100800 */
[----:B------:R-:W-:Y:S02]  /*2bcf0*/  @!P6 IMAD.IADD R2, R2, 0x1, -R22 ;  /* 0x000000010202e824 */ /* 0x000fe400078e0a16 */
[----:B------:R-:W-:Y:S01]  /*2bd00*/  @!P4 IMAD.MOV R35, RZ, RZ, -R35 ;  /* 0x000000ffff23c224 */ /* 0x000fe200078e0a23 */
[----:B------:R-:W-:Y:S02]  /*2bd10*/  ISETP.GT.U32.AND P4, PT, R22, R9, PT ;  /* 0x000000091600720c */ /* 0x000fe40003f84070 */
[----:B---3--:R-:W-:-:S02]  /*2bd20*/  ISETP.GE.AND P6, PT, R8, RZ, PT ;  /* 0x000000ff0800720c */ /* 0x008fc40003fc6270 */
[----:B------:R-:W3:Y:S09]  /*2bd30*/  LDL R8, [R1+0x1cc4] ;  /* 0x001cc40001087983 */ /* 0x000ef20000100800 */
[----:B------:R-:W-:Y:S02]  /*2bd40*/  @!P4 IMAD.IADD R9, R9, 0x1, -R22 ;  /* 0x000000010909c824 */ /* 0x000fe400078e0a16 */
[----:B------:R-:W-:-:S03]  /*2bd50*/  @!P5 IMAD.MOV R34, RZ, RZ, -R34 ;  /* 0x000000ffff22d224 */ /* 0x000fc600078e0a22 */
[----:B------:R-:W-:-:S13]  /*2bd60*/  ISETP.GT.U32.AND P5, PT, R22, R9, PT ;  /* 0x000000091600720c */ /* 0x000fda0003fa4070 */
[----:B------:R-:W-:-:S04]  /*2bd70*/  @!P5 IMAD.IADD R9, R9, 0x1, -R22 ;  /* 0x000000010909d824 */ /* 0x000fc800078e0a16 */
[----:B------:R-:W-:-:S04]  /*2bd80*/  IMAD.MOV.U32 R31, RZ, RZ, R9 ;  /* 0x000000ffff1f7224 */ /* 0x000fc800078e0009 */
[----:B------:R-:W-:Y:S01]  /*2bd90*/  @!P6 IMAD.MOV R31, RZ, RZ, -R31 ;  /* 0x000000ffff1fe224 */ /* 0x000fe200078e0a1f */
[C---:B------:R-:W-:Y:S01]  /*2bda0*/  ISETP.GT.U32.AND P6, PT, R22.reuse, R87, PT ;  /* 0x000000571600720c */ /* 0x040fe20003fc4070 */
[----:B------:R-:W-:Y:S01]  /*2bdb0*/  @!P2 IMAD.MOV R33, RZ, RZ, -R33 ;  /* 0x000000ffff21a224 */ /* 0x000fe200078e0a21 */
[C---:B----4-:R-:W-:Y:S01]  /*2bdc0*/  ISETP.GT.U32.AND P2, PT, R22.reuse, R19, PT ;  /* 0x000000131600720c */ /* 0x050fe20003f44070 */
[----:B------:R-:W-:Y:S02]  /*2bdd0*/  IMAD.MOV.U32 R30, RZ, RZ, R2 ;  /* 0x000000ffff1e7224 */ /* 0x000fe400078e0002 */
[----:B------:R-:W-:Y:S02]  /*2bde0*/  @P0 IMAD.MOV.U32 R24, RZ, RZ, R0 ;  /* 0x000000ffff180224 */ /* 0x000fe400078e0000 */
[C---:B------:R-:W-:Y:S02]  /*2bdf0*/  VIADD R2, R7.reuse, 0x7d ;  /* 0x0000007d07027836 */ /* 0x040fe40000000000 */
[----:B------:R-:W-:Y:S01]  /*2be00*/  VIADD R0, R7, 0x7e ;  /* 0x0000007e07007836 */ /* 0x000fe20000000000 */
[----:B--2---:R-:W-:-:S02]  /*2be10*/  ISETP.GT.U32.AND P5, PT, R22, R18, PT ;  /* 0x000000121600720c */ /* 0x004fc40003fa4070 */
[----:B------:R-:W-:Y:S02]  /*2be20*/  ISETP.GT.U32.AND P4, PT, R22, R79, PT ;  /* 0x0000004f1600720c */ /* 0x000fe40003f84070 */
[----:B-1----:R-:W-:Y:S01]  /*2be30*/  IABS R27, R6 ;  /* 0x00000006001b7213 */ /* 0x002fe20000000000 */
[----:B------:R-:W-:Y:S04]  /*2be40*/  STL [R1+0x1b04], R2 ;  /* 0x001b040201007387 */ /* 0x000fe80000100800 */
[----:B------:R1:W-:Y:S01]  /*2be50*/  STL [R1+0x1b00], R0 ;  /* 0x001b000001007387 */ /* 0x0003e20000100800 */
[----:B------:R-:W-:-:S03]  /*2be60*/  @!P6 IMAD.IADD R87, R87, 0x1, -R22 ;  /* 0x000000015757e824 */ /* 0x000fc600078e0a16 */
[----:B------:R-:W2:Y:S01]  /*2be70*/  LDL R7, [R1+0x1ccc] ;  /* 0x001ccc0001077983 */ /* 0x000ea20000100800 */
[--C-:B------:R-:W-:Y:S01]  /*2be80*/  @!P2 IMAD.IADD R19, R19, 0x1, -R22.reuse ;  /* 0x000000011313a824 */ /* 0x100fe200078e0a16 */
[----:B------:R-:W-:Y:S02]  /*2be90*/  IABS R26, R5 ;  /* 0x00000005001a7213 */ /* 0x000fe40000000000 */
[----:B------:R4:W2:Y:S01]  /*2bea0*/  @P0 LDG.E.U8 R58, desc[UR14][R24.64] ;  /* 0x0000000e183a0981 */ /* 0x0008a2000c1e1100 */
[----:B------:R-:W-:Y:S01]  /*2beb0*/  @!P5 IMAD.IADD R18, R18, 0x1, -R22 ;  /* 0x000000011212d824 */ /* 0x000fe200078e0a16 */
[----:B------:R-:W-:-:S13]  /*2bec0*/  ISETP.GT.U32.AND P5, PT, R22, R19, PT ;  /* 0x000000131600720c */ /* 0x000fda0003fa4070 */
[----:B------:R-:W-:-:S04]  /*2bed0*/  @!P5 IMAD.IADD R19, R19, 0x1, -R22 ;  /* 0x000000011313d824 */ /* 0x000fc800078e0a16 */
[----:B------:R-:W-:Y:S02]  /*2bee0*/  IMAD.MOV.U32 R29, RZ, RZ, R19 ;  /* 0x000000ffff1d7224 */ /* 0x000fe400078e0013 */
[----:B------:R-:W2:Y:S01]  /*2bef0*/  LDL R19, [R1+0x1c74] ;  /* 0x001c740001137983 */ /* 0x000ea20000100800 */
[----:B---3--:R-:W-:-:S03]  /*2bf00*/  ISETP.GE.AND P6, PT, R8, RZ, PT ;  /* 0x000000ff0800720c */ /* 0x008fc60003fc6270 */
[----:B------:R-:W3:Y:S01]  /*2bf10*/  LDL R8, [R1+0x1c64] ;  /* 0x001c640001087983 */ /* 0x000ee20000100800 */
[----:B------:R-:W-:Y:S01]  /*2bf20*/  @!P4 IMAD.IADD R79, R79, 0x1, -R22 ;  /* 0x000000014f4fc824 */ /* 0x000fe200078e0a16 */
[----:B------:R-:W-:Y:S02]  /*2bf30*/  ISETP.GE.AND P4, PT, R84, RZ, PT ;  /* 0x000000ff5400720c */ /* 0x000fe40003f86270 */
[----:B------:R-:W-:Y:S01]  /*2bf40*/  ISETP.GE.AND P2, PT, R85, RZ, PT ;  /* 0x000000ff5500720c */ /* 0x000fe20003f46270 */
[----:B------:R-:W-:Y:S02]  /*2bf50*/  IMAD.MOV.U32 R32, RZ, RZ, R79 ;  /* 0x000000ffff207224 */ /* 0x000fe400078e004f */
[----:B------:R-:W-:-:S04]  /*2bf60*/  IMAD.HI.U32 R23, R21, R27, RZ ;  /* 0x0000001b15177227 */ /* 0x000fc800078e00ff */
[----:B----4-:R-:W-:-:S04]  /*2bf70*/  IMAD.HI.U32 R24, R21, R26, RZ ;  /* 0x0000001a15187227 */ /* 0x010fc800078e00ff */
[----:B------:R-:W-:Y:S02]  /*2bf80*/  IMAD.MOV R23, RZ, RZ, -R23 ;  /* 0x000000ffff177224 */ /* 0x000fe400078e0a17 */
[----:B------:R-:W-:Y:S01]  /*2bf90*/  @!P4 IMAD.MOV R32, RZ, RZ, -R32 ;  /* 0x000000ffff20c224 */ /* 0x000fe200078e0a20 */
[C---:B------:R-:W-:Y:S01]  /*2bfa0*/  ISETP.GT.U32.AND P4, PT, R22.reuse, R18, PT ;  /* 0x000000121600720c */ /* 0x040fe20003f84070 */
[----:B------:R-:W-:Y:S01]  /*2bfb0*/  @!P2 IMAD.MOV R30, RZ, RZ, -R30 ;  /* 0x000000ffff1ea224 */ /* 0x000fe200078e0a1e */
[C---:B------:R-:W-:Y:S01]  /*2bfc0*/  ISETP.GT.U32.AND P2, PT, R22.reuse, R86, PT ;  /* 0x000000561600720c */ /* 0x040fe20003f44070 */
[----:B------:R-:W-:Y:S02]  /*2bfd0*/  IMAD.MOV R24, RZ, RZ, -R24 ;  /* 0x000000ffff187224 */ /* 0x000fe400078e0a18 */
[C---:B------:R-:W-:Y:S02]  /*2bfe0*/  IMAD R27, R22.reuse, R23, R27 ;  /* 0x00000017161b7224 */ /* 0x040fe400078e021b */
[----:B------:R-:W-:Y:S01]  /*2bff0*/  IMAD R26, R22, R24, R26 ;  /* 0x00000018161a7224 */ /* 0x000fe200078e021a */
[----:B------:R-:W-:-:S02]  /*2c000*/  IABS R24, R3 ;  /* 0x0000000300187213 */ /* 0x000fc40000000000 */
[----:B------:R-:W-:Y:S02]  /*2c010*/  ISETP.GT.U32.AND P5, PT, R22, R27, PT ;  /* 0x0000001b1600720c */ /* 0x000fe40003fa4070 */
[----:B------:R-:W-:Y:S01]  /*2c020*/  IABS R25, R4 ;  /* 0x0000000400197213 */ /* 0x000fe20000000000 */
[----:B------:R-:W-:Y:S01]  /*2c030*/  @!P4 IMAD.IADD R18, R18, 0x1, -R22 ;  /* 0x000000011212c824 */ /* 0x000fe200078e0a16 */
[----:B------:R-:W-:Y:S01]  /*2c040*/  ISETP.GT.U32.AND P4, PT, R22, R26, PT ;  /* 0x0000001a1600720c */ /* 0x000fe20003f84070 */
[----:B------:R-:W-:-:S04]  /*2c050*/  IMAD.HI.U32 R23, R21, R24, RZ ;  /* 0x0000001815177227 */ /* 0x000fc800078e00ff */
[----:B------:R-:W-:Y:S01]  /*2c060*/  @!P2 IMAD.IADD R86, R86, 0x1, -R22 ;  /* 0x000000015656a824 */ /* 0x000fe200078e0a16 */
[----:B------:R-:W-:Y:S01]  /*2c070*/  ISETP.GT.U32.AND P2, PT, R22, R87, PT ;  /* 0x000000571600720c */ /* 0x000fe20003f44070 */
[----:B------:R-:W-:-:S04]  /*2c080*/  IMAD.HI.U32 R28, R21, R25, RZ ;  /* 0x00000019151c7227 */ /* 0x000fc800078e00ff */
[----:B------:R-:W-:Y:S02]  /*2c090*/  IMAD.MOV R23, RZ, RZ, -R23 ;  /* 0x000000ffff177224 */ /* 0x000fe400078e0a17 */
[----:B------:R-:W-:Y:S02]  /*2c0a0*/  IMAD.MOV R28, RZ, RZ, -R28 ;  /* 0x000000ffff1c7224 */ /* 0x000fe400078e0a1c */
[C---:B------:R-:W-:Y:S02]  /*2c0b0*/  IMAD R24, R22.reuse, R23, R24 ;  /* 0x0000001716187224 */ /* 0x040fe400078e0218 */
[--C-:B------:R-:W-:Y:S01]  /*2c0c0*/  @!P5 IMAD.IADD R27, R27, 0x1, -R22.reuse ;  /* 0x000000011b1bd824 */ /* 0x100fe200078e0a16 */
[----:B------:R-:W-:Y:S01]  /*2c0d0*/  IABS R23, R2 ;  /* 0x0000000200177213 */ /* 0x000fe20000000000 */
[----:B------:R-:W-:Y:S02]  /*2c0e0*/  IMAD R25, R22, R28, R25 ;  /* 0x0000001c16197224 */ /* 0x000fe400078e0219 */
[----:B------:R-:W-:-:S02]  /*2c0f0*/  @!P4 IMAD.IADD R26, R26, 0x1, -R22 ;  /* 0x000000011a1ac824 */ /* 0x000fc400078e0a16 */
[----:B------:R-:W-:Y:S01]  /*2c100*/  @!P6 IMAD.MOV R29, RZ, RZ, -R29 ;  /* 0x000000ffff1de224 */ /* 0x000fe200078e0a1d */
[C---:B------:R-:W-:Y:S02]  /*2c110*/  ISETP.GT.U32.AND P5, PT, R22.reuse, R86, PT ;  /* 0x000000561600720c */ /* 0x040fe40003fa4070 */
[----:B------:R-:W-:Y:S01]  /*2c120*/  ISETP.GT.U32.AND P6, PT, R22, R27, PT ;  /* 0x0000001b1600720c */ /* 0x000fe20003fc4070 */
[----:B------:R-:W-:-:S04]  /*2c130*/  IMAD.HI.U32 R59, R21, R23, RZ ;  /* 0x00000017153b7227 */ /* 0x000fc800078e00ff */
[----:B------:R-:W-:Y:S01]  /*2c140*/  @!P2 IMAD.IADD R87, R87, 0x1, -R22 ;  /* 0x000000015757a824 */ /* 0x000fe200078e0a16 */
[C---:B------:R-:W-:Y:S02]  /*2c150*/  ISETP.GT.U32.AND P4, PT, R22.reuse, R26, PT ;  /* 0x0000001a1600720c */ /* 0x040fe40003f84070 */
[----:B------:R-:W-:Y:S01]  /*2c160*/  ISETP.GT.U32.AND P2, PT, R22, R25, PT ;  /* 0x000000191600720c */ /* 0x000fe20003f44070 */
[----:B------:R-:W-:Y:S01]  /*2c170*/  IMAD.MOV R59, RZ, RZ, -R59 ;  /* 0x000000ffff3b7224 */ /* 0x000fe200078e0a3b */
[----:B------:R-:W-:-:S03]  /*2c180*/  IABS R28, R0 ;  /* 0x00000000001c7213 */ /* 0x000fc60000000000 */
[----:B------:R-:W-:Y:S02]  /*2c190*/  IMAD R23, R22, R59, R23 ;  /* 0x0000003b16177224 */ /* 0x000fe400078e0217 */
[--C-:B------:R-:W-:Y:S02]  /*2c1a0*/  @!P5 IMAD.IADD R86, R86, 0x1, -R22.reuse ;  /* 0x000000015656d824 */ /* 0x100fe400078e0a16 */
[----:B------:R-:W-:Y:S01]  /*2c1b0*/  @!P6 IMAD.IADD R27, R27, 0x1, -R22 ;  /* 0x000000011b1be824 */ /* 0x000fe200078e0a16 */
[C---:B------:R-:W-:Y:S02]  /*2c1c0*/  ISETP.GT.U32.AND P5, PT, R22.reuse, R24, PT ;  /* 0x000000181600720c */ /* 0x040fe40003fa4070 */
[----:B------:R-:W-:Y:S01]  /*2c1d0*/  ISETP.GT.U32.AND P6, PT, R22, R23, PT ;  /* 0x000000171600720c */ /* 0x000fe20003fc4070 */
[----:B------:R-:W-:-:S04]  /*2c1e0*/  IMAD.HI.U32 R21, R21, R28, RZ ;  /* 0x0000001c15157227 */ /* 0x000fc800078e00ff */
[--C-:B------:R-:W-:Y:S02]  /*2c1f0*/  @!P4 IMAD.IADD R26, R26, 0x1, -R22.reuse ;  /* 0x000000011a1ac824 */ /* 0x100fe400078e0a16 */
[----:B------:R-:W-:Y:S01]  /*2c200*/  @!P2 IMAD.IADD R25, R25, 0x1, -R22 ;  /* 0x000000011919a824 */ /* 0x000fe200078e0a16 */
[----:B--2---:R-:W-:Y:S01]  /*2c210*/  ISETP.GE.AND P4, PT, R7, RZ, PT ;  /* 0x000000ff0700720c */ /* 0x004fe20003f86270 */
[----:B------:R-:W-:-:S04]  /*2c220*/  IMAD.MOV R21, RZ, RZ, -R21 ;  /* 0x000000ffff157224 */ /* 0x000fc800078e0a15 */
[----:B------:R-:W-:Y:S02]  /*2c230*/  IMAD R21, R22, R21, R28 ;  /* 0x0000001516157224 */ /* 0x000fe400078e021c */
[----:B------:R-:W-:Y:S02]  /*2c240*/  IMAD.MOV.U32 R28, RZ, RZ, R18 ;  /* 0x000000ffff1c7224 */ /* 0x000fe400078e0012 */
[--C-:B------:R-:W-:Y:S02]  /*2c250*/  @!P5 IMAD.IADD R24, R24, 0x1, -R22.reuse ;  /* 0x000000011818d824 */ /* 0x100fe400078e0a16 */
[----:B------:R-:W-:Y:S01]  /*2c260*/  @!P6 IMAD.IADD R23, R23, 0x1, -R22 ;  /* 0x000000011717e824 */ /* 0x000fe200078e0a16 */
[C---:B------:R-:W-:Y:S01]  /*2c270*/  ISETP.GT.U32.AND P5, PT, R22.reuse, R21, PT ;  /* 0x000000151600720c */ /* 0x040fe20003fa4070 */
[----:B------:R-:W-:Y:S01]  /*2c280*/  @!P4 IMAD.MOV R28, RZ, RZ, -R28 ;  /* 0x000000ffff1cc224 */ /* 0x000fe200078e0a1c */
[C---:B------:R-:W-:Y:S02]  /*2c290*/  ISETP.GT.U32.AND P4, PT, R22.reuse, R25, PT ;  /* 0x000000191600720c */ /* 0x040fe40003f84070 */
[----:B------:R-:W-:-:S09]  /*2c2a0*/  ISETP.GT.U32.AND P6, PT, R22, R24, PT ;  /* 0x000000181600720c */ /* 0x000fd20003fc4070 */
[--C-:B------:R-:W-:Y:S02]  /*2c2b0*/  @!P5 IMAD.IADD R21, R21, 0x1, -R22.reuse ;  /* 0x000000011515d824 */ /* 0x100fe400078e0a16 */
[--C-:B------:R-:W-:Y:S02]  /*2c2c0*/  @!P4 IMAD.IADD R25, R25, 0x1, -R22.reuse ;  /* 0x000000011919c824 */ /* 0x100fe400078e0a16 */
[----:B------:R-:W-:Y:S01]  /*2c2d0*/  @!P6 IMAD.IADD R24, R24, 0x1, -R22 ;  /* 0x000000011818e824 */ /* 0x000fe200078e0a16 */
[----:B------:R-:W-:Y:S02]  /*2c2e0*/  ISETP.GT.U32.AND P5, PT, R22, R21, PT ;  /* 0x000000151600720c */ /* 0x000fe40003fa4070 */
[----:B------:R-:W-:Y:S02]  /*2c2f0*/  ISETP.GE.AND P4, PT, R19, RZ, PT ;  /* 0x000000ff1300720c */ /* 0x000fe40003f86270 */
[----:B------:R-:W-:-:S09]  /*2c300*/  ISETP.GE.AND P6, PT, R6, RZ, PT ;  /* 0x000000ff0600720c */ /* 0x000fd20003fc6270 */
[----:B------:R-:W-:Y:S02]  /*2c310*/  @!P5 IMAD.IADD R21, R21, 0x1, -R22 ;  /* 0x000000011515d824 */ /* 0x000fe400078e0a16 */
[----:B------:R-:W-:Y:S02]  /*2c320*/  @!P4 IMAD.MOV R86, RZ, RZ, -R86 ;  /* 0x000000ffff56c224 */ /* 0x000fe400078e0a56 */
[----:B------:R-:W-:Y:S01]  /*2c330*/  @!P6 IMAD.MOV R27, RZ, RZ, -R27 ;  /* 0x000000ffff1be224 */ /* 0x000fe200078e0a1b */
[----:B------:R-:W-:Y:S02]  /*2c340*/  ISETP.GE.AND P4, PT, R4, RZ, PT ;  /* 0x000000ff0400720c */ /* 0x000fe40003f86270 */
[----:B------:R-:W-:Y:S02]  /*2c350*/  ISETP.GE.AND P5, PT, R3, RZ, PT ;  /* 0x000000ff0300720c */ /* 0x000fe40003fa6270 */
[----:B------:R-:W-:Y:S01]  /*2c360*/  ISETP.GE.AND P6, PT, R0, RZ, PT ;  /* 0x000000ff0000720c */ /* 0x000fe20003fc6270 */
[----:B------:R-:W-:-:S02]  /*2c370*/  IMAD R55, R55, UR9, RZ ;  /* 0x0000000937377c24 */ /* 0x000fc4000f8e02ff */
[----:B------:R-:W-:Y:S01]  /*2c380*/  IMAD R54, R54, UR10, RZ ;  /* 0x0000000a36367c24 */ /* 0x000fe2000f8e02ff */
[C---:B------:R-:W-:Y:S02]  /*2c390*/  SEL R38, R61.reuse, R38, !P1 ;  /* 0x000000263d267207 */ /* 0x040fe40004800000 */
[C---:B------:R-:W-:Y:S02]  /*2c3a0*/  SEL R37, R61.reuse, R37, !P1 ;  /* 0x000000253d257207 */ /* 0x040fe40004800000 */
[C---:B------:R-:W-:Y:S02]  /*2c3b0*/  SEL R36, R61.reuse, R36, !P1 ;  /* 0x000000243d247207 */ /* 0x040fe40004800000 */
[----:B------:R-:W-:Y:S01]  /*2c3c0*/  SEL R35, R61, R35, !P1 ;  /* 0x000000233d237207 */ /* 0x000fe20004800000 */
[----:B------:R-:W-:Y:S02]  /*2c3d0*/  @!P4 IMAD.MOV R25, RZ, RZ, -R25 ;  /* 0x000000ffff19c224 */ /* 0x000fe400078e0a19 */
[----:B------:R-:W-:-:S02]  /*2c3e0*/  @!P5 IMAD.MOV R24, RZ, RZ, -R24 ;  /* 0x000000ffff18d224 */ /* 0x000fc400078e0a18 */
[----:B------:R-:W-:Y:S01]  /*2c3f0*/  @!P6 IMAD.MOV R21, RZ, RZ, -R21 ;  /* 0x000000ffff15e224 */ /* 0x000fe200078e0a15 */
[C---:B------:R-:W-:Y:S02]  /*2c400*/  SEL R34, R61.reuse, R34, !P1 ;  /* 0x000000223d227207 */ /* 0x040fe40004800000 */
[C---:B------:R-:W-:Y:S02]  /*2c410*/  SEL R33, R61.reuse, R33, !P1 ;  /* 0x000000213d217207 */ /* 0x040fe40004800000 */
[C---:B------:R-:W-:Y:S02]  /*2c420*/  SEL R32, R61.reuse, R32, !P1 ;  /* 0x000000203d207207 */ /* 0x040fe40004800000 */
[C---:B------:R-:W-:Y:S02]  /*2c430*/  SEL R31, R61.reuse, R31, !P1 ;  /* 0x0000001f3d1f7207 */ /* 0x040fe40004800000 */
[C---:B------:R-:W-:Y:S02]  /*2c440*/  SEL R30, R61.reuse, R30, !P1 ;  /* 0x0000001e3d1e7207 */ /* 0x040fe40004800000 */
[----:B------:R-:W-:-:S02]  /*2c450*/  SEL R29, R61, R29, !P1 ;  /* 0x0000001d3d1d7207 */ /* 0x000fc40004800000 */
[C---:B------:R-:W-:Y:S02]  /*2c460*/  SEL R28, R61.reuse, R28, !P1 ;  /* 0x0000001c3d1c7207 */ /* 0x040fe40004800000 */
[C---:B------:R-:W-:Y:S02]  /*2c470*/  SEL R86, R61.reuse, R86, !P1 ;  /* 0x000000563d567207 */ /* 0x040fe40004800000 */
[C---:B------:R-:W-:Y:S02]  /*2c480*/  SEL R27, R61.reuse, R27, !P1 ;  /* 0x0000001b3d1b7207 */ /* 0x040fe40004800000 */
[C---:B------:R-:W-:Y:S02]  /*2c490*/  SEL R25, R61.reuse, R25, !P1 ;  /* 0x000000193d197207 */ /* 0x040fe40004800000 */
[C---:B------:R-:W-:Y:S02]  /*2c4a0*/  SEL R24, R61.reuse, R24, !P1 ;  /* 0x000000183d187207 */ /* 0x040fe40004800000 */
[----:B------:R-:W-:Y:S01]  /*2c4b0*/  SEL R21, R61, R21, !P1 ;  /* 0x000000153d157207 */ /* 0x000fe20004800000 */
[----:B------:R-:W-:-:S02]  /*2c4c0*/  IMAD R53, R53, UR12, RZ ;  /* 0x0000000c35357c24 */ /* 0x000fc4000f8e02ff */
[----:B------:R-:W-:Y:S02]  /*2c4d0*/  IMAD R52, R52, UR13, RZ ;  /* 0x0000000d34347c24 */ /* 0x000fe4000f8e02ff */
[----:B------:R-:W-:Y:S02]  /*2c4e0*/  IMAD R51, R51, UR16, RZ ;  /* 0x0000001033337c24 */ /* 0x000fe4000f8e02ff */
[----:B------:R-:W-:Y:S02]  /*2c4f0*/  IMAD R50, R50, UR17, RZ ;  /* 0x0000001132327c24 */ /* 0x000fe4000f8e02ff */
[----:B------:R-:W-:Y:S02]  /*2c500*/  IMAD R49, R49, UR18, RZ ;  /* 0x0000001231317c24 */ /* 0x000fe4000f8e02ff */
[----:B------:R-:W-:Y:S02]  /*2c510*/  IMAD R48, R48, UR19, RZ ;  /* 0x0000001330307c24 */ /* 0x000fe4000f8e02ff */
[----:B------:R-:W-:-:S02]  /*2c520*/  IMAD R47, R47, UR20, RZ ;  /* 0x000000142f2f7c24 */ /* 0x000fc4000f8e02ff */
[----:B------:R-:W-:Y:S02]  /*2c530*/  IMAD R46, R46, UR21, RZ ;  /* 0x000000152e2e7c24 */ /* 0x000fe4000f8e02ff */
[----:B------:R-:W-:Y:S02]  /*2c540*/  IMAD R45, R45, UR22, RZ ;  /* 0x000000162d2d7c24 */ /* 0x000fe4000f8e02ff */
[----:B------:R-:W-:Y:S02]  /*2c550*/  IMAD R44, R44, UR23, RZ ;  /* 0x000000172c2c7c24 */ /* 0x000fe4000f8e02ff */
[----:B------:R-:W-:Y:S02]  /*2c560*/  IMAD R43, R43, UR24, RZ ;  /* 0x000000182b2b7c24 */ /* 0x000fe4000f8e02ff */
[----:B------:R-:W-:Y:S02]  /*2c570*/  IMAD R42, R42, UR25, RZ ;  /* 0x000000192a2a7c24 */ /* 0x000fe4000f8e02ff */
[----:B------:R-:W-:-:S02]  /*2c580*/  IMAD R41, R41, UR26, RZ ;  /* 0x0000001a29297c24 */ /* 0x000fc4000f8e02ff */
[----:B0-----:R-:W-:Y:S02]  /*2c590*/  IMAD R40, R40, UR27, RZ ;  /* 0x0000001b28287c24 */ /* 0x001fe4000f8e02ff */
        /* <DEDUP_REMOVED lines=10> */
[----:B------:R-:W-:Y:S01]  /*2c640*/  IMAD R29, R29, UR38, RZ ;  /* 0x000000261d1d7c24 */ /* 0x000fe2000f8e02ff */
[----:B---3--:R-:W-:-:S13]  /*2c650*/  ISETP.GE.AND P2, PT, R8, RZ, PT ;  /* 0x000000ff0800720c */ /* 0x008fda0003f46270 */
[----:B------:R-:W-:Y:S01]  /*2c660*/  @!P2 IMAD.MOV R87, RZ, RZ, -R87 ;  /* 0x000000ffff57a224 */ /* 0x000fe200078e0a57 */
[----:B------:R-:W-:-:S13]  /*2c670*/  ISETP.GT.U32.AND P2, PT, R22, R23, PT ;  /* 0x000000171600720c */ /* 0x000fda0003f44070 */
[----:B------:R-:W-:Y:S01]  /*2c680*/  @!P2 IMAD.IADD R23, R23, 0x1, -R22 ;  /* 0x000000011717a824 */ /* 0x000fe200078e0a16 */
[----:B------:R-:W-:Y:S02]  /*2c690*/  ISETP.GE.AND P2, PT, R5, RZ, PT ;  /* 0x000000ff0500720c */ /* 0x000fe40003f46270 */
[----:B------:R-:W-:-:S11]  /*2c6a0*/  SEL R22, R61, R56, !P1 ;  /* 0x000000383d167207 */ /* 0x000fd60004800000 */
[----:B------:R-:W-:Y:S01]  /*2c6b0*/  @!P2 IMAD.MOV R26, RZ, RZ, -R26 ;  /* 0x000000ffff1aa224 */ /* 0x000fe200078e0a1a */
[----:B------:R-:W-:Y:S01]  /*2c6c0*/  ISETP.GE.AND P2, PT, R2, RZ, PT ;  /* 0x000000ff0200720c */ /* 0x000fe20003f46270 */
[----:B------:R-:W-:Y:S02]  /*2c6d0*/  IMAD R59, R22, UR8, RZ ;  /* 0x00000008163b7c24 */ /* 0x000fe4000f8e02ff */
[----:B------:R-:W-:Y:S01]  /*2c6e0*/  IMAD R22, R57, UR48, RZ ;  /* 0x0000003039167c24 */ /* 0x000fe2000f8e02ff */
[C---:B------:R-:W-:Y:S02]  /*2c6f0*/  SEL R87, R61.reuse, R87, !P1 ;  /* 0x000000573d577207 */ /* 0x040fe40004800000 */
[----:B------:R-:W-:Y:S02]  /*2c700*/  SEL R26, R61, R26, !P1 ;  /* 0x0000001a3d1a7207 */ /* 0x000fe40004800000 */
[-C--:B------:R-:W-:Y:S02]  /*2c710*/  IADD3 R3, P6, PT, R59, R20.reuse, RZ ;  /* 0x000000143b037210 */ /* 0x080fe40007fde0ff */
[----:B------:R-:W-:-:S03]  /*2c720*/  IADD3 R60, P5, PT, R22, R20, RZ ;  /* 0x00000014163c7210 */ /* 0x000fc60007fbe0ff */
[----:B------:R-:W-:Y:S01]  /*2c730*/  @!P2 IMAD.MOV R23, RZ, RZ, -R23 ;  /* 0x000000ffff17a224 */ /* 0x000fe200078e0a17 */
[----:B-1----:R-:W-:-:S04]  /*2c740*/  IADD3 R0, P2, PT, R54, R20, RZ ;  /* 0x0000001436007210 */ /* 0x002fc80007f5e0ff */
[----:B------:R-:W-:Y:S02]  /*2c750*/  SEL R23, R61, R23, !P1 ;  /* 0x000000173d177207 */ /* 0x000fe40004800000 */
[----:B------:R-:W-:Y:S01]  /*2c760*/  IADD3 R2, P1, PT, R55, R20, RZ ;  /* 0x0000001437027210 */ /* 0x000fe20007f3e0ff */
[----:B------:R0:W-:Y:S04]  /*2c770*/  STL [R1+0x770], R3 ;  /* 0x0007700301007387 */ /* 0x0001e80000100800 */
[----:B------:R-:W-:Y:S04]  /*2c780*/  STL [R1+0x920], R60 ;  /* 0x0009203c01007387 */ /* 0x000fe80000100800 */
[----:B------:R-:W-:Y:S04]  /*2c790*/  STL [R1+0x778], R2 ;  /* 0x0007780201007387 */ /* 0x000fe80000100800 */
[----:B------:R-:W-:Y:S04]  /*2c7a0*/  STL [R1+0x1d0c], R60 ;  /* 0x001d0c3c01007387 */ /* 0x000fe80000100800 */
[----:B------:R1:W-:Y:S01]  /*2c7b0*/  STL [R1+0x7b0], R0 ;  /* 0x0007b00001007387 */ /* 0x0003e20000100800 */
[----:B------:R-:W-:-:S02]  /*2c7c0*/  LEA.HI.X.SX32 R62, R22, R17, 0x1, P5 ;  /* 0x00000011163e7211 */ /* 0x000fc400028f0eff */
[-C--:B0-----:R-:W-:Y:S02]  /*2c7d0*/  IADD3 R3, P5, PT, R52, R20.reuse, RZ ;  /* 0x0000001434037210 */ /* 0x081fe40007fbe0ff */
[----:B-1----:R-:W-:Y:S02]  /*2c7e0*/  IADD3 R0, P4, PT, R53, R20, RZ ;  /* 0x0000001435007210 */ /* 0x002fe40007f9e0ff */
[----:B------:R-:W-:-:S03]  /*2c7f0*/  LEA.HI.X.SX32 R2, R59, R17, 0x1, P6 ;  /* 0x000000113b027211 */ /* 0x000fc600030f0eff */
[----:B------:R0:W-:Y:S04]  /*2c800*/  STL [R1+0x7b8], R0 ;  /* 0x0007b80001007387 */ /* 0x0001e80000100800 */
[----:B------:R-:W-:Y:S04]  /*2c810*/  STL [R1+0x7f0], R3 ;  /* 0x0007f00301007387 */ /* 0x000fe80000100800 */
[----:B------:R-:W-:Y:S04]  /*2c820*/  STL [R1+0x91c], R62 ;  /* 0x00091c3e01007387 */ /* 0x000fe80000100800 */
[----:B------:R1:W-:Y:S04]  /*2c830*/  STL [R1+0x76c], R2 ;  /* 0x00076c0201007387 */ /* 0x0003e80000100800 */
[----:B------:R-:W-:Y:S01]  /*2c840*/  STL [R1+0x1d10], R62 ;  /* 0x001d103e01007387 */ /* 0x000fe20000100800 */
[----:B0-----:R-:W-:-:S02]  /*2c850*/  IADD3 R0, P6, PT, R51, R20, RZ ;  /* 0x0000001433007210 */ /* 0x001fc40007fde0ff */
[----:B-1----:R-:W-:-:S03]  /*2c860*/  LEA.HI.X.SX32 R2, R55, R17, 0x1, P1 ;  /* 0x0000001137027211 */ /* 0x002fc600008f0eff */
[----:B------:R0:W-:Y:S01]  /*2c870*/  STL [R1+0x7f8], R0 ;  /* 0x0007f80001007387 */ /* 0x0001e20000100800 */
[----:B------:R-:W-:-:S03]  /*2c880*/  LEA.HI.X.SX32 R3, R54, R17, 0x1, P2 ;  /* 0x0000001136037211 */ /* 0x000fc600010f0eff */
[----:B------:R1:W-:Y:S01]  /*2c890*/  STL [R1+0x774], R2 ;  /* 0x0007740201007387 */ /* 0x0003e20000100800 */
[-C--:B0-----:R-:W-:Y:S02]  /*2c8a0*/  IADD3 R0, P1, PT, R50, R20.reuse, RZ ;  /* 0x0000001432007210 */ /* 0x081fe40007f3e0ff */
[----:B-1----:R-:W-:-:S03]  /*2c8b0*/  IADD3 R2, P2, PT, R49, R20, RZ ;  /* 0x0000001431027210 */ /* 0x002fc60007f5e0ff */
[----:B------:R0:W-:Y:S04]  /*2c8c0*/  STL [R1+0x840], R0 ;  /* 0x0008400001007387 */ /* 0x0001e80000100800 */
[----:B------:R1:W-:Y:S04]  /*2c8d0*/  STL [R1+0x7ac], R3 ;  /* 0x0007ac0301007387 */ /* 0x0003e80000100800 */
[----:B------:R2:W-:Y:S01]  /*2c8e0*/  STL [R1+0x848], R2 ;  /* 0x0008480201007387 */ /* 0x0005e20000100800 */
[----:B0-----:R-:W-:Y:S02]  /*2c8f0*/  LEA.HI.X.SX32 R0, R53, R17, 0x1, P4 ;  /* 0x0000001135007211 */ /* 0x001fe400020f0eff */
[----:B-1----:R-:W-:-:S02]  /*2c900*/  IADD3 R3, P4, PT, R48, R20, RZ ;  /* 0x0000001430037210 */ /* 0x002fc40007f9e0ff */
[----:B--2---:R-:W-:Y:S01]  /*2c910*/  LEA.HI.X.SX32 R2, R52, R17, 0x1, P5 ;  /* 0x0000001134027211 */ /* 0x004fe200028f0eff */
[----:B------:R0:W-:Y:S04]  /*2c920*/  STL [R1+0x7b4], R0 ;  /* 0x0007b40001007387 */ /* 0x0001e80000100800 */
[----:B------:R1:W-:Y:S04]  /*2c930*/  STL [R1+0x850], R3 ;  /* 0x0008500301007387 */ /* 0x0003e80000100800 */
[----:B------:R2:W-:Y:S01]  /*2c940*/  STL [R1+0x7ec], R2 ;  /* 0x0007ec0201007387 */ /* 0x0005e20000100800 */
[----:B0-----:R-:W-:-:S02]  /*2c950*/  IADD3 R0, P5, PT, R47, R20, RZ ;  /* 0x000000142f007210 */ /* 0x001fc40007fbe0ff */
[-C--:B-1----:R-:W-:Y:S02]  /*2c960*/  LEA.HI.X.SX32 R3, R51, R17.reuse, 0x1, P6 ;  /* 0x0000001133037211 */ /* 0x082fe400030f0eff */
[----:B--2---:R-:W-:Y:S01]  /*2c970*/  IADD3 R2, P6, PT, R46, R20, RZ ;  /* 0x000000142e027210 */ /* 0x004fe20007fde0ff */
[----:B------:R0:W-:Y:S04]  /*2c980*/  STL [R1+0x858], R0 ;  /* 0x0008580001007387 */ /* 0x0001e80000100800 */
[----:B------:R-:W-:Y:S04]  /*2c990*/  STL [R1+0x7f4], R3 ;  /* 0x0007f40301007387 */ /* 0x000fe80000100800 */
[----:B------:R1:W-:Y:S01]  /*2c9a0*/  STL [R1+0x860], R2 ;  /* 0x0008600201007387 */ /* 0x0003e20000100800 */
[----:B0-----:R-:W-:-:S02]  /*2c9b0*/  LEA.HI.X.SX32 R0, R50, R17, 0x1, P1 ;  /* 0x0000001132007211 */ /* 0x001fc400008f0eff */
[-C--:B------:R-:W-:Y:S02]  /*2c9c0*/  IADD3 R60, P1, PT, R45, R20.reuse, RZ ;  /* 0x000000142d3c7210 */ /* 0x080fe40007f3e0ff */
[----:B-1----:R-:W-:Y:S01]  /*2c9d0*/  LEA.HI.X.SX32 R2, R49, R17, 0x1, P2 ;  /* 0x0000001131027211 */ /* 0x002fe200010f0eff */
[----:B------:R0:W-:Y:S04]  /*2c9e0*/  STL [R1+0x83c], R0 ;  /* 0x00083c0001007387 */ /* 0x0001e80000100800 */
[----:B------:R-:W-:Y:S04]  /*2c9f0*/  STL [R1+0x844], R2 ;  /* 0x0008440201007387 */ /* 0x000fe80000100800 */
[----:B------:R-:W-:Y:S01]  /*2ca00*/  STL [R1+0x868], R60 ;  /* 0x0008683c01007387 */ /* 0x000fe20000100800 */
[----:B------:R-:W-:-:S02]  /*2ca10*/  IADD3 R7, P2, PT, R44, R20, RZ ;  /* 0x000000142c077210 */ /* 0x000fc40007f5e0ff */
[----:B0-----:R-:W-:-:S05]  /*2ca20*/  LEA.HI.X.SX32 R0, R48, R17, 0x1, P4 ;  /* 0x0000001130007211 */ /* 0x001fca00020f0eff */
[----:B------:R0:W-:Y:S04]  /*2ca30*/  STL [R1+0x84c], R0 ;  /* 0x00084c0001007387 */ /* 0x0001e80000100800 */
[----:B------:R-:W-:Y:S01]  /*2ca40*/  STL [R1+0x870], R7 ;  /* 0x0008700701007387 */ /* 0x000fe20000100800 */
[-C--:B------:R-:W-:Y:S02]  /*2ca50*/  IADD3 R8, P4, PT, R43, R20.reuse, RZ ;  /* 0x000000142b087210 */ /* 0x080fe40007f9e0ff */
[-C--:B0-----:R-:W-:Y:S02]  /*2ca60*/  LEA.HI.X.SX32 R0, R47, R17.reuse, 0x1, P5 ;  /* 0x000000112f007211 */ /* 0x081fe400028f0eff */
[----:B------:R-:W-:Y:S02]  /*2ca70*/  IADD3 R4, P5, PT, R42, R20, RZ ;  /* 0x000000142a047210 */ /* 0x000fe40007fbe0ff */
[-C--:B------:R-:W-:Y:S01]  /*2ca80*/  LEA.HI.X.SX32 R62, R45, R17.reuse, 0x1, P1 ;  /* 0x000000112d3e7211 */ /* 0x080fe200008f0eff */
[----:B------:R0:W-:Y:S04]  /*2ca90*/  STL [R1+0x854], R0 ;  /* 0x0008540001007387 */ /* 0x0001e80000100800 */
[----:B------:R-:W-:Y:S01]  /*2caa0*/  STL [R1+0x878], R8 ;  /* 0x0008780801007387 */ /* 0x000fe20000100800 */
[----:B------:R-:W-:-:S02]  /*2cab0*/  LEA.HI.X.SX32 R9, R44, R17, 0x1, P2 ;  /* 0x000000112c097211 */ /* 0x000fc400010f0eff */
[-C--:B------:R-:W-:Y:S02]  /*2cac0*/  IADD3 R19, P1, PT, R40, R20.reuse, RZ ;  /* 0x0000001428137210 */ /* 0x080fe40007f3e0ff */
[-C--:B------:R-:W-:Y:S02]  /*2cad0*/  LEA.HI.X.SX32 R5, R43, R17.reuse, 0x1, P4 ;  /* 0x000000112b057211 */ /* 0x080fe400020f0eff */
[-C--:B0-----:R-:W-:Y:S02]  /*2cae0*/  LEA.HI.X.SX32 R0, R46, R17.reuse, 0x1, P6 ;  /* 0x000000112e007211 */ /* 0x081fe400030f0eff */
[-C--:B------:R-:W-:Y:S02]  /*2caf0*/  IADD3 R2, P6, PT, R41, R20.reuse, RZ ;  /* 0x0000001429027210 */ /* 0x080fe40007fde0ff */
[----:B------:R-:W-:Y:S01]  /*2cb00*/  IADD3 R12, P2, PT, R39, R20, RZ ;  /* 0x00000014270c7210 */ /* 0x000fe20007f5e0ff */
[----:B------:R0:W-:Y:S04]  /*2cb10*/  STL [R1+0x85c], R0 ;  /* 0x00085c0001007387 */ /* 0x0001e80000100800 */
[----:B------:R-:W-:Y:S04]  /*2cb20*/  STL [R1+0x880], R4 ;  /* 0x0008800401007387 */ /* 0x000fe80000100800 */
[----:B------:R-:W-:Y:S04]  /*2cb30*/  STL [R1+0x864], R62 ;  /* 0x0008643e01007387 */ /* 0x000fe80000100800 */
[----:B------:R-:W-:Y:S01]  /*2cb40*/  STL [R1+0x888], R2 ;  /* 0x0008880201007387 */ /* 0x000fe20000100800 */
[----:B------:R-:W-:-:S03]  /*2cb50*/  LEA.HI.X.SX32 R6, R42, R17, 0x1, P5 ;  /* 0x000000112a067211 */ /* 0x000fc600028f0eff */
[----:B------:R-:W-:Y:S01]  /*2cb60*/  STL [R1+0x86c], R9 ;  /* 0x00086c0901007387 */ /* 0x000fe20000100800 */
[----:B------:R-:W-:-:S03]  /*2cb70*/  IADD3 R10, P4, PT, R38, R20, RZ ;  /* 0x00000014260a7210 */ /* 0x000fc60007f9e0ff */
        /* <DEDUP_REMOVED lines=17> */
[----:B------:R-:W-:-:S03]  /*2cc90*/  IADD3 R93, P4, PT, R33, R20, RZ ;  /* 0x00000014215d7210 */ /* 0x000fc60007f9e0ff */
[----:B------:R-:W-:Y:S01]  /*2cca0*/  STL [R1+0x894], R13 ;  /* 0x0008940d01007387 */ /* 0x000fe20000100800 */
[----:B0-----:R-:W-:-:S03]  /*2ccb0*/  LEA.HI.X.SX32 R0, R37, R17, 0x1, P5 ;  /* 0x0000001125007211 */ /* 0x001fc600028f0eff */
[----:B------:R-:W-:Y:S01]  /*2ccc0*/  STL [R1+0x8b8], R57 ;  /* 0x0008b83901007387 */ /* 0x000fe20000100800 */
[----:B------:R-:W-:-:S03]  /*2ccd0*/  IADD3 R81, P5, PT, R32, R20, RZ ;  /* 0x0000001420517210 */ /* 0x000fc60007fbe0ff */
[----:B------:R-:W-:Y:S01]  /*2cce0*/  STL [R1+0x89c], R11 ;  /* 0x00089c0b01007387 */ /* 0x000fe20000100800 */
[----:B------:R-:W-:-:S03]  /*2ccf0*/  LEA.HI.X.SX32 R15, R36, R17, 0x1, P6 ;  /* 0x00000011240f7211 */ /* 0x000fc600030f0eff */
[----:B------:R-:W-:Y:S01]  /*2cd00*/  STL [R1+0x8c0], R71 ;  /* 0x0008c04701007387 */ /* 0x000fe20000100800 */
[----:B------:R-:W-:Y:S01]  /*2cd10*/  LEA.HI.X.SX32 R22, R35, R17, 0x1, P1 ;  /* 0x0000001123167211 */ /* 0x000fe200008f0eff */
[----:B------:R-:W-:Y:S02]  /*2cd20*/  IMAD R28, R28, UR39, RZ ;  /* 0x000000271c1c7c24 */ /* 0x000fe4000f8e02ff */
[----:B------:R-:W-:Y:S01]  /*2cd30*/  STL [R1+0x8c8], R93 ;  /* 0x0008c85d01007387 */ /* 0x000fe20000100800 */
[----:B------:R-:W-:-:S03]  /*2cd40*/  IADD3 R69, P6, PT, R31, R20, RZ ;  /* 0x000000141f457210 */ /* 0x000fc60007fde0ff */
[----:B------:R-:W-:Y:S01]  /*2cd50*/  STL [R1+0x8a4], R0 ;  /* 0x0008a40001007387 */ /* 0x000fe20000100800 */
[----:B------:R-:W-:Y:S01]  /*2cd60*/  IADD3 R91, P1, PT, R30, R20, RZ ;  /* 0x000000141e5b7210 */ /* 0x000fe20007f3e0ff */
[----:B------:R-:W-:Y:S02]  /*2cd70*/  IMAD R87, R87, UR40, RZ ;  /* 0x0000002857577c24 */ /* 0x000fe4000f8e02ff */
[----:B------:R-:W-:Y:S01]  /*2cd80*/  STL [R1+0x8d0], R81 ;  /* 0x0008d05101007387 */ /* 0x000fe20000100800 */
[----:B------:R-:W-:-:S03]  /*2cd90*/  LEA.HI.X.SX32 R72, R34, R17, 0x1, P2 ;  /* 0x0000001122487211 */ /* 0x000fc600010f0eff */
        /* <DEDUP_REMOVED lines=16> */
[----:B------:R-:W-:-:S03]  /*2cea0*/  IADD3 R77, P6, PT, R86, R20, RZ ;  /* 0x00000014564d7210 */ /* 0x000fc60007fde0ff */
[----:B------:R-:W-:Y:S01]  /*2ceb0*/  STL [R1+0x8f0], R67 ;  /* 0x0008f04301007387 */ /* 0x000fe20000100800 */
[----:B------:R-:W-:Y:S01]  /*2cec0*/  LEA.HI.X.SX32 R92, R30, R17, 0x1, P1 ;  /* 0x000000111e5c7211 */ /* 0x000fe200008f0eff */
[----:B------:R-:W-:Y:S02]  /*2ced0*/  IMAD R25, R25, UR44, RZ ;  /* 0x0000002c19197c24 */ /* 0x000fe4000f8e02ff */
[----:B------:R-:W-:Y:S01]  /*2cee0*/  STL [R1+0x8cc], R82 ;  /* 0x0008cc5201007387 */ /* 0x000fe20000100800 */
[----:B------:R-:W-:-:S03]  /*2cef0*/  IADD3 R65, P1, PT, R27, R20, RZ ;  /* 0x000000141b417210 */ /* 0x000fc60007f3e0ff */
[----:B------:R-:W-:Y:S01]  /*2cf00*/  STL [R1+0x8f8], R89 ;  /* 0x0008f85901007387 */ /* 0x000fe20000100800 */
[----:B------:R-:W-:-:S03]  /*2cf10*/  LEA.HI.X.SX32 R80, R29, R17, 0x1, P2 ;  /* 0x000000111d507211 */ /* 0x000fc600010f0eff */
[----:B------:R-:W-:Y:S01]  /*2cf20*/  STL [R1+0x8d4], R70 ;  /* 0x0008d44601007387 */ /* 0x000fe20000100800 */
[----:B------:R-:W-:Y:S01]  /*2cf30*/  IADD3 R85, P2, PT, R26, R20, RZ ;  /* 0x000000141a557210 */ /* 0x000fe20007f5e0ff */
[----:B------:R-:W-:Y:S02]  /*2cf40*/  IMAD R24, R24, UR45, RZ ;  /* 0x0000002d18187c24 */ /* 0x000fe4000f8e02ff */
[----:B------:R-:W-:Y:S04]  /*2cf50*/  STL [R1+0x900], R77 ;  /* 0x0009004d01007387 */ /* 0x000fe80000100800 */
[----:B------:R-:W-:Y:S01]  /*2cf60*/  STL [R1+0x8dc], R92 ;  /* 0x0008dc5c01007387 */ /* 0x000fe20000100800 */
[----:B------:R-:W-:Y:S01]  /*2cf70*/  LEA.HI.X.SX32 R68, R28, R17, 0x1, P4 ;  /* 0x000000111c447211 */ /* 0x000fe200020f0eff */
[----:B------:R-:W-:-:S02]  /*2cf80*/  IMAD R23, R23, UR46, RZ ;  /* 0x0000002e17177c24 */ /* 0x000fc4000f8e02ff */
[----:B------:R-:W-:Y:S01]  /*2cf90*/  STL [R1+0x908], R65 ;  /* 0x0009084101007387 */ /* 0x000fe20000100800 */
[----:B------:R-:W-:-:S03]  /*2cfa0*/  IADD3 R75, P4, PT, R25, R20, RZ ;  /* 0x00000014194b7210 */ /* 0x000fc60007f9e0ff */
[----:B------:R-:W-:Y:S01]  /*2cfb0*/  STL [R1+0x8e4], R80 ;  /* 0x0008e45001007387 */ /* 0x000fe20000100800 */
[----:B------:R-:W-:-:S03]  /*2cfc0*/  LEA.HI.X.SX32 R90, R87, R17, 0x1, P5 ;  /* 0x00000011575a7211 */ /* 0x000fc600028f0eff */
[----:B------:R-:W-:Y:S01]  /*2cfd0*/  STL [R1+0x90c], R85 ;  /* 0x00090c5501007387 */ /* 0x000fe20000100800 */
[----:B------:R-:W-:-:S03]  /*2cfe0*/  IMAD R21, R21, UR47, RZ ;  /* 0x0000002f15157c24 */ /* 0x000fc6000f8e02ff */
[----:B------:R-:W2:Y:S01]  /*2cff0*/  LDL R87, [R1+0x860] ;  /* 0x0008600001577983 */ /* 0x000ea20000100800 */
[----:B------:R-:W-:-:S03]  /*2d000*/  IADD3 R63, P5, PT, R24, R20, RZ ;  /* 0x00000014183f7210 */ /* 0x000fc60007fbe0ff */
[----:B------:R-:W-:Y:S01]  /*2d010*/  STL [R1+0x8ec], R68 ;  /* 0x0008ec4401007387 */ /* 0x000fe20000100800 */
[----:B------:R-:W-:-:S03]  /*2d020*/  LEA.HI.X.SX32 R78, R86, R17, 0x1, P6 ;  /* 0x00000011564e7211 */ /* 0x000fc600030f0eff */
[----:B------:R-:W-:Y:S01]  /*2d030*/  STL [R1+0x910], R75 ;  /* 0x0009104b01007387 */ /* 0x000fe20000100800 */
[----:B------:R-:W-:-:S03]  /*2d040*/  IADD3 R83, P6, PT, R23, R20, RZ ;  /* 0x0000001417537210 */ /* 0x000fc60007fde0ff */
[----:B------:R-:W-:Y:S04]  /*2d050*/  STL [R1+0x8f4], R90 ;  /* 0x0008f45a01007387 */ /* 0x000fe80000100800 */
[----:B------:R-:W3:Y:S01]  /*2d060*/  LDL R86, [R1+0x85c] ;  /* 0x00085c0001567983 */ /* 0x000ee20000100800 */
[----:B------:R-:W-:-:S03]  /*2d070*/  LEA.HI.X.SX32 R66, R27, R17, 0x1, P1 ;  /* 0x000000111b427211 */ /* 0x000fc600008f0eff */
[----:B------:R-:W-:Y:S01]  /*2d080*/  STL [R1+0x914], R63 ;  /* 0x0009143f01007387 */ /* 0x000fe20000100800 */
[----:B------:R-:W-:-:S03]  /*2d090*/  IADD3 R73, P1, PT, R21, R20, RZ ;  /* 0x0000001415497210 */ /* 0x000fc60007f3e0ff */
[----:B------:R-:W-:Y:S01]  /*2d0a0*/  STL [R1+0x8fc], R78 ;  /* 0x0008fc4e01007387 */ /* 0x000fe20000100800 */
[----:B------:R-:W-:-:S03]  /*2d0b0*/  LEA.HI.X.SX32 R88, R26, R17, 0x1, P2 ;  /* 0x000000111a587211 */ /* 0x000fc600010f0eff */
[----:B------:R-:W-:Y:S04]  /*2d0c0*/  STL [R1+0x918], R83 ;  /* 0x0009185301007387 */ /* 0x000fe80000100800 */
[----:B------:R-:W4:Y:S01]  /*2d0d0*/  LDL R20, [R1+0x770] ;  /* 0x0007700001147983 */ /* 0x000f220000100800 */
[----:B------:R-:W-:-:S03]  /*2d0e0*/  LEA.HI.X.SX32 R76, R25, R17, 0x1, P4 ;  /* 0x00000011194c7211 */ /* 0x000fc600020f0eff */
[----:B------:R-:W-:Y:S04]  /*2d0f0*/  STL [R1+0x904], R66 ;  /* 0x0009044201007387 */ /* 0x000fe80000100800 */
[----:B------:R-:W-:Y:S04]  /*2d100*/  STL [R1+0x810], R73 ;  /* 0x0008104901007387 */ /* 0x000fe80000100800 */
[----:B------:R-:W-:Y:S01]  /*2d110*/  STL [R1+0x7fc], R88 ;  /* 0x0007fc5801007387 */ /* 0x000fe20000100800 */
[-C--:B------:R-:W-:Y:S02]  /*2d120*/  LEA.HI.X.SX32 R84, R23, R17.reuse, 0x1, P6 ;  /* 0x0000001117547211 */ /* 0x080fe400030f0eff */
[----:B------:R-:W-:Y:S01]  /*2d130*/  LEA.HI.X.SX32 R74, R21, R17, 0x1, P1 ;  /* 0x00000011154a7211 */ /* 0x000fe200008f0eff */
[----:B------:R-:W2:Y:S04]  /*2d140*/  LDL R23, [R1+0x858] ;  /* 0x0008580001177983 */ /* 0x000ea80000100800 */
[----:B------:R-:W-:Y:S04]  /*2d150*/  STL [R1+0x804], R76 ;  /* 0x0008044c01007387 */ /* 0x000fe80000100800 */
[----:B------:R-:W4:Y:S01]  /*2d160*/  LDL R21, [R1+0x76c] ;  /* 0x00076c0001157983 */ /* 0x000f220000100800 */
[----:B------:R-:W-:-:S02]  /*2d170*/  PRMT R56, RZ, 0x7610, R56 ;  /* 0x00007610ff387816 */ /* 0x000fc40000000038 */
[----:B------:R-:W-:Y:S01]  /*2d180*/  LEA.HI.X.SX32 R64, R24, R17, 0x1, P5 ;  /* 0x0000001118407211 */ /* 0x000fe200028f0eff */
[----:B------:R0:W-:Y:S04]  /*2d190*/  STS.U8 [R14+UR4+0x22680], R58 ;  /* 0x0226803a0e007988 */ /* 0x0001e80008000004 */
[----:B0-----:R-:W2:Y:S04]  /*2d1a0*/  LDL R58, [R1+0x854] ;  /* 0x00085400013a7983 */ /* 0x001ea80000100800 */
[----:B------:R0:W-:Y:S04]  /*2d1b0*/  STL [R1+0x80c], R84 ;  /* 0x00080c5401007387 */ /* 0x0001e80000100800 */
[----:B------:R0:W-:Y:S04]  /*2d1c0*/  STL [R1+0x808], R64 ;  /* 0x0008084001007387 */ /* 0x0001e80000100800 */
[----:B------:R0:W-:Y:S04]  /*2d1d0*/  STL [R1+0x800], R74 ;  /* 0x0008004a01007387 */ /* 0x0001e80000100800 */
[----:B----4-:R1:W4:Y:S04]  /*2d1e0*/  @P0 LDG.E.U8 R56, desc[UR14][R20.64] ;  /* 0x0000000e14380981 */ /* 0x010328000c1e1100 */
[----:B------:R-:W1:Y:S04]  /*2d1f0*/  LDL R20, [R1+0x774] ;  /* 0x0007740001147983 */ /* 0x000e680000100800 */
[----:B------:R-:W1:Y:S01]  /*2d200*/  LDL R21, [R1+0x778] ;  /* 0x0007780001157983 */ /* 0x000e620000100800 */
[----:B------:R-:W-:-:S02]  /*2d210*/  PRMT R55, RZ, 0x7610, R55 ;  /* 0x00007610ff377816 */ /* 0x000fc40000000037 */
[----:B-1----:R-:W-:-:S04]  /*2d220*/  @P0 LOP3.LUT R21, R21, R20, RZ, 0x3c, !PT ;  /* 0x0000001415150212 */ /* 0x002fc800078e3cff */
[----:B------:R-:W-:-:S04]  /*2d230*/  @P0 LOP3.LUT R20, R21, R20, RZ, 0x3c, !PT ;  /* 0x0000001415140212 */ /* 0x000fc800078e3cff */
[----:B------:R-:W-:-:S05]  /*2d240*/  @P0 LOP3.LUT R21, R21, R20, RZ, 0x3c, !PT ;  /* 0x0000001415150212 */ /* 0x000fca00078e3cff */
[----:B------:R1:W2:Y:S04]  /*2d250*/  @P0 LDG.E.U8 R55, desc[UR14][R20.64] ;  /* 0x0000000e14370981 */ /* 0x0002a8000c1e1100 */
[----:B------:R-:W1:Y:S04]  /*2d260*/  LDL R20, [R1+0x7ac] ;  /* 0x0007ac0001147983 */ /* 0x000e680000100800 */
[----:B------:R-:W1:Y:S01]  /*2d270*/  LDL R21, [R1+0x7b0] ;  /* 0x0007b00001157983 */ /* 0x000e620000100800 */
[----:B------:R-:W-:Y:S02]  /*2d280*/  PRMT R54, RZ, 0x7610, R54 ;  /* 0x00007610ff367816 */ /* 0x000fe40000000036 */
        /* <DEDUP_REMOVED lines=42> */
[----:B------:R-:W-:-:S02]  /*2d530*/  PRMT R47, RZ, 0x7610, R47 ;  /* 0x00007610ff2f7816 */ /* 0x000fc4000000002f */
[----:B------:R-:W-:Y:S02]  /*2d540*/  PRMT R46, RZ, 0x7610, R46 ;  /* 0x00007610ff2e7816 */ /* 0x000fe4000000002e */
[----:B------:R-:W-:Y:S02]  /*2d550*/  PRMT R45, RZ, 0x7610, R45 ;  /* 0x00007610ff2d7816 */ /* 0x000fe4000000002d */
[----:B------:R-:W-:Y:S02]  /*2d560*/  PRMT R44, RZ, 0x7610, R44 ;  /* 0x00007610ff2c7816 */ /* 0x000fe4000000002c */
[----:B------:R-:W-:Y:S02]  /*2d570*/  PRMT R43, RZ, 0x7610, R43 ;  /* 0x00007610ff2b7816 */ /* 0x000fe4000000002b */
        /* <DEDUP_REMOVED lines=15> */
[----:B-1----:R-:W-:-:S04]  /*2d670*/  @P0 LOP3.LUT R21, R21, R20, RZ, 0x3c, !PT ;  /* 0x0000001415150212 */ /* 0x002fc800078e3cff */
[----:B------:R-:W-:-:S04]  /*2d680*/  @P0 LOP3.LUT R20, R21, R20, RZ, 0x3c, !PT ;  /* 0x0000001415140212 */ /* 0x000fc800078e3cff */
[----:B------:R-:W-:-:S05]  /*2d690*/  @P0 LOP3.LUT R21, R21, R20, RZ, 0x3c, !PT ;  /* 0x0000001415150212 */ /* 0x000fca00078e3cff */
[----:B------:R2:W4:Y:S02]  /*2d6a0*/  @P0 LDG.E.U8 R48, desc[UR14][R20.64] ;  /* 0x0000000e14300981 */ /* 0x000524000c1e1100 */
[----:B--2---:R-:W-:Y:S02]  /*2d6b0*/  @P0 IMAD.MOV.U32 R20, RZ, RZ, R23 ;  /* 0x000000ffff140224 */ /* 0x004fe400078e0017 */
[----:B------:R-:W-:-:S05]  /*2d6c0*/  @P0 IMAD.MOV.U32 R21, RZ, RZ, R58 ;  /* 0x000000ffff150224 */ /* 0x000fca00078e003a */
[----:B------:R1:W2:Y:S02]  /*2d6d0*/  @P0 LDG.E.U8 R47, desc[UR14][R20.64] ;  /* 0x0000000e142f0981 */ /* 0x0002a4000c1e1100 */
[----:B-1----:R-:W-:Y:S02]  /*2d6e0*/  @P0 IMAD.MOV.U32 R20, RZ, RZ, R87 ;  /* 0x000000ffff140224 */ /* 0x002fe400078e0057 */
[----:B---3--:R-:W-:-:S05]  /*2d6f0*/  @P0 IMAD.MOV.U32 R21, RZ, RZ, R86 ;  /* 0x000000ffff150224 */ /* 0x008fca00078e0056 */
[----:B------:R1:W3:Y:S02]  /*2d700*/  @P0 LDG.E.U8 R46, desc[UR14][R20.64] ;  /* 0x0000000e142e0981 */ /* 0x0002e4000c1e1100 */
[----:B-1----:R-:W-:Y:S02]  /*2d710*/  @P0 IMAD.MOV.U32 R21, RZ, RZ, R62 ;  /* 0x000000ffff150224 */ /* 0x002fe400078e003e */
[----:B------:R-:W-:Y:S01]  /*2d720*/  @P0 IMAD.MOV.U32 R20, RZ, RZ, R60 ;  /* 0x000000ffff140224 */ /* 0x000fe200078e003c */
[----:B------:R-:W2:Y:S04]  /*2d730*/  LDL.LU R62, [R1+0x1d10] ;  /* 0x001d1000013e7983 */ /* 0x000ea80000300800 */
[----:B------:R-:W2:Y:S04]  /*2d740*/  LDL.LU R60, [R1+0x1d0c] ;  /* 0x001d0c00013c7983 */ /* 0x000ea80000300800 */
[----:B------:R1:W2:Y:S02]  /*2d750*/  @P0 LDG.E.U8 R45, desc[UR14][R20.64] ;  /* 0x0000000e142d0981 */ /* 0x0002a4000c1e1100 */
[----:B-1----:R-:W-:-:S02]  /*2d760*/  @P0 IMAD.MOV.U32 R20, RZ, RZ, R7 ;  /* 0x000000ffff140224 */ /* 0x002fc400078e0007 */
[----:B------:R-:W-:Y:S02]  /*2d770*/  @P0 IMAD.MOV.U32 R21, RZ, RZ, R9 ;  /* 0x000000ffff150224 */ /* 0x000fe400078e0009 */
[----:B------:R-:W-:Y:S02]  /*2d780*/  @P0 IMAD.MOV.U32 R23, RZ, RZ, R88 ;  /* 0x000000ffff170224 */ /* 0x000fe400078e0058 */
[----:B------:R-:W-:Y:S01]  /*2d790*/  @P0 IMAD.MOV.U32 R58, RZ, RZ, R77 ;  /* 0x000000ffff3a0224 */ /* 0x000fe200078e004d */
[----:B------:R-:W-:Y:S02]  /*2d7a0*/  PRMT R34, RZ, 0x7610, R34 ;  /* 0x00007610ff227816 */ /* 0x000fe40000000022 */
[----:B------:R-:W-:Y:S01]  /*2d7b0*/  PRMT R31, RZ, 0x7610, R31 ;  /* 0x00007610ff1f7816 */ /* 0x000fe2000000001f */
[----:B------:R1:W2:Y:S01]  /*2d7c0*/  @P0 LDG.E.U8 R44, desc[UR14][R20.64] ;  /* 0x0000000e142c0981 */ /* 0x0002a2000c1e1100 */
[----:B------:R-:W-:Y:S02]  /*2d7d0*/  PRMT R28, RZ, 0x7610, R28 ;  /* 0x00007610ff1c7816 */ /* 0x000fe4000000001c */
[----:B------:R-:W-:-:S02]  /*2d7e0*/  PRMT R25, RZ, 0x7610, R25 ;  /* 0x00007610ff197816 */ /* 0x000fc40000000019 */
[----:B------:R-:W-:Y:S01]  /*2d7f0*/  PRMT R17, RZ, 0x7610, R17 ;  /* 0x00007610ff117816 */ /* 0x000fe20000000011 */
[----:B------:R-:W5:Y:S04]  /*2d800*/  LDL.LU R9, [R1+0x1d08] ;  /* 0x001d080001097983 */ /* 0x000f680000300800 */
[----:B------:R-:W5:Y:S01]  /*2d810*/  LDL.LU R7, [R1+0x1d04] ;  /* 0x001d040001077983 */ /* 0x000f620000300800 */
[----:B-1----:R-:W-:Y:S02]  /*2d820*/  @P0 IMAD.MOV.U32 R20, RZ, RZ, R8 ;  /* 0x000000ffff140224 */ /* 0x002fe400078e0008 */
[----:B------:R-:W-:Y:S02]  /*2d830*/  @P0 IMAD.MOV.U32 R21, RZ, RZ, R5 ;  /* 0x000000ffff150224 */ /* 0x000fe400078e0005 */
[----:B------:R-:W5:Y:S04]  /*2d840*/  LDL.LU R5, [R1+0x1d00] ;  /* 0x001d000001057983 */ /* 0x000f680000300800 */
[----:B------:R1:W2:Y:S04]  /*2d850*/  @P0 LDG.E.U8 R43, desc[UR14][R20.64] ;  /* 0x0000000e142b0981 */ /* 0x0002a8000c1e1100 */
[----:B------:R-:W5:Y:S01]  /*2d860*/  LDL.LU R8, [R1+0x1cfc] ;  /* 0x001cfc0001087983 */ /* 0x000f620000300800 */
[----:B-1----:R-:W-:-:S02]  /*2d870*/  @P0 IMAD.MOV.U32 R20, RZ, RZ, R4 ;  /* 0x000000ffff140224 */ /* 0x002fc400078e0004 */
        /* <DEDUP_REMOVED lines=15> */
[----:B------:R-:W-:-:S05]  /*2d970*/  @P0 IMAD.MOV.U32 R21, RZ, RZ, R13 ;  /* 0x000000ffff150224 */ /* 0x000fca00078e000d */
[----:B------:R1:W3:Y:S02]  /*2d980*/  @P0 LDG.E.U8 R39, desc[UR14][R20.64] ;  /* 0x0000000e14270981 */ /* 0x0002e4000c1e1100 */
[----:B-1----:R-:W-:Y:S02]  /*2d990*/  @P0 IMAD.MOV.U32 R20, RZ, RZ, R10 ;  /* 0x000000ffff140224 */ /* 0x002fe400078e000a */
        /* <DEDUP_REMOVED lines=10> */
[----:B------:R1:W4:Y:S02]  /*2da40*/  @P0 LDG.E.U8 R35, desc[UR14][R20.64] ;  /* 0x0000000e14230981 */ /* 0x000324000c1e1100 */
[----:B-1----:R-:W-:Y:S02]  /*2da50*/  @P0 IMAD.MOV.U32 R20, RZ, RZ, R93 ;  /* 0x000000ffff140224 */ /* 0x002fe400078e005d */
[----:B------:R-:W-:-:S05]  /*2da60*/  @P0 IMAD.MOV.U32 R21, RZ, RZ, R61 ;  /* 0x000000ffff150224 */ /* 0x000fca00078e003d */
[----:B------:R1:W4:Y:S01]  /*2da70*/  @P0 LDG.E.U8 R33, desc[UR14][R20.64] ;  /* 0x0000000e14210981 */ /* 0x000322000c1e1100 */
[----:B------:R-:W-:-:S05]  /*2da80*/  @P0 IMAD.MOV.U32 R22, RZ, RZ, R85 ;  /* 0x000000ffff160224 */ /* 0x000fca00078e0055 */
[----:B------:R0:W4:Y:S01]  /*2da90*/  @P0 LDG.E.U8 R24, desc[UR14][R22.64] ;  /* 0x0000000e16180981 */ /* 0x000122000c1e1100 */
[----:B-1----:R-:W-:Y:S02]  /*2daa0*/  @P0 IMAD.MOV.U32 R20, RZ, RZ, R91 ;  /* 0x000000ffff140224 */ /* 0x002fe400078e005b */
[----:B------:R-:W-:-:S05]  /*2dab0*/  @P0 IMAD.MOV.U32 R21, RZ, RZ, R92 ;  /* 0x000000ffff150224 */ /* 0x000fca00078e005c */
[----:B------:R1:W4:Y:S01]  /*2dac0*/  @P0 LDG.E.U8 R30, desc[UR14][R20.64] ;  /* 0x0000000e141e0981 */ /* 0x000322000c1e1100 */
[----:B0-----:R-:W-:Y:S02]  /*2dad0*/  @P0 IMAD.MOV.U32 R22, RZ, RZ, R83 ;  /* 0x000000ffff160224 */ /* 0x001fe400078e0053 */
[----:B------:R-:W-:Y:S02]  /*2dae0*/  @P0 IMAD.MOV.U32 R23, RZ, RZ, R84 ;  /* 0x000000ffff170224 */ /* 0x000fe400078e0054 */
[----:B-1----:R-:W-:Y:S02]  /*2daf0*/  @P0 IMAD.MOV.U32 R20, RZ, RZ, R89 ;  /* 0x000000ffff140224 */ /* 0x002fe400078e0059 */
[----:B------:R-:W-:-:S05]  /*2db00*/  @P0 IMAD.MOV.U32 R21, RZ, RZ, R90 ;  /* 0x000000ffff150224 */ /* 0x000fca00078e005a */
[----:B------:R0:W4:Y:S02]  /*2db10*/  @P0 LDG.E.U8 R27, desc[UR14][R20.64] ;  /* 0x0000000e141b0981 */ /* 0x000124000c1e1100 */
[----:B0-----:R-:W-:-:S06]  /*2db20*/  PRMT R21, RZ, 0x7610, R21 ;  /* 0x00007610ff157816 */ /* 0x001fcc0000000015 */
[----:B------:R0:W4:Y:S01]  /*2db30*/  @P0 LDG.E.U8 R21, desc[UR14][R22.64] ;  /* 0x0000000e16150981 */ /* 0x000122000c1e1100 */
[----:B------:R-:W-:-:S05]  /*2db40*/  @P0 IMAD.MOV.U32 R59, RZ, RZ, R78 ;  /* 0x000000ffff3b0224 */ /* 0x000fca00078e004e */
[----:B------:R1:W4:Y:S01]  /*2db50*/  @P0 LDG.E.U8 R26, desc[UR14][R58.64] ;  /* 0x0000000e3a1a0981 */ /* 0x000322000c1e1100 */
[----:B0-----:R-:W-:Y:S02]  /*2db60*/  @P0 IMAD.MOV.U32 R22, RZ, RZ, R81 ;  /* 0x000000ffff160224 */ /* 0x001fe400078e0051 */
[----:B------:R-:W-:-:S05]  /*2db70*/  @P0 IMAD.MOV.U32 R23, RZ, RZ, R82 ;  /* 0x000000ffff170224 */ /* 0x000fca00078e0052 */
[----:B------:R0:W4:Y:S01]  /*2db80*/  @P0 LDG.E.U8 R32, desc[UR14][R22.64] ;  /* 0x0000000e16200981 */ /* 0x000122000c1e1100 */
[----:B-1----:R-:W-:Y:S02]  /*2db90*/  @P0 IMAD.MOV.U32 R58, RZ, RZ, R75 ;  /* 0x000000ffff3a0224 */ /* 0x002fe400078e004b */
[----:B------:R-:W-:Y:S02]  /*2dba0*/  @P0 IMAD.MOV.U32 R59, RZ, RZ, R76 ;  /* 0x000000ffff3b0224 */ /* 0x000fe400078e004c */
[----:B0-----:R-:W-:Y:S02]  /*2dbb0*/  @P0 IMAD.MOV.U32 R22, RZ, RZ, R79 ;  /* 0x000000ffff160224 */ /* 0x001fe400078e004f */
[----:B------:R-:W-:Y:S01]  /*2dbc0*/  @P0 IMAD.MOV.U32 R23, RZ, RZ, R80 ;  /* 0x000000ffff170224 */ /* 0x000fe200078e0050 */
[----:B------:R-:W-:Y:S01]  /*2dbd0*/  PRMT R20, RZ, 0x7610, R20 ;  /* 0x00007610ff147816 */ /* 0x000fe20000000014 */
[----:B------:R-:W0:Y:S03]  /*2dbe0*/  S2R R0, SR_TID.X ;  /* 0x0000000000007919 */ /* 0x000e260000002100 */
[----:B------:R1:W4:Y:S01]  /*2dbf0*/  @P0 LDG.E.U8 R29, desc[UR14][R22.64] ;  /* 0x0000000e161d0981 */ /* 0x000322000c1e1100 */
[----:B------:R-:W0:Y:S01]  /*2dc00*/  LDC R79, c[0x0][0x3a0] ;  /* 0x0000e800ff4f7b82 */ /* 0x000e220000000800 */
[----:B-1----:R-:W-:-:S06]  /*2dc10*/  PRMT R23, RZ, 0x7610, R23 ;  /* 0x00007610ff177816 */ /* 0x002fcc0000000017 */
[----:B------:R1:W4:Y:S02]  /*2dc20*/  @P0 LDG.E.U8 R23, desc[UR14][R58.64] ;  /* 0x0000000e3a170981 */ /* 0x000324000c1e1100 */
[----:B-1----:R-:W-:Y:S02]  /*2dc30*/  @P0 IMAD.MOV.U32 R58, RZ, RZ, R73 ;  /* 0x000000ffff3a0224 */ /* 0x002fe400078e0049 */
[----:B------:R-:W-:-:S05]  /*2dc40*/  @P0 IMAD.MOV.U32 R59, RZ, RZ, R74 ;  /* 0x000000ffff3b0224 */ /* 0x000fca00078e004a */
        /* <DEDUP_REMOVED lines=9> */
[----:B------:R1:W4:Y:S01]  /*2dce0*/  @P0 LDG.E.U8 R28, desc[UR14][R58.64] ;  /* 0x0000000e3a1c0981 */ /* 0x000322000c1e1100 */
[----:B------:R-:W-:Y:S01]  /*2dcf0*/  PRMT R22, RZ, 0x7610, R22 ;  /* 0x00007610ff167816 */ /* 0x000fe20000000016 */
[----:B-1----:R-:W-:Y:S02]  /*2dd00*/  @P0 IMAD.MOV.U32 R58, RZ, RZ, R65 ;  /* 0x000000ffff3a0224 */ /* 0x002fe400078e0041 */
[----:B------:R-:W-:-:S05]  /*2dd10*/  @P0 IMAD.MOV.U32 R59, RZ, RZ, R66 ;  /* 0x000000ffff3b0224 */ /* 0x000fca00078e0042 */
[----:B------:R1:W4:Y:S02]  /*2dd20*/  @P0 LDG.E.U8 R25, desc[UR14][R58.64] ;  /* 0x0000000e3a190981 */ /* 0x000324000c1e1100 */
[----:B-1----:R-:W-:Y:S02]  /*2dd30*/  @P0 IMAD.MOV.U32 R58, RZ, RZ, R63 ;  /* 0x000000ffff3a0224 */ /* 0x002fe400078e003f */
[----:B------:R-:W-:-:S05]  /*2dd40*/  @P0 IMAD.MOV.U32 R59, RZ, RZ, R64 ;  /* 0x000000ffff3b0224 */ /* 0x000fca00078e0040 */
[----:B------:R2:W4:Y:S02]  /*2dd50*/  @P0 LDG.E.U8 R22, desc[UR14][R58.64] ;  /* 0x0000000e3a160981 */ /* 0x000524000c1e1100 */
[----:B--2---:R-:W-:Y:S02]  /*2dd60*/  @P0 IMAD.MOV.U32 R58, RZ, RZ, R60 ;  /* 0x000000ffff3a0224 */ /* 0x004fe400078e003c */
[----:B------:R-:W-:-:S05]  /*2dd70*/  @P0 IMAD.MOV.U32 R59, RZ, RZ, R62 ;  /* 0x000000ffff3b0224 */ /* 0x000fca00078e003e */
[----:B------:R-:W2:Y:S01]  /*2dd80*/  @P0 LDG.E.U8 R17, desc[UR14][R58.64] ;  /* 0x0000000e3a110981 */ /* 0x000ea2000c1e1100 */
[----:B0-----:R-:W-:Y:S01]  /*2dd90*/  LOP3.LUT R0, R0, 0x7f, RZ, 0xc0, !PT ;  /* 0x0000007f00007812 */ /* 0x001fe200078ec0ff */
[----:B------:R-:W0:Y:S01]  /*2dda0*/  S2R R12, SR_TID.X ;  /* 0x00000000000c7919 */ /* 0x000e220000002100 */
[----:B------:R-:W1:Y:S02]  /*2ddb0*/  S2R R10, SR_TID.X ;  /* 0x00000000000a7919 */ /* 0x000e640000002100 */
[C---:B------:R-:W-:Y:S02]  /*2ddc0*/  LOP3.LUT R15, R0.reuse, 0x60, RZ, 0x3c, !PT ;  /* 0x00000060000f7812 */ /* 0x040fe400078e3cff */
[----:B------:R-:W-:Y:S01]  /*2ddd0*/  LOP3.LUT R16, R0, 0x70, RZ, 0x3c, !PT ;  /* 0x0000007000107812 */ /* 0x000fe200078e3cff */
[----:B------:R-:W-:Y:S01]  /*2dde0*/  VIADD R79, R79, 0x7f ;  /* 0x0000007f4f4f7836 */ /* 0x000fe20000000000 */
[----:B------:R-:W-:-:S04]  /*2ddf0*/  ISETP.NE.U32.AND P0, PT, RZ, UR11, PT ;  /* 0x0000000bff007c0c */ /* 0x000fc8000bf05070 */
[C---:B------:R-:W-:Y:S02]  /*2de00*/  ISETP.LT.OR P1, PT, R79.reuse, 0x80, P0 ;  /* 0x000000804f00780c */ /* 0x040fe40000721670 */
[----:B------:R-:W-:Y:S02]  /*2de10*/  ISETP.GE.AND P2, PT, R79, 0x100, PT ;  /* 0x000001004f00780c */ /* 0x000fe40003f46270 */
[----:B0-----:R-:W-:Y:S02]  /*2de20*/  LOP3.LUT R12, R12, 0x7f, RZ, 0xc0, !PT ;  /* 0x0000007f0c0c7812 */ /* 0x001fe400078ec0ff */
[----:B-1----:R-:W-:Y:S01]  /*2de30*/  LOP3.LUT R10, R10, 0x7f, RZ, 0xc0, !PT ;  /* 0x0000007f0a0a7812 */ /* 0x002fe200078ec0ff */
[----:B---3--:R0:W-:Y:S01]  /*2de40*/  STS.U8 [R14+UR4+0x22a80], R36 ;  /* 0x022a80240e007988 */ /* 0x0081e20008000004 */
[----:B------:R-:W-:Y:S02]  /*2de50*/  LOP3.LUT R13, R12, 0x40, RZ, 0x3c, !PT ;  /* 0x000000400c0d7812 */ /* 0x000fe400078e3cff */
[----:B------:R-:W-:Y:S01]  /*2de60*/  LOP3.LUT R11, R10, 0x20, RZ, 0x3c, !PT ;  /* 0x000000200a0b7812 */ /* 0x000fe200078e3cff */
[----:B----4-:R0:W-:Y:S04]  /*2de70*/  STS.U8 [R14+UR4+0x22e80], R33 ;  /* 0x022e80210e007988 */ /* 0x0101e80008000004 */
[----:B------:R0:W-:Y:S04]  /*2de80*/  STS.U8 [R14+UR4+0x23a80], R24 ;  /* 0x023a80180e007988 */ /* 0x0001e80008000004 */
        /* <DEDUP_REMOVED lines=34> */
[----:B--2---:R0:W-:Y:S01]  /*2e0b0*/  STS.U8 [R16+UR4+0x23f80], R17 ;  /* 0x023f801110007988 */ /* 0x0041e20008000004 */
[----:B------:R1:W-:Y:S06]  /*2e0c0*/  MEMBAR.ALL.CTA ;  /* 0x0000000000007992 */ /* 0x0003ec0000008000 */
[----:B-1----:R-:W1:Y:S01]  /*2e0d0*/  FENCE.VIEW.ASYNC.S ;  /* 0x00000000000073c6 */ /* 0x002e620000000000 */
[----:B------:R-:W-:-:S02]  /*2e0e0*/  LOP3.LUT R12, R12, 0x30, RZ, 0x3c, !PT ;  /* 0x000000300c0c7812 */ /* 0x000fc400078e3cff */
[----:B------:R-:W-:Y:S01]  /*2e0f0*/  LOP3.LUT R10, R10, 0x10, RZ, 0x3c, !PT ;  /* 0x000000100a0a7812 */ /* 0x000fe200078e3cff */
[----:B-1----:R-:W-:Y:S06]  /*2e100*/  BAR.SYNC.DEFER_BLOCKING 0x0 ;  /* 0x0000000000007b1d */ /* 0x002fec0000010000 */
[----:B------:R-:W-:Y:S05]  /*2e110*/  @P1 BRA `(.L_x_6) ;  /* 0x0000000400781947 */ /* 0x000fea0003800000 */
[----:B------:R-:W-:Y:S02]  /*2e120*/  USHF.R.U32.HI UR44, URZ, 0x4, UR4 ;  /* 0x00000004ff2c7899 */ /* 0x000fe40008011604 */
[----:B------:R-:W-:Y:S02]  /*2e130*/  UIADD3 UR9, UPT, UPT, UR4, 0x20000, URZ ;  /* 0x0002000004097890 */ /* 0x000fe4000fffe0ff */
[----:B------:R-:W-:Y:S02]  /*2e140*/  USGXT.U32 UR44, UR44, 0xe ;  /* 0x0000000e2c2c789a */ /* 0x000fe40008000000 */
[----:B------:R-:W-:Y:S02]  /*2e150*/  USHF.R.U32.HI UR9, URZ, 0x4, UR9 ;  /* 0x00000004ff097899 */ /* 0x000fe40008011609 */
[----:B------:R-:W-:Y:S02]  /*2e160*/  UIADD3 UR48, UP1, UPT, UR44, 0x100, URZ ;  /* 0x000001002c307890 */ /* 0x000fe4000ff3e0ff */
[----:B------:R-:W-:Y:S01]  /*2e170*/  USGXT.U32 UR50, UR9, 0xe ;  /* 0x0000000e0932789a */ /* 0x000fe20008000000 */
[----:B------:R-:W-:Y:S01]  /*2e180*/  UMOV UR8, URZ ;  /* 0x000000ff00087c82 */ /* 0x000fe20008000000 */
[----:B------:R-:W-:Y:S01]  /*2e190*/  UMOV UR45, URZ ;  /* 0x000000ff002d7c82 */ /* 0x000fe20008000000 */
[----:B------:R-:W-:-:S02]  /*2e1a0*/  UIADD3.X UR49, UPT, UPT, UR8, 0x40004040, URZ, UP1, !UPT ;  /* 0x4000404008317890 */ /* 0x000fc40008ffe4ff */
[----:B------:R-:W-:Y:S01]  /*2e1b0*/  UIADD3 UR52, UP1, UPT, UR50, 0x2, URZ ;  /* 0x0000000232347890 */ /* 0x000fe2000ff3e0ff */
[----:B------:R-:W-:Y:S01]  /*2e1c0*/  UMOV UR56, UR6 ;  /* 0x0000000600387c82 */ /* 0x000fe20008000000 */
[----:B------:R-:W-:Y:S02]  /*2e1d0*/  UMOV UR57, URZ ;  /* 0x000000ff00397c82 */ /* 0x000fe40008000000 */
[----:B------:R-:W-:Y:S01]  /*2e1e0*/  UIADD3.X UR53, UPT, UPT, UR45, 0x40004040, URZ, UP1, !UPT ;  /* 0x400040402d357890 */ /* 0x000fe20008ffe4ff */
[----:B------:R-:W-:Y:S01]  /*2e1f0*/  UMOV UR8, UR56 ;  /* 0x0000003800087c82 */ /* 0x000fe20008000000 */
[----:B------:R-:W-:Y:S02]  /*2e200*/  UIADD3.64 UR56, UPT, UPT, UR48, 0x100, URZ ;  /* 0x0000010030387897 */ /* 0x000fe4000fffe0ff */
[----:B------:R-:W-:Y:S02]  /*2e210*/  UIADD3.64 UR64, UPT, UPT, UR52, 0x2, URZ ;  /* 0x0000000234407897 */ /* 0x000fe4000fffe0ff */
[----:B------:R-:W-:-:S02]  /*2e220*/  UIADD3.64 UR58, UPT, UPT, UR48, 0x200, URZ ;  /* 0x00000200303a7897 */ /* 0x000fc4000fffe0ff */
[----:B------:R-:W-:Y:S01]  /*2e230*/  UIADD3.64 UR68, UPT, UPT, UR52, 0x4, URZ ;  /* 0x0000000434447897 */ /* 0x000fe2000fffe0ff */
[----:B------:R-:W-:Y:S01]  /*2e240*/  UMOV UR18, 0x0 ;  /* 0x0000000000127882 */ /* 0x000fe20000000000 */
[----:B------:R-:W-:Y:S01]  /*2e250*/  UMOV UR19, 0x8208490 ;  /* 0x0820849000137882 */ /* 0x000fe20000000000 */
[----:B------:R-:W-:Y:S02]  /*2e260*/  UIADD3 UR12, UPT, UPT, UR5, 0x80, URZ ;  /* 0x00000080050c7890 */ /* 0x000fe4000fffe0ff */
[----:B------:R-:W-:Y:S01]  /*2e270*/  UIADD3.64 UR60, UPT, UPT, UR48, 0x300, URZ ;  /* 0x00000300303c7897 */ /* 0x000fe2000fffe0ff */
[----:B------:R-:W-:Y:S01]  /*2e280*/  UMOV UR45, 0x40004040 ;  /* 0x40004040002d7882 */ /* 0x000fe20000000000 */
[----:B------:R-:W-:Y:S01]  /*2e290*/  UMOV UR51, 0x40004040 ;  /* 0x4000404000337882 */ /* 0x000fe20000000000 */
[----:B------:R-:W-:Y:S02]  /*2e2a0*/  UIADD3 UR76, UPT, UPT, UR5, 0x80, URZ ;  /* 0x00000080054c7890 */ /* 0x000fe4000fffe0ff */
[----:B------:R1:W-:Y:S01]  /*2e2b0*/  UTCQMMA gdesc[UR44], gdesc[UR50], tmem[UR5], tmem[UR18], idesc[UR19], !UPT ;  /* 0x00ff12322c0075ea */ /* 0x0003e2000f800305 */
[----:B------:R-:W-:Y:S01]  /*2e2c0*/  UIADD3.64 UR62, UPT, UPT, UR48, 0x400, URZ ;  /* 0x00000400303e7897 */ /* 0x000fe2000fffe0ff */
[----:B------:R-:W-:Y:S01]  /*2e2d0*/  UMOV UR26, 0x0 ;  /* 0x00000000001a7882 */ /* 0x000fe20000000000 */
[----:B------:R-:W-:Y:S01]  /*2e2e0*/  UMOV UR27, 0x8208490 ;  /* 0x08208490001b7882 */ /* 0x000fe20000000000 */
[----:B------:R-:W-:-:S02]  /*2e2f0*/  UIADD3 UR75, UPT, UPT, UR5, 0x80, URZ ;  /* 0x00000080054b7890 */ /* 0x000fc4000fffe0ff */
[----:B------:R2:W-:Y:S01]  /*2e300*/  UTCQMMA gdesc[UR48], gdesc[UR52], tmem[UR5], tmem[UR26], idesc[UR27], UPT ;  /* 0x00ff1a34300075ea */ /* 0x0005e2000b800305 */
[----:B------:R-:W-:Y:S01]  /*2e310*/  UIADD3.64 UR66, UPT, UPT, UR48, 0x500, URZ ;  /* 0x0000050030427897 */ /* 0x000fe2000fffe0ff */
[----:B------:R-:W-:Y:S01]  /*2e320*/  UMOV UR38, 0x0 ;  /* 0x0000000000267882 */ /* 0x000fe20000000000 */
[----:B------:R-:W-:Y:S01]  /*2e330*/  UMOV UR39, 0x8208490 ;  /* 0x0820849000277882 */ /* 0x000fe20000000000 */
[----:B------:R-:W-:Y:S02]  /*2e340*/  UIADD3 UR74, UPT, UPT, UR5, 0x80, URZ ;  /* 0x00000080054a7890 */ /* 0x000fe4000fffe0ff */
[----:B------:R3:W-:Y:S01]  /*2e350*/  UTCQMMA gdesc[UR56], gdesc[UR64], tmem[UR5], tmem[UR38], idesc[UR39], UPT ;  /* 0x00ff2640380075ea */ /* 0x0007e2000b800305 */
[----:B-1----:R-:W-:Y:S02]  /*2e360*/  UIADD3.64 UR44, UPT, UPT, UR48, 0x600, URZ ;  /* 0x00000600302c7897 */ /* 0x002fe4000fffe0ff */
[----:B------:R-:W-:Y:S02]  /*2e370*/  UIADD3 UR73, UPT, UPT, UR5, 0x100, URZ ;  /* 0x0000010005497890 */ /* 0x000fe4000fffe0ff */
[----:B------:R-:W-:Y:S01]  /*2e380*/  UIADD3.64 UR18, UPT, UPT, UR48, 0x700, URZ ;  /* 0x0000070030127897 */ /* 0x000fe2000fffe0ff */
[----:B------:R-:W-:Y:S01]  /*2e390*/  UMOV UR30, 0x0 ;  /* 0x00000000001e7882 */ /* 0x000fe20000000000 */
[----:B------:R-:W-:Y:S01]  /*2e3a0*/  UMOV UR31, 0x8208490 ;  /* 0x08208490001f7882 */ /* 0x000fe20000000000 */
[----:B------:R-:W-:-:S02]  /*2e3b0*/  UIADD3 UR72, UPT, UPT, UR5, 0x100, URZ ;  /* 0x0000010005487890 */ /* 0x000fc4000fffe0ff */
[----:B------:R1:W-:Y:S01]  /*2e3c0*/  UTCQMMA gdesc[UR58], gdesc[UR68], tmem[UR5], tmem[UR30], idesc[UR31], UPT ;  /* 0x00ff1e443a0075ea */ /* 0x0003e2000b800305 */
[----:B--2---:R-:W-:Y:S02]  /*2e3d0*/  UIADD3.64 UR26, UPT, UPT, UR48, 0x800, URZ ;  /* 0x00000800301a7897 */ /* 0x004fe4000fffe0ff */
[----:B------:R-:W-:Y:S02]  /*2e3e0*/  UIADD3 UR71, UPT, UPT, UR5, 0x100, URZ ;  /* 0x0000010005477890 */ /* 0x000fe4000fffe0ff */
[----:B---3--:R-:W-:Y:S01]  /*2e3f0*/  UIADD3.64 UR56, UPT, UPT, UR48, 0x900, URZ ;  /* 0x0000090030387897 */ /* 0x008fe2000fffe0ff */
[----:B------:R-:W-:Y:S01]  /*2e400*/  UMOV UR22, 0x0 ;  /* 0x0000000000167882 */ /* 0x000fe20000000000 */
[----:B------:R-:W-:Y:S01]  /*2e410*/  UMOV UR23, 0x8208490 ;  /* 0x0820849000177882 */ /* 0x000fe20000000000 */
[----:B------:R-:W-:Y:S01]  /*2e420*/  UIADD3 UR70, UPT, UPT, UR5, 0x100, URZ ;  /* 0x0000010005467890 */ /* 0x000fe2000fffe0ff */
[----:B------:R2:W-:Y:S01]  /*2e430*/  UTCQMMA gdesc[UR60], gdesc[UR50], tmem[UR12], tmem[UR22], idesc[UR23], !UPT ;  /* 0x00ff16323c0075ea */ /* 0x0005e2000f80030c */
[----:B------:R-:W-:Y:S01]  /*2e440*/  UIADD3.64 UR38, UPT, UPT, UR48, 0xa00, URZ ;  /* 0x00000a0030267897 */ /* 0x000fe2000fffe0ff */
[----:B------:R-:W-:Y:S01]  /*2e450*/  UMOV UR16, 0x0 ;  /* 0x0000000000107882 */ /* 0x000fe20000000000 */
[----:B------:R-:W-:Y:S01]  /*2e460*/  UMOV UR17, 0x8208490 ;  /* 0x0820849000117882 */ /* 0x000fe20000000000 */
[----:B------:R-:W-:Y:S01]  /*2e470*/  UIADD3 UR13, UPT, UPT, UR5, 0x180, URZ ;  /* 0x00000180050d7890 */ /* 0x000fe2000fffe0ff */
[----:B------:R3:W-:Y:S01]  /*2e480*/  UTCQMMA gdesc[UR62], gdesc[UR52], tmem[UR76], tmem[UR16], idesc[UR17], UPT ;  /* 0x00ff10343e0075ea */ /* 0x0007e2000b80034c */
[----:B-1----:R-:W-:Y:S01]  /*2e490*/  UIADD3.64 UR58, UPT, UPT, UR48, 0xb00, URZ ;  /* 0x00000b00303a7897 */ /* 0x002fe2000fffe0ff */
[----:B------:R-:W-:Y:S01]  /*2e4a0*/  UMOV UR34, 0x0 ;  /* 0x0000000000227882 */ /* 0x000fe20000000000 */
[----:B------:R-:W-:Y:S01]  /*2e4b0*/  UMOV UR35, 0x8208490 ;  /* 0x0820849000237882 */ /* 0x000fe20000000000 */
[----:B------:R-:W-:Y:S01]  /*2e4c0*/  UIADD3 UR11, UPT, UPT, UR5, 0x180, URZ ;  /* 0x00000180050b7890 */ /* 0x000fe2000fffe0ff */
[----:B------:R3:W-:Y:S01]  /*2e4d0*/  UTCQMMA gdesc[UR66], gdesc[UR64], tmem[UR75], tmem[UR34], idesc[UR35], UPT ;  /* 0x00ff2240420075ea */ /* 0x0007e2000b80034b */
[----:B------:R-:W-:Y:S01]  /*2e4e0*/  UIADD3.64 UR30, UPT, UPT, UR48, 0xc00, URZ ;  /* 0x00000c00301e7897 */ /* 0x000fe2000fffe0ff */
[----:B------:R-:W-:Y:S01]  /*2e4f0*/  UMOV UR24, 0x0 ;  /* 0x0000000000187882 */ /* 0x000fe20000000000 */
[----:B------:R-:W-:Y:S01]  /*2e500*/  UMOV UR25, 0x8208490 ;  /* 0x0820849000197882 */ /* 0x000fe20000000000 */
[----:B------:R-:W-:Y:S01]  /*2e510*/  UIADD3 UR10, UPT, UPT, UR5, 0x180, URZ ;  /* 0x00000180050a7890 */ /* 0x000fe2000fffe0ff */
[----:B------:R3:W-:Y:S01]  /*2e520*/  UTCQMMA gdesc[UR44], gdesc[UR68], tmem[UR74], tmem[UR24], idesc[UR25], UPT ;  /* 0x00ff18442c0075ea */ /* 0x0007e2000b80034a */
[----:B--2---:R-:W-:Y:S01]  /*2e530*/  UIADD3.64 UR22, UPT, UPT, UR48, 0xd00, URZ ;  /* 0x00000d0030167897 */ /* 0x004fe2000fffe0ff */
[----:B------:R-:W-:Y:S01]  /*2e540*/  UMOV UR20, 0x0 ;  /* 0x0000000000147882 */ /* 0x000fe20000000000 */
[----:B------:R-:W-:Y:S01]  /*2e550*/  UMOV UR21, 0x8208490 ;  /* 0x0820849000157882 */ /* 0x000fe20000000000 */
[----:B------:R-:W-:Y:S01]  /*2e560*/  UIADD3 UR9, UPT, UPT, UR5, 0x180, URZ ;  /* 0x0000018005097890 */ /* 0x000fe2000fffe0ff */
[----:B------:R3:W-:Y:S01]  /*2e570*/  UTCQMMA gdesc[UR18], gdesc[UR50], tmem[UR73], tmem[UR20], idesc[UR21], !UPT ;  /* 0x00ff1432120075ea */ /* 0x0007e2000f800349 */
[----:B------:R-:W-:Y:S01]  /*2e580*/  UIADD3.64 UR48, UPT, UPT, UR48, 0xe00, URZ ;  /* 0x00000e0030307897 */ /* 0x000fe2000fffe0ff */
[----:B------:R-:W-:Y:S01]  /*2e590*/  UMOV UR28, 0x0 ;  /* 0x00000000001c7882 */ /* 0x000fe20000000000 */
[----:B------:R-:W-:Y:S01]  /*2e5a0*/  UMOV UR29, 0x8208490 ;  /* 0x08208490001d7882 */ /* 0x000fe20000000000 */
[----:B------:R-:W-:Y:S01]  /*2e5b0*/  UMOV UR36, 0x0 ;  /* 0x0000000000247882 */ /* 0x000fe20000000000 */
[----:B------:R-:W-:Y:S01]  /*2e5c0*/  UMOV UR37, 0x8208490 ;  /* 0x0820849000257882 */ /* 0x000fe20000000000 */
[----:B------:R-:W-:Y:S01]  /*2e5d0*/  UMOV UR32, 0x0 ;  /* 0x0000000000207882 */ /* 0x000fe20000000000 */
[----:B------:R-:W-:Y:S01]  /*2e5e0*/  UMOV UR33, 0x8208490 ;  /* 0x0820849000217882 */ /* 0x000fe20000000000 */
[----:B------:R3:W-:Y:S01]  /*2e5f0*/  UTCQMMA gdesc[UR26], gdesc[UR52], tmem[UR72], tmem[UR28], idesc[UR29], UPT ;  /* 0x00ff1c341a0075ea */ /* 0x0007e2000b800348 */
        /* <DEDUP_REMOVED lines=8> */
[----:B------:R3:W-:Y:S01]  /*2e680*/  UTCQMMA gdesc[UR58], gdesc[UR50], tmem[UR13], tmem[UR40], idesc[UR41], !UPT ;  /* 0x00ff28323a0075ea */ /* 0x0007e2000f80030d */
[----:B------:R-:W-:Y:S01]  /*2e690*/  UMOV UR54, 0x0 ;  /* 0x0000000000367882 */ /* 0x000fe20000000000 */
[----:B------:R-:W-:Y:S01]  /*2e6a0*/  UMOV UR55, 0x8208490 ;  /* 0x0820849000377882 */ /* 0x000fe20000000000 */
[----:B------:R3:W-:Y:S01]  /*2e6b0*/  UTCQMMA gdesc[UR30], gdesc[UR52], tmem[UR11], tmem[UR42], idesc[UR43], UPT ;  /* 0x00ff2a341e0075ea */ /* 0x0007e2000b80030b */
[----:B------:R3:W-:Y:S01]  /*2e6c0*/  UTCQMMA gdesc[UR22], gdesc[UR64], tmem[UR10], tmem[UR46], idesc[UR47], UPT ;  /* 0x00ff2e40160075ea */ /* 0x0007e2000b80030a */
[----:B------:R3:W-:Y:S01]  /*2e6d0*/  UTCQMMA gdesc[UR48], gdesc[UR68], tmem[UR9], tmem[UR54], idesc[UR55], UPT ;  /* 0x00ff3644300075ea */ /* 0x0007e2000b800309 */
[----:B------:R3:W-:Y:S01]  /*2e6e0*/  UTCBAR [UR8], URZ ;  /* 0x000000ff080073e9 */ /* 0x0007e200080000ff */
[----:B------:R-:W-:Y:S01]  /*2e6f0*/  NOP ;  /* 0x0000000000007918 */ /* 0x000fe20000000000 */
.L_x_6:
[----:B---3--:R-:W-:Y:S01]  /*2e700*/  UMOV UR8, URZ ;  /* 0x000000ff00087c82 */ /* 0x008fe20008000000 */
[----:B------:R-:W-:Y:S05]  /*2e710*/  @!P2 BRA `(.L_x_7) ;  /* 0x000002980068a947 */ /* 0x000fea0003800000 */
[----:B0-----:R-:W-:Y:S01]  /*2e720*/  SHF.R.S32.HI R17, RZ, 0x1f, R79 ;  /* 0x0000001fff117819 */ /* 0x001fe2000001144f */
[----:B------:R-:W-:Y:S01]  /*2e730*/  UIADD3 UR10, UPT, UPT, UR4, 0x10000, URZ ;  /* 0x00010000040a7890 */ /* 0x000fe2000fffe0ff */
[----:B------:R-:W-:Y:S01]  /*2e740*/  IMAD.MOV.U32 R21, RZ, RZ, RZ ;  /* 0x000000ffff157224 */ /* 0x000fe200078e00ff */
[----:B------:R-:W-:Y:S01]  /*2e750*/  UIADD3 UR11, UPT, UPT, UR4, 0x24000, URZ ;  /* 0x00024000040b7890 */ /* 0x000fe2000fffe0ff */
[----:B------:R-:W-:Y:S01]  /*2e760*/  LEA.HI R17, R17, R79, RZ, 0x7 ;  /* 0x0000004f11117211 */ /* 0x000fe200078f38ff */
[----:B------:R-:W-:Y:S02]  /*2e770*/  USHF.R.U32.HI UR10, URZ, 0x4, UR10 ;  /* 0x00000004ff0a7899 */ /* 0x000fe4000801160a */
[----:B------:R-:W-:Y:S01]  /*2e780*/  USHF.R.U32.HI UR11, URZ, 0x4, UR11 ;  /* 0x00000004ff0b7899 */ /* 0x000fe2000801160b */
[----:B------:R-:W-:Y:S01]  /*2e790*/  SHF.R.S32.HI R20, RZ, 0x7, R17 ;  /* 0x00000007ff147819 */ /* 0x000fe20000011411 */
[----:B-----5:R-:W-:Y:S01]  /*2e7a0*/  IMAD.SHL.U32 R17, R18, 0x80, RZ ;  /* 0x0000008012117824 */ /* 0x020fe200078e00ff */
[----:B------:R-:W-:Y:S01]  /*2e7b0*/  USGXT.U32 UR10, UR10, 0xe ;  /* 0x0000000e0a0a789a */ /* 0x000fe20008000000 */
[----:B------:R-:W-:Y:S01]  /*2e7c0*/  IMAD.SHL.U32 R18, R19, 0x80, RZ ;  /* 0x0000008013127824 */ /* 0x000fe200078e00ff */
[----:B------:R-:W-:Y:S01]  /*2e7d0*/  VIMNMX R20, PT, PT, R20, 0x2, !PT ;  /* 0x0000000214147848 */ /* 0x000fe20007fe0100 */
[----:B------:R-:W-:-:S02]  /*2e7e0*/  USGXT.U32 UR12, UR11, 0xe ;  /* 0x0000000e0b0c789a */ /* 0x000fc40008000000 */
[----:B------:R-:W-:Y:S02]  /*2e7f0*/  UIADD3 UR16, UP1, UPT, UR10, 0x100, URZ ;  /* 0x000001000a107890 */ /* 0x000fe4000ff3e0ff */
[----:B------:R-:W-:Y:S01]  /*2e800*/  VIADD R19, R20, 0xfffffffe ;  /* 0xfffffffe14137836 */ /* 0x000fe20000000000 */
[----:B------:R-:W-:Y:S01]  /*2e810*/  UIADD3 UR18, UP2, UPT, UR12, 0x2, URZ ;  /* 0x000000020c127890 */ /* 0x000fe2000ff5e0ff */
[----:B------:R-:W-:Y:S01]  /*2e820*/  SHF.R.S32.HI R20, RZ, 0x1f, R18 ;  /* 0x0000001fff147819 */ /* 0x000fe20000011412 */
[----:B------:R-:W-:Y:S01]  /*2e830*/  UMOV UR8, URZ ;  /* 0x000000ff00087c82 */ /* 0x000fe20008000000 */
[----:B------:R-:W-:Y:S01]  /*2e840*/  UMOV UR9, URZ ;  /* 0x000000ff00097c82 */ /* 0x000fe20008000000 */
[----:B------:R0:W-:Y:S01]  /*2e850*/  STL [R1+0x1ae4], R19 ;  /* 0x001ae41301007387 */ /* 0x0001e20000100800 */
[----:B------:R-:W-:Y:S02]  /*2e860*/  UIADD3.X UR17, UPT, UPT, UR8, 0x40004040, URZ, UP1, !UPT ;  /* 0x4000404008117890 */ /* 0x000fe40008ffe4ff */
[----:B------:R-:W-:Y:S01]  /*2e870*/  UIADD3.X UR19, UPT, UPT, UR9, 0x40004040, URZ, UP2, !UPT ;  /* 0x4000404009137890 */ /* 0x000fe200097fe4ff */
[----:B------:R1:W-:Y:S01]  /*2e880*/  STL [R1+0x1adc], RZ ;  /* 0x001adcff01007387 */ /* 0x0003e20000100800 */
[----:B------:R-:W-:Y:S01]  /*2e890*/  UIADD3.64 UR20, UPT, UPT, UR16, 0x100, URZ ;  /* 0x0000010010147897 */ /* 0x000fe2000fffe0ff */
[----:B------:R-:W-:Y:S01]  /*2e8a0*/  UMOV UR9, 0x1 ;  /* 0x0000000100097882 */ /* 0x000fe20000000000 */
[----:B------:R-:W-:Y:S01]  /*2e8b0*/  UIADD3.64 UR22, UPT, UPT, UR18, 0x2, URZ ;  /* 0x0000000212167897 */ /* 0x000fe2000fffe0ff */
[----:B0-----:R-:W-:Y:S01]  /*2e8c0*/  SHF.R.S32.HI R19, RZ, 0x1f, R17 ;  /* 0x0000001fff137819 */ /* 0x001fe20000011411 */
[----:B------:R-:W-:-:S02]  /*2e8d0*/  UIADD3.64 UR24, UPT, UPT, UR16, 0x200, URZ ;  /* 0x0000020010187897 */ /* 0x000fc4000fffe0ff */
[----:B------:R-:W-:Y:S02]  /*2e8e0*/  UIADD3.64 UR26, UPT, UPT, UR18, 0x4, URZ ;  /* 0x00000004121a7897 */ /* 0x000fe4000fffe0ff */
[----:B------:R-:W-:Y:S02]  /*2e8f0*/  UIADD3.64 UR28, UPT, UPT, UR16, 0x300, URZ ;  /* 0x00000300101c7897 */ /* 0x000fe4000fffe0ff */
[----:B------:R-:W-:Y:S02]  /*2e900*/  UIADD3.64 UR30, UPT, UPT, UR16, 0x400, URZ ;  /* 0x00000400101e7897 */ /* 0x000fe4000fffe0ff */
[----:B------:R-:W-:Y:S02]  /*2e910*/  UIADD3.64 UR32, UPT, UPT, UR16, 0x500, URZ ;  /* 0x0000050010207897 */ /* 0x000fe4000fffe0ff */
[----:B------:R-:W-:Y:S02]  /*2e920*/  UIADD3.64 UR34, UPT, UPT, UR16, 0x600, URZ ;  /* 0x0000060010227897 */ /* 0x000fe4000fffe0ff */
[----:B------:R-:W-:-:S02]  /*2e930*/  UIADD3.64 UR36, UPT, UPT, UR16, 0x700, URZ ;  /* 0x0000070010247897 */ /* 0x000fc4000fffe0ff */
[----:B------:R-:W-:Y:S02]  /*2e940*/  UIADD3.64 UR38, UPT, UPT, UR16, 0x800, URZ ;  /* 0x0000080010267897 */ /* 0x000fe4000fffe0ff */
[----:B------:R-:W-:Y:S02]  /*2e950*/  UIADD3.64 UR40, UPT, UPT, UR16, 0x900, URZ ;  /* 0x0000090010287897 */ /* 0x000fe4000fffe0ff */
[----:B------:R-:W-:Y:S02]  /*2e960*/  UIADD3.64 UR42, UPT, UPT, UR16, 0xa00, URZ ;  /* 0x00000a00102a7897 */ /* 0x000fe4000fffe0ff */
[----:B------:R-:W-:Y:S02]  /*2e970*/  UIADD3.64 UR44, UPT, UPT, UR16, 0xb00, URZ ;  /* 0x00000b00102c7897 */ /* 0x000fe4000fffe0ff */
[----:B------:R-:W-:Y:S02]  /*2e980*/  UIADD3.64 UR46, UPT, UPT, UR16, 0xc00, URZ ;  /* 0x00000c00102e7897 */ /* 0x000fe4000fffe0ff */
[----:B------:R-:W-:-:S02]  /*2e990*/  UIADD3.64 UR48, UPT, UPT, UR16, 0xd00, URZ ;  /* 0x00000d0010307897 */ /* 0x000fc4000fffe0ff */
[----:B------:R-:W-:Y:S01]  /*2e9a0*/  UIADD3.64 UR50, UPT, UPT, UR16, 0xe00, URZ ;  /* 0x00000e0010327897 */ /* 0x000fe2000fffe0ff */
[----:B------:R-:W-:Y:S01]  /*2e9b0*/  UMOV UR11, URZ ;  /* 0x000000ff000b7c82 */ /* 0x000fe20008000000 */
[----:B-1----:R-:W-:-:S10]  /*2e9c0*/  UMOV UR13, 0x40004040 ;  /* 0x40004040000d7882 */ /* 0x002fd40000000000 */
.L_x_10:
[----:B------:R-:W2:Y:S04]  /*2e9d0*/  LDL.LU R25, [R1+0x920] ;  /* 0x0009200001197983 */ /* 0x000ea80000300800 */
[----:B------:R-:W3:Y:S04]  /*2e9e0*/  LDL.LU R24, [R1+0x810] ;  /* 0x0008100001187983 */ /* 0x000ee80000300800 */
[----:B------:R-:W4:Y:S04]  /*2e9f0*/  LDL.LU R23, [R1+0x918] ;  /* 0x0009180001177983 */ /* 0x000f280000300800 */
[----:B-1---5:R-:W5:Y:S04]  /*2ea00*/  LDL.LU R20, [R1+0xb38] ;  /* 0x000b380001147983 */ /* 0x022f680000300800 */
[----:B------:R-:W4:Y:S04]  /*2ea10*/  LDL.LU R48, [R1+0xb30] ;  /* 0x000b300001307983 */ /* 0x000f280000300800 */
[----:B------:R-:W4:Y:S01]  /*2ea20*/  LDL.LU R27, [R1+0x91c] ;  /* 0x00091c00011b7983 */ /* 0x000f220000300800 */
[----:B------:R-:W-:Y:S01]  /*2ea30*/  IMAD.U32 R21, R21, -0x80000000, RZ ;  /* 0x8000000015157824 */ /* 0x000fe200078e00ff */
[----:B--2---:R-:W-:-:S05]  /*2ea40*/  IADD3 R25, P2, PT, R18, R25, RZ ;  /* 0x0000001912197210 */ /* 0x004fca0007f5e0ff */
[----:B------:R0:W-:Y:S01]  /*2ea50*/  STL [R1+0x920], R25 ;  /* 0x0009201901007387 */ /* 0x0001e20000100800 */
[----:B---3--:R-:W-:-:S03]  /*2ea60*/  IADD3 R24, P4, PT, R18, R24, RZ ;  /* 0x0000001812187210 */ /* 0x008fc60007f9e0ff */
[----:B0-----:R-:W2:Y:S04]  /*2ea70*/  LDL.LU R25, [R1+0xb28] ;  /* 0x000b280001197983 */ /* 0x001ea80000300800 */
[----:B------:R-:W3:Y:S01]  /*2ea80*/  LDL.LU R26, [R1+0x800] ;  /* 0x00080000011a7983 */ /* 0x000ee20000300800 */
[----:B----4-:R-:W-:-:S03]  /*2ea90*/  IADD3 R23, P5, PT, R18, R23, RZ ;  /* 0x0000001712177210 */ /* 0x010fc60007fbe0ff */
[----:B------:R0:W-:Y:S04]  /*2eaa0*/  STL [R1+0x810], R24 ;  /* 0x0008101801007387 */ /* 0x0001e80000100800 */
[----:B0-----:R-:W4:Y:S01]  /*2eab0*/  LDL.LU R24, [R1+0xb20] ;  /* 0x000b200001187983 */ /* 0x001f220000300800 */
[----:B------:R-:W-:-:S03]  /*2eac0*/  SHF.R.S32.HI R46, RZ, 0x1f, R18 ;  /* 0x0000001fff2e7819 */ /* 0x000fc60000011412 */
[----:B------:R0:W-:Y:S04]  /*2ead0*/  STL [R1+0x918], R23 ;  /* 0x0009181701007387 */ /* 0x0001e80000100800 */
[----:B0-----:R-:W4:Y:S01]  /*2eae0*/  LDL.LU R23, [R1+0x80c] ;  /* 0x00080c0001177983 */ /* 0x001f220000300800 */
[----:B-----5:R-:W-:-:S03]  /*2eaf0*/  IADD3 R20, P6, PT, R18, R20, RZ ;  /* 0x0000001412147210 */ /* 0x020fc60007fde0ff */
[----:B------:R-:W5:Y:S04]  /*2eb00*/  LDL.LU R47, [R1+0xb18] ;  /* 0x000b1800012f7983 */ /* 0x000f680000300800 */
[----:B------:R-:W5:Y:S04]  /*2eb10*/  LDL.LU R45, [R1+0xb34] ;  /* 0x000b3400012d7983 */ /* 0x000f680000300800 */
[----:B------:R-:W5:Y:S04]  /*2eb20*/  LDL.LU R44, [R1+0x914] ;  /* 0x00091400012c7983 */ /* 0x000f680000300800 */
[----:B------:R0:W-:Y:S04]  /*2eb30*/  STL [R1+0xb38], R20 ;  /* 0x000b381401007387 */ /* 0x0001e80000100800 */
[----:B------:R-:W5:Y:S04]  /*2eb40*/  LDL.LU R43, [R1+0xb2c] ;  /* 0x000b2c00012b7983 */ /* 0x000f680000300800 */
        /* <DEDUP_REMOVED lines=11> */
[----:B------:R-:W5:Y:S01]  /*2ec00*/  LDL.LU R31, [R1+0x7fc] ;  /* 0x0007fc00011f7983 */ /* 0x000f620000300800 */
[----:B------:R-:W-:-:S03]  /*2ec10*/  IMAD.X R27, R46, 0x1, R27, P2 ;  /* 0x000000012e1b7824 */ /* 0x000fc600010e061b */
[----:B------:R-:W5:Y:S04]  /*2ec20*/  LDL.LU R30, [R1+0xaf0] ;  /* 0x000af000011e7983 */ /* 0x000f680000300800 */
[----:B------:R-:W5:Y:S04]  /*2ec30*/  LDL.LU R29, [R1+0xb0c] ;  /* 0x000b0c00011d7983 */ /* 0x000f680000300800 */
[----:B------:R-:W5:Y:S04]  /*2ec40*/  LDL.LU R28, [R1+0x908] ;  /* 0x00090800011c7983 */ /* 0x000f680000300800 */
[----:B0-----:R-:W5:Y:S01]  /*2ec50*/  LDL.LU R20, [R1+0xb04] ;  /* 0x000b040001147983 */ /* 0x001f620000300800 */
[----:B------:R-:W-:-:S03]  /*2ec60*/  IADD3 R48, P1, PT, R18, R48, RZ ;  /* 0x0000003012307210 */ /* 0x000fc60007f3e0ff */
[----:B------:R0:W-:Y:S04]  /*2ec70*/  STL [R1+0x91c], R27 ;  /* 0x00091c1b01007387 */ /* 0x0001e80000100800 */
[----:B0-----:R-:W5:Y:S04]  /*2ec80*/  LDL.LU R27, [R1+0x900] ;  /* 0x00090000011b7983 */ /* 0x001f680000300800 */
[----:B------:R-:W-:Y:S01]  /*2ec90*/  STL [R1+0xb30], R48 ;  /* 0x000b303001007387 */ /* 0x000fe20000100800 */
[----:B--2---:R-:W-:Y:S01]  /*2eca0*/  IADD3 R25, P2, PT, R18, R25, RZ ;  /* 0x0000001912197210 */ /* 0x004fe20007f5e0ff */
[----:B---3--:R-:W-:-:S04]  /*2ecb0*/  IMAD.X R26, R46, 0x1, R26, P4 ;  /* 0x000000012e1a7824 */ /* 0x008fc800020e061a */
[----:B------:R0:W-:Y:S04]  /*2ecc0*/  STL [R1+0xb28], R25 ;  /* 0x000b281901007387 */ /* 0x0001e80000100800 */
[----:B0-----:R-:W2:Y:S01]  /*2ecd0*/  LDL.LU R25, [R1+0xafc] ;  /* 0x000afc0001197983 */ /* 0x001ea20000300800 */
[----:B----4-:R-:W-:-:S03]  /*2ece0*/  IADD3 R24, P4, PT, R18, R24, RZ ;  /* 0x0000001812187210 */ /* 0x010fc60007f9e0ff */
[----:B------:R0:W-:Y:S04]  /*2ecf0*/  STL [R1+0x800], R26 ;  /* 0x0008001a01007387 */ /* 0x0001e80000100800 */
[----:B0-----:R-:W3:Y:S01]  /*2ed00*/  LDL.LU R26, [R1+0x8f8] ;  /* 0x0008f800011a7983 */ /* 0x001ee20000300800 */
[----:B------:R-:W-:-:S03]  /*2ed10*/  IMAD.X R23, R46, 0x1, R23, P5 ;  /* 0x000000012e177824 */ /* 0x000fc600028e0617 */
[----:B------:R0:W-:Y:S04]  /*2ed20*/  STL [R1+0xb20], R24 ;  /* 0x000b201801007387 */ /* 0x0001e80000100800 */
[----:B0-----:R-:W4:Y:S04]  /*2ed30*/  LDL.LU R24, [R1+0xaf4] ;  /* 0x000af40001187983 */ /* 0x001f280000300800 */
[----:B------:R0:W-:Y:S04]  /*2ed40*/  STL [R1+0x80c], R23 ;  /* 0x00080c1701007387 */ /* 0x0001e80000100800 */
[----:B0-----:R-:W4:Y:S01]  /*2ed50*/  LDL.LU R23, [R1+0xae8] ;  /* 0x000ae80001177983 */ /* 0x001f220000300800 */
[----:B-----5:R-:W-:Y:S01]  /*2ed60*/  IADD3 R47, P5, PT, R18, R47, RZ ;  /* 0x0000002f122f7210 */ /* 0x020fe20007fbe0ff */
[----:B------:R-:W-:Y:S01]  /*2ed70*/  IMAD.X R45, R46, 0x1, R45, P6 ;  /* 0x000000012e2d7824 */ /* 0x000fe200030e062d */
[----:B------:R-:W-:Y:S01]  /*2ed80*/  IADD3 R44, P6, PT, R18, R44, RZ ;  /* 0x0000002c122c7210 */ /* 0x000fe20007fde0ff */
        /* <DEDUP_REMOVED lines=31> */
[----:B------:R-:W-:Y:S04]  /*2ef80*/  STL [R1+0xaf8], R32 ;  /* 0x000af82001007387 */ /* 0x000fe80000100800 */
[----:B------:R-:W-:Y:S04]  /*2ef90*/  STL [R1+0x7fc], R31 ;  /* 0x0007fc1f01007387 */ /* 0x000fe80000100800 */
[----:B------:R-:W-:Y:S04]  /*2efa0*/  STL [R1+0xaf0], R30 ;  /* 0x000af01e01007387 */ /* 0x000fe80000100800 */
[----:B------:R-:W5:Y:S01]  /*2efb0*/  LDL.LU R48, [R1+0xaec] ;  /* 0x000aec0001307983 */ /* 0x000f620000300800 */
[----:B------:R-:W-:-:S03]  /*2efc0*/  IADD3 R27, P5, PT, R18, R27, RZ ;  /* 0x0000001b121b7210 */ /* 0x000fc60007fbe0ff */
[----:B------:R-:W-:Y:S04]  /*2efd0*/  STL [R1+0xb0c], R29 ;  /* 0x000b0c1d01007387 */ /* 0x000fe80000100800 */
[----:B------:R0:W-:Y:S04]  /*2efe0*/  STL [R1+0xb04], R20 ;  /* 0x000b041401007387 */ /* 0x0001e80000100800 */
[----:B------:R-:W-:Y:S04]  /*2eff0*/  STL [R1+0x908], R28 ;  /* 0x0009081c01007387 */ /* 0x000fe80000100800 */
[----:B0-----:R-:W5:Y:S04]  /*2f000*/  LDL.LU R20, [R1+0xae0] ;  /* 0x000ae00001147983 */ /* 0x001f680000300800 */
[----:B------:R0:W-:Y:S04]  /*2f010*/  STL [R1+0x900], R27 ;  /* 0x0009001b01007387 */ /* 0x0001e80000100800 */
[----:B0-----:R-:W5:Y:S01]  /*2f020*/  LDL.LU R27, [R1+0x904] ;  /* 0x00090400011b7983 */ /* 0x001f620000300800 */
[----:B--2---:R-:W-:-:S05]  /*2f030*/  IMAD.X R25, R46, 0x1, R25, P6 ;  /* 0x000000012e197824 */ /* 0x004fca00030e0619 */
[----:B------:R0:W-:Y:S01]  /*2f040*/  STL [R1+0xafc], R25 ;  /* 0x000afc1901007387 */ /* 0x0001e20000100800 */
[----:B---3--:R-:W-:-:S03]  /*2f050*/  IADD3 R26, P6, PT, R18, R26, RZ ;  /* 0x0000001a121a7210 */ /* 0x008fc60007fde0ff */
[----:B0-----:R-:W2:Y:S04]  /*2f060*/  LDL.LU R25, [R1+0xad8] ;  /* 0x000ad80001197983 */ /* 0x001ea80000300800 */
[----:B------:R0:W-:Y:S01]  /*2f070*/  STL [R1+0x8f8], R26 ;  /* 0x0008f81a01007387 */ /* 0x0001e20000100800 */
[----:B----4-:R-:W-:-:S03]  /*2f080*/  IMAD.X R24, R46, 0x1, R24, P1 ;  /* 0x000000012e187824 */ /* 0x010fc600008e0618 */
[----:B0-----:R-:W3:Y:S04]  /*2f090*/  LDL.LU R26, [R1+0x8fc] ;  /* 0x0008fc00011a7983 */ /* 0x001ee80000300800 */
[----:B------:R0:W-:Y:S01]  /*2f0a0*/  STL [R1+0xaf4], R24 ;  /* 0x000af41801007387 */ /* 0x0001e20000100800 */
[----:B------:R-:W-:-:S03]  /*2f0b0*/  IADD3 R23, P1, PT, R18, R23, RZ ;  /* 0x0000001712177210 */ /* 0x000fc60007f3e0ff */
[----:B0-----:R-:W4:Y:S04]  /*2f0c0*/  LDL.LU R24, [R1+0xad0] ;  /* 0x000ad00001187983 */ /* 0x001f280000300800 */
[----:B------:R-:W4:Y:S04]  /*2f0d0*/  LDL.LU R47, [R1+0x8f4] ;  /* 0x0008f400012f7983 */ /* 0x000f280000300800 */
[----:B------:R-:W4:Y:S04]  /*2f0e0*/  LDL.LU R45, [R1+0xac8] ;  /* 0x000ac800012d7983 */ /* 0x000f280000300800 */
[----:B------:R-:W4:Y:S04]  /*2f0f0*/  LDL.LU R44, [R1+0xae4] ;  /* 0x000ae400012c7983 */ /* 0x000f280000300800 */
[----:B------:R0:W-:Y:S04]  /*2f100*/  STL [R1+0xae8], R23 ;  /* 0x000ae81701007387 */ /* 0x0001e80000100800 */
        /* <DEDUP_REMOVED lines=16> */
[----:B0-----:R-:W4:Y:S01]  /*2f210*/  LDL.LU R23, [R1+0x8d8] ;  /* 0x0008d80001177983 */ /* 0x001f220000300800 */
[----:B-----5:R-:W-:Y:S01]  /*2f220*/  IMAD.X R48, R46, 0x1, R48, P2 ;  /* 0x000000012e307824 */ /* 0x020fe200010e0630 */
[----:B------:R-:W-:-:S05]  /*2f230*/  IADD3 R20, P2, PT, R18, R20, RZ ;  /* 0x0000001412147210 */ /* 0x000fca0007f5e0ff */
[----:B------:R0:W-:Y:S01]  /*2f240*/  STL [R1+0xae0], R20 ;  /* 0x000ae01401007387 */ /* 0x0001e20000100800 */
[----:B------:R-:W-:-:S03]  /*2f250*/  IMAD.X R27, R46, 0x1, R27, P4 ;  /* 0x000000012e1b7824 */ /* 0x000fc600020e061b */
[----:B0-----:R-:W5:Y:S04]  /*2f260*/  LDL.LU R20, [R1+0xab4] ;  /* 0x000ab40001147983 */ /* 0x001f680000300800 */
[----:B------:R-:W-:Y:S04]  /*2f270*/  STL [R1+0xaec], R48 ;  /* 0x000aec3001007387 */ /* 0x000fe80000100800 */
[----:B------:R0:W-:Y:S04]  /*2f280*/  STL [R1+0x904], R27 ;  /* 0x0009041b01007387 */ /* 0x0001e80000100800 */
[----:B0-----:R-:W5:Y:S01]  /*2f290*/  LDL.LU R27, [R1+0x8d0] ;  /* 0x0008d000011b7983 */ /* 0x001f620000300800 */
[----:B--2---:R-:W-:-:S05]  /*2f2a0*/  IADD3 R25, P4, PT, R18, R25, RZ ;  /* 0x0000001912197210 */ /* 0x004fca0007f9e0ff */
[----:B------:R0:W-:Y:S01]  /*2f2b0*/  STL [R1+0xad8], R25 ;  /* 0x000ad81901007387 */ /* 0x0001e20000100800 */
[----:B---3--:R-:W-:-:S03]  /*2f2c0*/  IMAD.X R26, R46, 0x1, R26, P5 ;  /* 0x000000012e1a7824 */ /* 0x008fc600028e061a */
[----:B0-----:R-:W2:Y:S04]  /*2f2d0*/  LDL.LU R25, [R1+0xaac] ;  /* 0x000aac0001197983 */ /* 0x001ea80000300800 */
[----:B------:R0:W-:Y:S01]  /*2f2e0*/  STL [R1+0x8fc], R26 ;  /* 0x0008fc1a01007387 */ /* 0x0001e20000100800 */
[----:B----4-:R-:W-:-:S03]  /*2f2f0*/  IADD3 R24, P5, PT, R18, R24, RZ ;  /* 0x0000001812187210 */ /* 0x010fc60007fbe0ff */
[----:B0-----:R-:W3:Y:S01]  /*2f300*/  LDL.LU R26, [R1+0x8c8] ;  /* 0x0008c800011a7983 */ /* 0x001ee20000300800 */
[----:B------:R-:W-:-:S03]  /*2f310*/  IMAD.X R47, R46, 0x1, R47, P6 ;  /* 0x000000012e2f7824 */ /* 0x000fc600030e062f */
[----:B------:R0:W-:Y:S01]  /*2f320*/  STL [R1+0xad0], R24 ;  /* 0x000ad01801007387 */ /* 0x0001e20000100800 */
[----:B------:R-:W-:Y:S01]  /*2f330*/  IADD3 R45, P6, PT, R18, R45, RZ ;  /* 0x0000002d122d7210 */ /* 0x000fe20007fde0ff */
[----:B------:R-:W-:Y:S02]  /*2f340*/  IMAD.X R44, R46, 0x1, R44, P1 ;  /* 0x000000012e2c7824 */ /* 0x000fe400008e062c */
[----:B0-----:R-:W4:Y:S04]  /*2f350*/  LDL.LU R24, [R1+0xaa4] ;  /* 0x000aa40001187983 */ /* 0x001f280000300800 */
        /* <DEDUP_REMOVED lines=34> */
[----:B------:R-:W4:Y:S04]  /*2f580*/  LDL.LU R48, [R1+0xa98] ;  /* 0x000a980001307983 */ /* 0x000f280000300800 */
[----:B------:R-:W-:Y:S04]  /*2f590*/  STL [R1+0xaa0], R29 ;  /* 0x000aa01d01007387 */ /* 0x000fe80000100800 */
[----:B------:R0:W-:Y:S04]  /*2f5a0*/  STL [R1+0x8d8], R23 ;  /* 0x0008d81701007387 */ /* 0x0001e80000100800 */
[----:B------:R-:W-:Y:S04]  /*2f5b0*/  STL [R1+0xabc], R28 ;  /* 0x000abc1c01007387 */ /* 0x000fe80000100800 */
[----:B0-----:R-:W4:Y:S01]  /*2f5c0*/  LDL.LU R23, [R1+0xa9c] ;  /* 0x000a9c0001177983 */ /* 0x001f220000300800 */
[----:B-----5:R-:W-:-:S05]  /*2f5d0*/  IMAD.X R20, R46, 0x1, R20, P6 ;  /* 0x000000012e147824 */ /* 0x020fca00030e0614 */
[----:B------:R0:W-:Y:S04]  /*2f5e0*/  STL [R1+0xab4], R20 ;  /* 0x000ab41401007387 */ /* 0x0001e80000100800 */
[----:B0-----:R-:W5:Y:S01]  /*2f5f0*/  LDL.LU R20, [R1+0xa90] ;  /* 0x000a900001147983 */ /* 0x001f620000300800 */
[----:B------:R-:W-:-:S05]  /*2f600*/  IADD3 R27, P6, PT, R18, R27, RZ ;  /* 0x0000001b121b7210 */ /* 0x000fca0007fde0ff */
        /* <DEDUP_REMOVED lines=30> */
[----:B------:R-:W-:Y:S01]  /*2f7f0*/  IADD3 R48, P2, PT, R18, R48, RZ ;  /* 0x0000003012307210 */ /* 0x000fe20007f5e0ff */
[----:B------:R-:W-:-:S05]  /*2f800*/  IMAD.X R23, R46, 0x1, R23, P4 ;  /* 0x000000012e177824 */ /* 0x000fca00020e0617 */
[----:B------:R0:W-:Y:S04]  /*2f810*/  STL [R1+0xa9c], R23 ;  /* 0x000a9c1701007387 */ /* 0x0001e80000100800 */
[----:B0-----:R-:W4:Y:S01]  /*2f820*/  LDL.LU R23, [R1+0x8a8] ;  /* 0x0008a80001177983 */ /* 0x001f220000300800 */
[----:B-----5:R-:W-:-:S03]  /*2f830*/  IADD3 R20, P4, PT, R18, R20, RZ ;  /* 0x0000001412147210 */ /* 0x020fc60007f9e0ff */
[----:B------:R-:W-:Y:S04]  /*2f840*/  STL [R1+0xa98], R48 ;  /* 0x000a983001007387 */ /* 0x000fe80000100800 */
[----:B------:R0:W-:Y:S04]  /*2f850*/  STL [R1+0xa90], R20 ;  /* 0x000a901401007387 */ /* 0x0001e80000100800 */
[----:B0-----:R-:W5:Y:S01]  /*2f860*/  LDL.LU R20, [R1+0xa64] ;  /* 0x000a640001147983 */ /* 0x001f620000300800 */
[----:B------:R-:W-:-:S05]  /*2f870*/  IMAD.X R27, R46, 0x1, R27, P5 ;  /* 0x000000012e1b7824 */ /* 0x000fca00028e061b */
[----:B------:R0:W-:Y:S04]  /*2f880*/  STL [R1+0x8d4], R27 ;  /* 0x0008d41b01007387 */ /* 0x0001e80000100800 */
[----:B0-----:R-:W5:Y:S01]  /*2f890*/  LDL.LU R27, [R1+0x8a0] ;  /* 0x0008a000011b7983 */ /* 0x001f620000300800 */
[----:B--2---:R-:W-:-:S05]  /*2f8a0*/  IADD3 R25, P5, PT, R18, R25, RZ ;  /* 0x0000001912197210 */ /* 0x004fca0007fbe0ff */
[----:B------:R0:W-:Y:S01]  /*2f8b0*/  STL [R1+0xa88], R25 ;  /* 0x000a881901007387 */ /* 0x0001e20000100800 */
[----:B---3--:R-:W-:-:S03]  /*2f8c0*/  IMAD.X R26, R46, 0x1, R26, P6 ;  /* 0x000000012e1a7824 */ /* 0x008fc600030e061a */
[----:B0-----:R-:W2:Y:S01]  /*2f8d0*/  LDL.LU R25, [R1+0xa5c] ;  /* 0x000a5c0001197983 */ /* 0x001ea20000300800 */
[----:B----4-:R-:W-:-:S03]  /*2f8e0*/  IADD3 R47, P6, PT, R18, R47, RZ ;  /* 0x0000002f122f7210 */ /* 0x010fc60007fde0ff */
[----:B------:R0:W-:Y:S01]  /*2f8f0*/  STL [R1+0x8cc], R26 ;  /* 0x0008cc1a01007387 */ /* 0x0001e20000100800 */
[----:B------:R-:W-:Y:S01]  /*2f900*/  IMAD.X R45, R46, 0x1, R45, P1 ;  /* 0x000000012e2d7824 */ /* 0x000fe200008e062d */
[----:B------:R-:W-:Y:S02]  /*2f910*/  IADD3 R44, P1, PT, R18, R44, RZ ;  /* 0x0000002c122c7210 */ /* 0x000fe40007f3e0ff */
[----:B0-----:R-:W3:Y:S04]  /*2f920*/  LDL.LU R26, [R1+0xa48] ;  /* 0x000a4800011a7983 */ /* 0x001ee80000300800 */
        /* <DEDUP_REMOVED lines=34> */
[----:B------:R-:W4:Y:S04]  /*2fb50*/  LDL.LU R48, [R1+0xa54] ;  /* 0x000a540001307983 */ /* 0x000f280000300800 */
[----:B------:R-:W-:Y:S04]  /*2fb60*/  STL [R1+0x8ac], R29 ;  /* 0x0008ac1d01007387 */ /* 0x000fe80000100800 */
[----:B------:R0:W-:Y:S04]  /*2fb70*/  STL [R1+0xa6c], R24 ;  /* 0x000a6c1801007387 */ /* 0x0001e80000100800 */
[----:B------:R-:W-:Y:S01]  /*2fb80*/  STL [R1+0xa50], R28 ;  /* 0x000a501c01007387 */ /* 0x000fe20000100800 */
[----:B------:R-:W-:-:S03]  /*2fb90*/  IADD3 R23, P6, PT, R18, R23, RZ ;  /* 0x0000001712177210 */ /* 0x000fc60007fde0ff */
[----:B0-----:R-:W4:Y:S04]  /*2fba0*/  LDL.LU R24, [R1+0xa40] ;  /* 0x000a400001187983 */ /* 0x001f280000300800 */
[----:B------:R0:W-:Y:S04]  /*2fbb0*/  STL [R1+0x8a8], R23 ;  /* 0x0008a81701007387 */ /* 0x0001e80000100800 */
        /* <DEDUP_REMOVED lines=11> */
[----:B------:R-:W3:Y:S04]  /*2fc70*/  LDL.LU R47, [R1+0x89c] ;  /* 0x00089c00012f7983 */ /* 0x000ee80000300800 */
[----:B------:R-:W3:Y:S04]  /*2fc80*/  LDL.LU R45, [R1+0xa28] ;  /* 0x000a2800012d7983 */ /* 0x000ee80000300800 */
[----:B------:R-:W3:Y:S04]  /*2fc90*/  LDL.LU R44, [R1+0xa44] ;  /* 0x000a4400012c7983 */ /* 0x000ee80000300800 */
[----:B------:R0:W-:Y:S04]  /*2fca0*/  STL [R1+0xa48], R26 ;  /* 0x000a481a01007387 */ /* 0x0001e80000100800 */
        /* <DEDUP_REMOVED lines=13> */
[----:B------:R-:W3:Y:S01]  /*2fd80*/  LDL.LU R30, [R1+0x88c] ;  /* 0x00088c00011e7983 */ /* 0x000ee20000300800 */
[----:B----4-:R-:W-:-:S03]  /*2fd90*/  IMAD.X R48, R46, 0x1, R48, P4 ;  /* 0x000000012e307824 */ /* 0x010fc600020e0630 */
[----:B------:R-:W4:Y:S04]  /*2fda0*/  LDL.LU R29, [R1+0x9f8] ;  /* 0x0009f800011d7983 */ /* 0x000f280000300800 */
[----:B------:R-:W4:Y:S04]  /*2fdb0*/  LDL.LU R28, [R1+0xa14] ;  /* 0x000a1400011c7983 */ /* 0x000f280000300800 */
[----:B0-----:R-:W4:Y:S01]  /*2fdc0*/  LDL.LU R26, [R1+0x9f0] ;  /* 0x0009f000011a7983 */ /* 0x001f220000300800 */
[----:B------:R-:W-:-:S05]  /*2fdd0*/  IADD3 R24, P4, PT, R18, R24, RZ ;  /* 0x0000001812187210 */ /* 0x000fca0007f9e0ff */
[----:B------:R0:W-:Y:S01]  /*2fde0*/  STL [R1+0xa40], R24 ;  /* 0x000a401801007387 */ /* 0x0001e20000100800 */
[----:B------:R-:W-:-:S03]  /*2fdf0*/  IMAD.X R23, R46, 0x1, R23, P5 ;  /* 0x000000012e177824 */ /* 0x000fc600028e0617 */
[----:B0-----:R-:W4:Y:S04]  /*2fe00*/  LDL.LU R24, [R1+0xa0c] ;  /* 0x000a0c0001187983 */ /* 0x001f280000300800 */
[----:B------:R-:W-:Y:S04]  /*2fe10*/  STL [R1+0xa54], R48 ;  /* 0x000a543001007387 */ /* 0x000fe80000100800 */
[----:B------:R0:W-:Y:S04]  /*2fe20*/  STL [R1+0xa4c], R23 ;  /* 0x000a4c1701007387 */ /* 0x0001e80000100800 */
[----:B0-----:R-:W4:Y:S01]  /*2fe30*/  LDL.LU R23, [R1+0x888] ;  /* 0x0008880001177983 */ /* 0x001f220000300800 */
[----:B-----5:R-:W-:-:S05]  /*2fe40*/  IADD3 R20, P5, PT, R18, R20, RZ ;  /* 0x0000001412147210 */ /* 0x020fca0007fbe0ff */
[----:B------:R0:W-:Y:S01]  /*2fe50*/  STL [R1+0xa38], R20 ;  /* 0x000a381401007387 */ /* 0x0001e20000100800 */
[----:B------:R-:W-:-:S03]  /*2fe60*/  IMAD.X R27, R46, 0x1, R27, P6 ;  /* 0x000000012e1b7824 */ /* 0x000fc600030e061b */
[----:B0-----:R-:W5:Y:S04]  /*2fe70*/  LDL.LU R20, [R1+0xa04] ;  /* 0x000a040001147983 */ /* 0x001f680000300800 */
[----:B------:R0:W-:Y:S04]  /*2fe80*/  STL [R1+0x8a4], R27 ;  /* 0x0008a41b01007387 */ /* 0x0001e80000100800 */
[----:B0-----:R-:W5:Y:S01]  /*2fe90*/  LDL.LU R27, [R1+0x880] ;  /* 0x00088000011b7983 */ /* 0x001f620000300800 */
[----:B--2---:R-:W-:Y:S01]  /*2fea0*/  IADD3 R25, P6, PT, R18, R25, RZ ;  /* 0x0000001912197210 */ /* 0x004fe20007fde0ff */
[----:B---3--:R-:W-:-:S04]  /*2feb0*/  IMAD.X R47, R46, 0x1, R47, P1 ;  /* 0x000000012e2f7824 */ /* 0x008fc800008e062f */
[----:B------:R0:W-:Y:S01]  /*2fec0*/  STL [R1+0xa30], R25 ;  /* 0x000a301901007387 */ /* 0x0001e20000100800 */
[----:B------:R-:W-:Y:S01]  /*2fed0*/  IADD3 R45, P1, PT, R18, R45, RZ ;  /* 0x0000002d122d7210 */ /* 0x000fe20007f3e0ff */
[----:B------:R-:W-:Y:S02]  /*2fee0*/  IMAD.X R44, R46, 0x1, R44, P2 ;  /* 0x000000012e2c7824 */ /* 0x000fe400010e062c */
[----:B0-----:R-:W2:Y:S04]  /*2fef0*/  LDL.LU R25, [R1+0x9fc] ;  /* 0x0009fc0001197983 */ /* 0x001ea80000300800 */
        /* <DEDUP_REMOVED lines=29> */
[----:B----4-:R-:W-:-:S03]  /*300d0*/  IADD3 R29, P5, PT, R18, R29, RZ ;  /* 0x0000001d121d7210 */ /* 0x010fc60007fbe0ff */
[----:B------:R-:W-:Y:S01]  /*300e0*/  STL [R1+0xa00], R31 ;  /* 0x000a001f01007387 */ /* 0x000fe20000100800 */
[----:B------:R-:W-:-:S03]  /*300f0*/  IMAD.X R28, R46, 0x1, R28, P6 ;  /* 0x000000012e1c7824 */ /* 0x000fc600030e061c */
[----:B------:R-:W-:Y:S01]  /*30100*/  STL [R1+0x88c], R30 ;  /* 0x00088c1e01007387 */ /* 0x000fe20000100800 */
[----:B------:R-:W-:-:S03]  /*30110*/  IADD3 R26, P6, PT, R18, R26, RZ ;  /* 0x0000001a121a7210 */ /* 0x000fc60007fde0ff */
[----:B------:R-:W3:Y:S04]  /*30120*/  LDL.LU R48, [R1+0x9e8] ;  /* 0x0009e80001307983 */ /* 0x000ee80000300800 */
[----:B------:R-:W-:Y:S04]  /*30130*/  STL [R1+0x9f8], R29 ;  /* 0x0009f81d01007387 */ /* 0x000fe80000100800 */
[----:B------:R0:W-:Y:S04]  /*30140*/  STL [R1+0x9f0], R26 ;  /* 0x0009f01a01007387 */ /* 0x0001e80000100800 */
[----:B------:R-:W-:Y:S01]  /*30150*/  STL [R1+0xa14], R28 ;  /* 0x000a141c01007387 */ /* 0x000fe20000100800 */
[----:B------:R-:W-:-:S03]  /*30160*/  IMAD.X R24, R46, 0x1, R24, P1 ;  /* 0x000000012e187824 */ /* 0x000fc600008e0618 */
[----:B0-----:R-:W4:Y:S04]  /*30170*/  LDL.LU R26, [R1+0x9f4] ;  /* 0x0009f400011a7983 */ /* 0x001f280000300800 */
[----:B------:R0:W-:Y:S04]  /*30180*/  STL [R1+0xa0c], R24 ;  /* 0x000a0c1801007387 */ /* 0x0001e80000100800 */
[----:B0-----:R-:W4:Y:S01]  /*30190*/  LDL.LU R24, [R1+0x9e0] ;  /* 0x0009e00001187983 */ /* 0x001f220000300800 */
[----:B------:R-:W-:-:S05]  /*301a0*/  IADD3 R23, P1, PT, R18, R23, RZ ;  /* 0x0000001712177210 */ /* 0x000fca0007f3e0ff */
[----:B------:R0:W-:Y:S04]  /*301b0*/  STL [R1+0x888], R23 ;  /* 0x0008881701007387 */ /* 0x0001e80000100800 */
[----:B0-----:R-:W4:Y:S01]  /*301c0*/  LDL.LU R23, [R1+0x9ec] ;  /* 0x0009ec0001177983 */ /* 0x001f220000300800 */
[----:B-----5:R-:W-:-:S05]  /*301d0*/  IMAD.X R20, R46, 0x1, R20, P2 ;  /* 0x000000012e147824 */ /* 0x020fca00010e0614 */
[----:B------:R0:W-:Y:S01]  /*301e0*/  STL [R1+0xa04], R20 ;  /* 0x000a041401007387 */ /* 0x0001e20000100800 */
[----:B------:R-:W-:-:S03]  /*301f0*/  IADD3 R27, P2, PT, R18, R27, RZ ;  /* 0x0000001b121b7210 */ /* 0x000fc60007f5e0ff */
[----:B0-----:R-:W5:Y:S04]  /*30200*/  LDL.LU R20, [R1+0x9d8] ;  /* 0x0009d80001147983 */ /* 0x001f680000300800 */
[----:B------:R0:W-:Y:S04]  /*30210*/  STL [R1+0x880], R27 ;  /* 0x0008801b01007387 */ /* 0x0001e80000100800 */
[----:B0-----:R-:W5:Y:S04]  /*30220*/  LDL.LU R27, [R1+0x884] ;  /* 0x00088400011b7983 */ /* 0x001f680000300800 */
[----:B------:R-:W5:Y:S04]  /*30230*/  LDL.LU R47, [R1+0x9d0] ;  /* 0x0009d000012f7983 */ /* 0x000f680000300800 */
[----:B------:R-:W5:Y:S04]  /*30240*/  LDL.LU R45, [R1+0x87c] ;  /* 0x00087c00012d7983 */ /* 0x000f680000300800 */
[----:B------:R-:W5:Y:S01]  /*30250*/  LDL.LU R44, [R1+0x9c8] ;  /* 0x0009c800012c7983 */ /* 0x000f620000300800 */
[----:B--2---:R-:W-:-:S05]  /*30260*/  IMAD.X R25, R46, 0x1, R25, P4 ;  /* 0x000000012e197824 */ /* 0x004fca00020e0619 */
[----:B------:R0:W-:Y:S04]  /*30270*/  STL [R1+0x9fc], R25 ;  /* 0x0009fc1901007387 */ /* 0x0001e80000100800 */
[----:B------:R-:W2:Y:S04]  /*30280*/  LDL.LU R43, [R1+0x9e4] ;  /* 0x0009e400012b7983 */ /* 0x000ea80000300800 */
        /* <DEDUP_REMOVED lines=15> */
[----:B0-----:R-:W2:Y:S01]  /*30380*/  LDL.LU R25, [R1+0x9b4] ;  /* 0x0009b40001197983 */ /* 0x001ea20000300800 */
[----:B---3--:R-:W-:Y:S01]  /*30390*/  IADD3 R48, P4, PT, R18, R48, RZ ;  /* 0x0000003012307210 */ /* 0x008fe20007f9e0ff */
[----:B----4-:R-:W-:-:S05]  /*303a0*/  IMAD.X R26, R46, 0x1, R26, P5 ;  /* 0x000000012e1a7824 */ /* 0x010fca00028e061a */
[----:B------:R0:W-:Y:S01]  /*303b0*/  STL [R1+0x9f4], R26 ;  /* 0x0009f41a01007387 */ /* 0x0001e20000100800 */
[----:B------:R-:W-:-:S03]  /*303c0*/  IADD3 R24, P5, PT, R18, R24, RZ ;  /* 0x0000001812187210 */ /* 0x000fc60007fbe0ff */
[----:B0-----:R-:W3:Y:S04]  /*303d0*/  LDL.LU R26, [R1+0x990] ;  /* 0x00099000011a7983 */ /* 0x001ee80000300800 */
[----:B------:R-:W-:Y:S04]  /*303e0*/  STL [R1+0x9e8], R48 ;  /* 0x0009e83001007387 */ /* 0x000fe80000100800 */
[----:B------:R0:W-:Y:S01]  /*303f0*/  STL [R1+0x9e0], R24 ;  /* 0x0009e01801007387 */ /* 0x0001e20000100800 */
[----:B------:R-:W-:-:S03]  /*30400*/  IMAD.X R23, R46, 0x1, R23, P6 ;  /* 0x000000012e177824 */ /* 0x000fc600030e0617 */
[----:B0-----:R-:W4:Y:S04]  /*30410*/  LDL.LU R24, [R1+0x9ac] ;  /* 0x0009ac0001187983 */ /* 0x001f280000300800 */
[----:B------:R0:W-:Y:S04]  /*30420*/  STL [R1+0x9ec], R23 ;  /* 0x0009ec1701007387 */ /* 0x0001e80000100800 */
[----:B0-----:R-:W4:Y:S01]  /*30430*/  LDL.LU R23, [R1+0x868] ;  /* 0x0008680001177983 */ /* 0x001f220000300800 */
[----:B-----5:R-:W-:-:S05]  /*30440*/  IADD3 R20, P6, PT, R18, R20, RZ ;  /* 0x0000001412147210 */ /* 0x020fca0007fde0ff */
[----:B------:R0:W-:Y:S01]  /*30450*/  STL [R1+0x9d8], R20 ;  /* 0x0009d81401007387 */ /* 0x0001e20000100800 */
[----:B------:R-:W-:-:S03]  /*30460*/  IMAD.X R27, R46, 0x1, R27, P1 ;  /* 0x000000012e1b7824 */ /* 0x000fc600008e061b */
[----:B0-----:R-:W5:Y:S01]  /*30470*/  LDL.LU R20, [R1+0x9a4] ;  /* 0x0009a40001147983 */ /* 0x001f620000300800 */
[----:B------:R-:W-:-:S03]  /*30480*/  IADD3 R47, P1, PT, R18, R47, RZ ;  /* 0x0000002f122f7210 */ /* 0x000fc60007f3e0ff */
[----:B------:R0:W-:Y:S01]  /*30490*/  STL [R1+0x884], R27 ;  /* 0x0008841b01007387 */ /* 0x0001e20000100800 */
[----:B------:R-:W-:Y:S01]  /*304a0*/  IMAD.X R45, R46, 0x1, R45, P2 ;  /* 0x000000012e2d7824 */ /* 0x000fe200010e062d */
[----:B------:R-:W-:Y:S02]  /*304b0*/  IADD3 R44, P2, PT, R18, R44, RZ ;  /* 0x0000002c122c7210 */ /* 0x000fe40007f5e0ff */
[----:B0-----:R-:W5:Y:S04]  /*304c0*/  LDL.LU R27, [R1+0x860] ;  /* 0x00086000011b7983 */ /* 0x001f680000300800 */
[----:B------:R-:W-:Y:S04]  /*304d0*/  STL [R1+0x9d0], R47 ;  /* 0x0009d02f01007387 */ /* 0x000fe80000100800 */
[----:B------:R-:W-:Y:S04]  /*304e0*/  STL [R1+0x87c], R45 ;  /* 0x00087c2d01007387 */ /* 0x000fe80000100800 */
[----:B------:R-:W-:Y:S01]  /*304f0*/  STL [R1+0x9c8], R44 ;  /* 0x0009c82c01007387 */ /* 0x000fe20000100800 */
[----:B--2---:R-:W-:Y:S01]  /*30500*/  IMAD.X R43, R46, 0x1, R43, P4 ;  /* 0x000000012e2b7824 */ /* 0x004fe200020e062b */
[----:B------:R-:W-:-:S04]  /*30510*/  IADD3 R42, P4, PT, R18, R42, RZ ;  /* 0x0000002a122a7210 */ /* 0x000fc80007f9e0ff */
        /* <DEDUP_REMOVED lines=28> */
[----:B------:R-:W2:Y:S01]  /*306e0*/  LDL.LU R48, [R1+0x99c] ;  /* 0x00099c0001307983 */ /* 0x000ea20000300800 */
[----:B------:R-:W-:-:S03]  /*306f0*/  IMAD.X R25, R46, 0x1, R25, P1 ;  /* 0x000000012e197824 */ /* 0x000fc600008e0619 */
[----:B------:R-:W-:Y:S04]  /*30700*/  STL [R1+0x86c], R29 ;  /* 0x00086c1d01007387 */ /* 0x000fe80000100800 */
[----:B------:R0:W-:Y:S04]  /*30710*/  STL [R1+0x9b4], R25 ;  /* 0x0009b41901007387 */ /* 0x0001e80000100800 */
[----:B------:R-:W-:Y:S04]  /*30720*/  STL [R1+0x998], R28 ;  /* 0x0009981c01007387 */ /* 0x000fe80000100800 */
[----:B0-----:R-:W2:Y:S01]  /*30730*/  LDL.LU R25, [R1+0x988] ;  /* 0x0009880001197983 */ /* 0x001ea20000300800 */
[----:B---3--:R-:W-:-:S05]  /*30740*/  IADD3 R26, P1, PT, R18, R26, RZ ;  /* 0x0000001a121a7210 */ /* 0x008fca0007f3e0ff */
[----:B------:R0:W-:Y:S04]  /*30750*/  STL [R1+0x990], R26 ;  /* 0x0009901a01007387 */ /* 0x0001e80000100800 */
[----:B0-----:R-:W3:Y:S01]  /*30760*/  LDL.LU R26, [R1+0x994] ;  /* 0x00099400011a7983 */ /* 0x001ee20000300800 */
[----:B----4-:R-:W-:-:S05]  /*30770*/  IMAD.X R24, R46, 0x1, R24, P2 ;  /* 0x000000012e187824 */ /* 0x010fca00010e0618 */
[----:B------:R0:W-:Y:S01]  /*30780*/  STL [R1+0x9ac], R24 ;  /* 0x0009ac1801007387 */ /* 0x0001e20000100800 */
[----:B------:R-:W-:-:S03]  /*30790*/  IADD3 R23, P2, PT, R18, R23, RZ ;  /* 0x0000001712177210 */ /* 0x000fc60007f5e0ff */
[----:B0-----:R-:W4:Y:S04]  /*307a0*/  LDL.LU R24, [R1+0x980] ;  /* 0x0009800001187983 */ /* 0x001f280000300800 */
[----:B------:R0:W-:Y:S04]  /*307b0*/  STL [R1+0x868], R23 ;  /* 0x0008681701007387 */ /* 0x0001e80000100800 */
[----:B0-----:R-:W4:Y:S01]  /*307c0*/  LDL.LU R23, [R1+0x98c] ;  /* 0x00098c0001177983 */ /* 0x001f220000300800 */
[----:B-----5:R-:W-:-:S05]  /*307d0*/  IMAD.X R20, R46, 0x1, R20, P4 ;  /* 0x000000012e147824 */ /* 0x020fca00020e0614 */
[----:B------:R0:W-:Y:S01]  /*307e0*/  STL [R1+0x9a4], R20 ;  /* 0x0009a41401007387 */ /* 0x0001e20000100800 */
[----:B------:R-:W-:-:S03]  /*307f0*/  IADD3 R27, P4, PT, R18, R27, RZ ;  /* 0x0000001b121b7210 */ /* 0x000fc60007f9e0ff */
[----:B0-----:R-:W5:Y:S04]  /*30800*/  LDL.LU R20, [R1+0x978] ;  /* 0x0009780001147983 */ /* 0x001f680000300800 */
        /* <DEDUP_REMOVED lines=20> */
[----:B0-----:R-:W5:Y:S01]  /*30950*/  LDL.LU R27, [R1+0x938] ;  /* 0x00093800011b7983 */ /* 0x001f620000300800 */
[----:B--2---:R-:W-:Y:S01]  /*30960*/  IMAD.X R48, R46, 0x1, R48, P5 ;  /* 0x000000012e307824 */ /* 0x004fe200028e0630 */
[----:B------:R-:W-:-:S05]  /*30970*/  IADD3 R25, P5, PT, R18, R25, RZ ;  /* 0x0000001912197210 */ /* 0x000fca0007fbe0ff */
[----:B------:R0:W-:Y:S04]  /*30980*/  STL [R1+0x988], R25 ;  /* 0x0009881901007387 */ /* 0x0001e80000100800 */
[----:B0-----:R-:W2:Y:S04]  /*30990*/  LDL.LU R25, [R1+0x954] ;  /* 0x0009540001197983 */ /* 0x001ea80000300800 */
[----:B------:R-:W-:Y:S01]  /*309a0*/  STL [R1+0x99c], R48 ;  /* 0x00099c3001007387 */ /* 0x000fe20000100800 */
[----:B---3--:R-:W-:-:S05]  /*309b0*/  IMAD.X R26, R46, 0x1, R26, P6 ;  /* 0x000000012e1a7824 */ /* 0x008fca00030e061a */
[----:B------:R0:W-:Y:S04]  /*309c0*/  STL [R1+0x994], R26 ;  /* 0x0009941a01007387 */ /* 0x0001e80000100800 */
[----:B0-----:R-:W3:Y:S01]  /*309d0*/  LDL.LU R26, [R1+0x930] ;  /* 0x00093000011a7983 */ /* 0x001ee20000300800 */
[----:B----4-:R-:W-:-:S05]  /*309e0*/  IADD3 R24, P6, PT, R18, R24, RZ ;  /* 0x0000001812187210 */ /* 0x010fca0007fde0ff */
[----:B------:R0:W-:Y:S01]  /*309f0*/  STL [R1+0x980], R24 ;  /* 0x0009801801007387 */ /* 0x0001e20000100800 */
[----:B------:R-:W-:-:S03]  /*30a00*/  IMAD.X R23, R46, 0x1, R23, P1 ;  /* 0x000000012e177824 */ /* 0x000fc600008e0617 */
[----:B0-----:R-:W4:Y:S04]  /*30a10*/  LDL.LU R24, [R1+0x94c] ;  /* 0x00094c0001187983 */ /* 0x001f280000300800 */
[----:B------:R0:W-:Y:S04]  /*30a20*/  STL [R1+0x98c], R23 ;  /* 0x00098c1701007387 */ /* 0x0001e80000100800 */
[----:B0-----:R-:W4:Y:S01]  /*30a30*/  LDL.LU R23, [R1+0x848] ;  /* 0x0008480001177983 */ /* 0x001f220000300800 */
[----:B-----5:R-:W-:Y:S01]  /*30a40*/  IADD3 R20, P1, PT, R18, R20, RZ ;  /* 0x0000001412147210 */ /* 0x020fe20007f3e0ff */
[----:B------:R-:W-:-:S04]  /*30a50*/  IMAD.X R47, R46, 0x1, R47, P2 ;  /* 0x000000012e2f7824 */ /* 0x000fc800010e062f */
[----:B------:R0:W-:Y:S01]  /*30a60*/  STL [R1+0x978], R20 ;  /* 0x0009781401007387 */ /* 0x0001e20000100800 */
[----:B------:R-:W-:Y:S01]  /*30a70*/  IADD3 R45, P2, PT, R18, R45, RZ ;  /* 0x0000002d122d7210 */ /* 0x000fe20007f5e0ff */
[----:B------:R-:W-:Y:S02]  /*30a80*/  IMAD.X R44, R46, 0x1, R44, P4 ;  /* 0x000000012e2c7824 */ /* 0x000fe400020e062c */
[----:B0-----:R-:W5:Y:S01]  /*30a90*/  LDL.LU R20, [R1+0x944] ;  /* 0x0009440001147983 */ /* 0x001f620000300800 */
        /* <DEDUP_REMOVED lines=33> */
[----:B------:R-:W-:Y:S04]  /*30cb0*/  STL [R1+0x854], R30 ;  /* 0x0008541e01007387 */ /* 0x000fe80000100800 */
[----:B------:R-:W5:Y:S04]  /*30cc0*/  LDL.LU R48, [R1+0x840] ;  /* 0x0008400001307983 */ /* 0x000f680000300800 */
[----:B------:R-:W-:Y:S04]  /*30cd0*/  STL [R1+0x940], R29 ;  /* 0x0009401d01007387 */ /* 0x000fe80000100800 */
[----:B------:R0:W-:Y:S04]  /*30ce0*/  STL [R1+0x938], R27 ;  /* 0x0009381b01007387 */ /* 0x0001e80000100800 */
[----:B------:R-:W-:Y:S04]  /*30cf0*/  STL [R1+0x84c], R28 ;  /* 0x00084c1c01007387 */ /* 0x000fe80000100800 */
[----:B0-----:R-:W5:Y:S01]  /*30d00*/  LDL.LU R27, [R1+0x93c] ;  /* 0x00093c00011b7983 */ /* 0x001f620000300800 */
[----:B--2---:R-:W-:-:S05]  /*30d10*/  IMAD.X R25, R46, 0x1, R25, P2 ;  /* 0x000000012e197824 */ /* 0x004fca00010e0619 */
[----:B------:R0:W-:Y:S04]  /*30d20*/  STL [R1+0x954], R25 ;  /* 0x0009541901007387 */ /* 0x0001e80000100800 */
        /* <DEDUP_REMOVED lines=10> */
[----:B-----5:R-:W-:-:S03]  /*30dd0*/  IMAD.X R20, R46, 0x1, R20, P5 ;  /* 0x000000012e147824 */ /* 0x020fc600028e0614 */
        /* <DEDUP_REMOVED lines=21> */
[----:B------:R-:W-:Y:S01]  /*30f30*/  IADD3 R48, P5, PT, R18, R48, RZ ;  /* 0x0000003012307210 */ /* 0x000fe20007fbe0ff */
[----:B------:R-:W-:-:S05]  /*30f40*/  IMAD.X R27, R46, 0x1, R27, P6 ;  /* 0x000000012e1b7824 */ /* 0x000fca00030e061b */
[----:B------:R0:W-:Y:S04]  /*30f50*/  STL [R1+0x93c], R27 ;  /* 0x00093c1b01007387 */ /* 0x0001e80000100800 */
[----:B0-----:R-:W5:Y:S04]  /*30f60*/  LDL.LU R27, [R1+0x7c8] ;  /* 0x0007c800011b7983 */ /* 0x001f680000300800 */
[----:B------:R-:W-:Y:S01]  /*30f70*/  STL [R1+0x840], R48 ;  /* 0x0008403001007387 */ /* 0x000fe20000100800 */
[----:B--2---:R-:W-:-:S05]  /*30f80*/  IADD3 R25, P6, PT, R18, R25, RZ ;  /* 0x0000001912197210 */ /* 0x004fca0007fde0ff */
[----:B------:R0:W-:Y:S04]  /*30f90*/  STL [R1+0x928], R25 ;  /* 0x0009281901007387 */ /* 0x0001e80000100800 */
[----:B0-----:R-:W2:Y:S01]  /*30fa0*/  LDL.LU R25, [R1+0x7e4] ;  /* 0x0007e40001197983 */ /* 0x001ea20000300800 */
        /* <DEDUP_REMOVED lines=10> */
[----:B------:R-:W-:Y:S01]  /*31050*/  IMAD.X R45, R46, 0x1, R45, P4 ;  /* 0x000000012e2d7824 */ /* 0x000fe200020e062d */
[----:B------:R-:W-:Y:S01]  /*31060*/  IADD3 R44, P4, PT, R18, R44, RZ ;  /* 0x0000002c122c7210 */ /* 0x000fe20007f9e0ff */
[----:B------:R-:W-:-:S02]  /*31070*/  IMAD.X R43, R46, 0x1, R43, P5 ;  /* 0x000000012e2b7824 */ /* 0x000fc400028e062b */
        /* <DEDUP_REMOVED lines=33> */
[----:B------:R-:W5:Y:S04]  /*31290*/  LDL.LU R48, [R1+0x7d4] ;  /* 0x0007d40001307983 */ /* 0x000f680000300800 */
[----:B------:R-:W-:Y:S04]  /*312a0*/  STL [R1+0x7f4], R29 ;  /* 0x0007f41d01007387 */ /* 0x000fe80000100800 */
[----:B------:R0:W-:Y:S04]  /*312b0*/  STL [R1+0x7ec], R20 ;  /* 0x0007ec1401007387 */ /* 0x0001e80000100800 */
[----:B------:R-:W-:Y:S04]  /*312c0*/  STL [R1+0x7d0], R28 ;  /* 0x0007d01c01007387 */ /* 0x000fe80000100800 */
[----:B0-----:R-:W5:Y:S01]  /*312d0*/  LDL.LU R20, [R1+0x7b0] ;  /* 0x0007b00001147983 */ /* 0x001f620000300800 */
[----:B------:R-:W-:-:S05]  /*312e0*/  IADD3 R27, P2, PT, R18, R27, RZ ;  /* 0x0000001b121b7210 */ /* 0x000fca0007f5e0ff */
[----:B------:R0:W-:Y:S04]  /*312f0*/  STL [R1+0x7c8], R27 ;  /* 0x0007c81b01007387 */ /* 0x0001e80000100800 */
        /* <DEDUP_REMOVED lines=34> */
[----:B------:R0:W-:Y:S04]  /*31520*/  STL [R1+0x7b0], R20 ;  /* 0x0007b01401007387 */ /* 0x0001e80000100800 */
[----:B0-----:R-:W5:Y:S01]  /*31530*/  LDL.LU R20, [R1+0x76c] ;  /* 0x00076c0001147983 */ /* 0x001f620000300800 */
[----:B------:R-:W-:-:S03]  /*31540*/  IMAD.X R27, R46, 0x1, R27, P1 ;  /* 0x000000012e1b7824 */ /* 0x000fc600008e061b */
[----:B------:R-:W-:Y:S04]  /*31550*/  STL [R1+0x7d4], R48 ;  /* 0x0007d43001007387 */ /* 0x000fe80000100800 */
[----:B------:R0:W-:Y:S04]  /*31560*/  STL [R1+0x7cc], R27 ;  /* 0x0007cc1b01007387 */ /* 0x0001e80000100800 */
[----:B0-----:R-:W5:Y:S01]  /*31570*/  LDL.LU R27, [R1+0x748] ;  /* 0x00074800011b7983 */ /* 0x001f620000300800 */
[----:B--2---:R-:W-:-:S05]  /*31580*/  IADD3 R25, P1, PT, R18, R25, RZ ;  /* 0x0000001912197210 */ /* 0x004fca0007f3e0ff */
[----:B------:R0:W-:Y:S04]  /*31590*/  STL [R1+0x7a8], R25 ;  /* 0x0007a81901007387 */ /* 0x0001e80000100800 */
[----:B0-----:R-:W2:Y:S01]  /*315a0*/  LDL.LU R25, [R1+0x764] ;  /* 0x0007640001197983 */ /* 0x001ea20000300800 */
[----:B---3--:R-:W-:-:S05]  /*315b0*/  IMAD.X R26, R46, 0x1, R26, P2 ;  /* 0x000000012e1a7824 */ /* 0x008fca00010e061a */
[----:B------:R0:W-:Y:S04]  /*315c0*/  STL [R1+0x7c4], R26 ;  /* 0x0007c41a01007387 */ /* 0x0001e80000100800 */
[----:B0-----:R-:W3:Y:S01]  /*315d0*/  LDL.LU R26, [R1+0x740] ;  /* 0x00074000011a7983 */ /* 0x001ee20000300800 */
[----:B----4-:R-:W-:Y:S01]  /*315e0*/  IADD3 R24, P2, PT, R18, R24, RZ ;  /* 0x0000001812187210 */ /* 0x010fe20007f5e0ff */
[----:B------:R-:W-:-:S04]  /*315f0*/  IMAD.X R47, R46, 0x1, R47, P4 ;  /* 0x000000012e2f7824 */ /* 0x000fc800020e062f */
[----:B------:R0:W-:Y:S01]  /*31600*/  STL [R1+0x7a0], R24 ;  /* 0x0007a01801007387 */ /* 0x0001e20000100800 */
[----:B------:R-:W-:Y:S01]  /*31610*/  IADD3 R45, P4, PT, R18, R45, RZ ;  /* 0x0000002d122d7210 */ /* 0x000fe20007f9e0ff */
[----:B------:R-:W-:Y:S02]  /*31620*/  IMAD.X R44, R46, 0x1, R44, P5 ;  /* 0x000000012e2c7824 */ /* 0x000fe400028e062c */
[----:B0-----:R-:W4:Y:S01]  /*31630*/  LDL.LU R24, [R1+0x75c] ;  /* 0x00075c0001187983 */ /* 0x001f220000300800 */
        /* <DEDUP_REMOVED lines=51> */
[----:B----4-:R-:W-:-:S03]  /*31970*/  IMAD.X R24, R46, 0x1, R24, P6 ;  /* 0x000000012e187824 */ /* 0x010fc600030e0618 */
        /* <DEDUP_REMOVED lines=21> */
[----:B------:R-:W-:-:S05]  /*31ad0*/  IMAD.X R23, R46, 0x1, R23, P1 ;  /* 0x000000012e177824 */ /* 0x000fca00008e0617 */
[----:B------:R0:W-:Y:S04]  /*31ae0*/  STL [R1+0x754], R23 ;  /* 0x0007541701007387 */ /* 0x0001e80000100800 */
[----:B0-----:R-:W4:Y:S01]  /*31af0*/  LDL.LU R23, [R1+0x18e4] ;  /* 0x0018e40001177983 */ /* 0x001f220000300800 */
[C---:B------:R-:W-:Y:S02]  /*31b00*/  IADD3 R48, P6, PT, R17.reuse, R48, RZ ;  /* 0x0000003011307210 */ /* 0x040fe40007fde0ff */
[----:B-----5:R-:W-:-:S03]  /*31b10*/  IADD3 R20, P1, PT, R17, R20, RZ ;  /* 0x0000001411147210 */ /* 0x020fc60007f3e0ff */
[----:B------:R-:W-:Y:S04]  /*31b20*/  STL [R1+0x194c], R48 ;  /* 0x00194c3001007387 */ /* 0x000fe80000100800 */
[----:B------:R0:W-:Y:S01]  /*31b30*/  STL [R1+0x1944], R20 ;  /* 0x0019441401007387 */ /* 0x0001e20000100800 */
[----:B------:R-:W-:-:S03]  /*31b40*/  IMAD.X R27, R46, 0x1, R27, P2 ;  /* 0x000000012e1b7824 */ /* 0x000fc600010e061b */
[----:B0-----:R-:W5:Y:S04]  /*31b50*/  LDL.LU R20, [R1+0x1900] ;  /* 0x0019000001147983 */ /* 0x001f680000300800 */
[----:B------:R0:W-:Y:S04]  /*31b60*/  STL [R1+0x74c], R27 ;  /* 0x00074c1b01007387 */ /* 0x0001e80000100800 */
[----:B0-----:R-:W5:Y:S01]  /*31b70*/  LDL.LU R27, [R1+0x18dc] ;  /* 0x0018dc00011b7983 */ /* 0x001f620000300800 */
[----:B--2---:R-:W-:-:S05]  /*31b80*/  IADD3 R25, P2, PT, R17, R25, RZ ;  /* 0x0000001911197210 */ /* 0x004fca0007f5e0ff */
[----:B------:R0:W-:Y:S04]  /*31b90*/  STL [R1+0x193c], R25 ;  /* 0x00193c1901007387 */ /* 0x0001e80000100800 */
[----:B0-----:R-:W2:Y:S01]  /*31ba0*/  LDL.LU R25, [R1+0x18f8] ;  /* 0x0018f80001197983 */ /* 0x001ea20000300800 */
[----:B---3--:R-:W-:Y:S01]  /*31bb0*/  IMAD.X R26, R46, 0x1, R26, P4 ;  /* 0x000000012e1a7824 */ /* 0x008fe200020e061a */
[----:B----4-:R-:W-:-:S04]  /*31bc0*/  IADD3 R47, P4, PT, R17, R47, RZ ;  /* 0x0000002f112f7210 */ /* 0x010fc80007f9e0ff */
[----:B------:R0:W-:Y:S01]  /*31bd0*/  STL [R1+0x744], R26 ;  /* 0x0007441a01007387 */ /* 0x0001e20000100800 */
[----:B------:R-:W-:Y:S01]  /*31be0*/  IMAD.X R45, R46, 0x1, R45, P5 ;  /* 0x000000012e2d7824 */ /* 0x000fe200028e062d */
[----:B------:R-:W-:Y:S02]  /*31bf0*/  IADD3 R44, P5, PT, R17, R44, RZ ;  /* 0x0000002c112c7210 */ /* 0x000fe40007fbe0ff */
[----:B0-----:R-:W3:Y:S01]  /*31c00*/  LDL.LU R26, [R1+0x18d4] ;  /* 0x0018d400011a7983 */ /* 0x001ee20000300800 */
[----:B------:R-:W-:-:S03]  /*31c10*/  IMAD.X R43, R19, 0x1, R43, P6 ;  /* 0x00000001132b7824 */ /* 0x000fc600030e062b */
[----:B------:R0:W-:Y:S01]  /*31c20*/  STL [R1+0x1934], R47 ;  /* 0x0019342f01007387 */ /* 0x0001e20000100800 */
        /* <DEDUP_REMOVED lines=32> */
[----:B0-----:R-:W4:Y:S04]  /*31e30*/  LDL.LU R47, [R1+0x18f0] ;  /* 0x0018f000012f7983 */ /* 0x001f280000300800 */
[----:B------:R-:W-:Y:S04]  /*31e40*/  STL [R1+0x1910], R29 ;  /* 0x0019101d01007387 */ /* 0x000fe80000100800 */
[----:B------:R0:W-:Y:S04]  /*31e50*/  STL [R1+0x1908], R24 ;  /* 0x0019081801007387 */ /* 0x0001e80000100800 */
[----:B------:R-:W-:Y:S04]  /*31e60*/  STL [R1+0x18ec], R28 ;  /* 0x0018ec1c01007387 */ /* 0x000fe80000100800 */
        /* <DEDUP_REMOVED lines=9> */
[----:B0-----:R-:W5:Y:S01]  /*31f00*/  LDL.LU R27, [R1+0x18e0] ;  /* 0x0018e000011b7983 */ /* 0x001f620000300800 */
[----:B--2---:R-:W-:-:S05]  /*31f10*/  IMAD.X R25, R19, 0x1, R25, P6 ;  /* 0x0000000113197824 */ /* 0x004fca00030e0619 */
[----:B------:R0:W-:Y:S04]  /*31f20*/  STL [R1+0x18f8], R25 ;  /* 0x0018f81901007387 */ /* 0x0001e80000100800 */
[----:B0-----:R-:W2:Y:S04]  /*31f30*/  LDL.LU R25, [R1+0x18bc] ;  /* 0x0018bc0001197983 */ /* 0x001ea80000300800 */
[----:B------:R-:W2:Y:S04]  /*31f40*/  LDL.LU R46, [R1+0x18d8] ;  /* 0x0018d800012e7983 */ /* 0x000ea80000300800 */
[----:B------:R-:W2:Y:S04]  /*31f50*/  LDL.LU R45, [R1+0x18b4] ;  /* 0x0018b400012d7983 */ /* 0x000ea80000300800 */
[----:B------:R-:W2:Y:S01]  /*31f60*/  LDL.LU R44, [R1+0x18d0] ;  /* 0x0018d000012c7983 */ /* 0x000ea20000300800 */
[----:B---3--:R-:W-:-:S05]  /*31f70*/  IADD3 R26, P6, PT, R17, R26, RZ ;  /* 0x0000001a111a7210 */ /* 0x008fca0007fde0ff */
        /* <DEDUP_REMOVED lines=17> */
[----:B0-----:R-:W3:Y:S01]  /*32090*/  LDL.LU R26, [R1+0x186c] ;  /* 0x00186c00011a7983 */ /* 0x001ee20000300800 */
[----:B----4-:R-:W-:Y:S01]  /*320a0*/  IMAD.X R47, R19, 0x1, R47, P1 ;  /* 0x00000001132f7824 */ /* 0x010fe200008e062f */
[----:B------:R-:W-:-:S05]  /*320b0*/  IADD3 R24, P1, PT, R17, R24, RZ ;  /* 0x0000001811187210 */ /* 0x000fca0007f3e0ff */
[----:B------:R0:W-:Y:S04]  /*320c0*/  STL [R1+0x18cc], R24 ;  /* 0x0018cc1801007387 */ /* 0x0001e80000100800 */
[----:B0-----:R-:W4:Y:S01]  /*320d0*/  LDL.LU R24, [R1+0x1888] ;  /* 0x0018880001187983 */ /* 0x001f220000300800 */
[----:B------:R-:W-:-:S03]  /*320e0*/  IMAD.X R23, R19, 0x1, R23, P2 ;  /* 0x0000000113177824 */ /* 0x000fc600010e0617 */
        /* <DEDUP_REMOVED lines=10> */
[----:B------:R-:W-:-:S04]  /*32190*/  IMAD.X R46, R19, 0x1, R46, P5 ;  /* 0x00000001132e7824 */ /* 0x000fc800028e062e */
[----:B------:R0:W-:Y:S01]  /*321a0*/  STL [R1+0x18bc], R25 ;  /* 0x0018bc1901007387 */ /* 0x0001e20000100800 */
[----:B------:R-:W-:Y:S01]  /*321b0*/  IADD3 R45, P5, PT, R17, R45, RZ ;  /* 0x0000002d112d7210 */ /* 0x000fe20007fbe0ff */
[----:B------:R-:W-:Y:S02]  /*321c0*/  IMAD.X R44, R19, 0x1, R44, P6 ;  /* 0x00000001132c7824 */ /* 0x000fe400030e062c */
[----:B0-----:R-:W2:Y:S04]  /*321d0*/  LDL.LU R25, [R1+0x1878] ;  /* 0x0018780001197983 */ /* 0x001ea80000300800 */
[----:B------:R-:W-:Y:S04]  /*321e0*/  STL [R1+0x18d8], R46 ;  /* 0x0018d82e01007387 */ /* 0x000fe80000100800 */
[----:B------:R-:W-:Y:S01]  /*321f0*/  STL [R1+0x18b4], R45 ;  /* 0x0018b42d01007387 */ /* 0x000fe20000100800 */
[----:B---3--:R-:W-:-:S03]  /*32200*/  IADD3 R43, P6, PT, R17, R43, RZ ;  /* 0x0000002b112b7210 */ /* 0x008fc60007fde0ff */
        /* <DEDUP_REMOVED lines=30> */
[----:B------:R-:W3:Y:S01]  /*323f0*/  LDL.LU R47, [R1+0x1854] ;  /* 0x00185400012f7983 */ /* 0x000ee20000300800 */
[----:B------:R-:W-:-:S03]  /*32400*/  IADD3 R26, P4, PT, R17, R26, RZ ;  /* 0x0000001a111a7210 */ /* 0x000fc60007f9e0ff */
[----:B------:R-:W-:Y:S04]  /*32410*/  STL [R1+0x1874], R29 ;  /* 0x0018741d01007387 */ /* 0x000fe80000100800 */
[----:B------:R0:W-:Y:S04]  /*32420*/  STL [R1+0x186c], R26 ;  /* 0x00186c1a01007387 */ /* 0x0001e80000100800 */
[----:B------:R-:W-:Y:S04]  /*32430*/  STL [R1+0x1890], R28 ;  /* 0x0018901c01007387 */ /* 0x000fe80000100800 */
[----:B0-----:R-:W3:Y:S01]  /*32440*/  LDL.LU R26, [R1+0x1870] ;  /* 0x00187000011a7983 */ /* 0x001ee20000300800 */
[----:B----4-:R-:W-:-:S05]  /*32450*/  IMAD.X R24, R19, 0x1, R24, P5 ;  /* 0x0000000113187824 */ /* 0x010fca00028e0618 */
        /* <DEDUP_REMOVED lines=34> */
[----:B------:R-:W-:-:S05]  /*32680*/  IMAD.X R26, R19, 0x1, R26, P2 ;  /* 0x00000001131a7824 */ /* 0x000fca00010e061a */
[----:B------:R0:W-:Y:S04]  /*32690*/  STL [R1+0x1870], R26 ;  /* 0x0018701a01007387 */ /* 0x0001e80000100800 */
[----:B0-----:R-:W3:Y:S04]  /*326a0*/  LDL.LU R26, [R1+0x17ec] ;  /* 0x0017ec00011a7983 */ /* 0x001ee80000300800 */
[----:B------:R-:W-:Y:S01]  /*326b0*/  STL [R1+0x1854], R47 ;  /* 0x0018542f01007387 */ /* 0x000fe20000100800 */
[----:B----4-:R-:W-:-:S05]  /*326c0*/  IADD3 R24, P2, PT, R17, R24, RZ ;  /* 0x0000001811187210 */ /* 0x010fca0007f5e0ff */
[----:B------:R0:W-:Y:S04]  /*326d0*/  STL [R1+0x184c], R24 ;  /* 0x00184c1801007387 */ /* 0x0001e80000100800 */
[----:B0-----:R-:W4:Y:S01]  /*326e0*/  LDL.LU R24, [R1+0x1808] ;  /* 0x0018080001187983 */ /* 0x001f220000300800 */
[----:B------:R-:W-:-:S05]  /*326f0*/  IMAD.X R23, R19, 0x1, R23, P4 ;  /* 0x0000000113177824 */ /* 0x000fca00020e0617 */
        /* <DEDUP_REMOVED lines=93> */
[----:B------:R0:W-:Y:S04]  /*32cd0*/  STL [R1+0x17cc], R24 ;  /* 0x0017cc1801007387 */ /* 0x0001e80000100800 */
[----:B0-----:R-:W4:Y:S01]  /*32ce0*/  LDL.LU R24, [R1+0x1788] ;  /* 0x0017880001187983 */ /* 0x001f220000300800 */
[----:B------:R-:W-:-:S05]  /*32cf0*/  IMAD.X R23, R19, 0x1, R23, P5 ;  /* 0x0000000113177824 */ /* 0x000fca00028e0617 */
        /* <DEDUP_REMOVED lines=58> */
[----:B0-----:R-:W4:Y:S04]  /*330a0*/  LDL.LU R23, [R1+0x1768] ;  /* 0x0017680001177983 */ /* 0x001f280000300800 */
[----:B------:R-:W4:Y:S01]  /*330b0*/  LDL.LU R46, [R1+0x1744] ;  /* 0x00174400012e7983 */ /* 0x000f220000300800 */
[----:B-----5:R-:W-:-:S03]  /*330c0*/  IMAD.X R20, R19, 0x1, R20, P2 ;  /* 0x0000000113147824 */ /* 0x020fc600010e0614 */
        /* <DEDUP_REMOVED lines=37> */
[----:B------:R-:W-:Y:S01]  /*33320*/  IADD3 R46, P6, PT, R17, R46, RZ ;  /* 0x0000002e112e7210 */ /* 0x000fe20007fde0ff */
[----:B-----5:R-:W-:Y:S01]  /*33330*/  IMAD.X R45, R19, 0x1, R45, P1 ;  /* 0x00000001132d7824 */ /* 0x020fe200008e062d */
[----:B------:R-:W-:Y:S01]  /*33340*/  IADD3 R44, P1, PT, R17, R44, RZ ;  /* 0x0000002c112c7210 */ /* 0x000fe20007f3e0ff */
[----:B------:R-:W-:Y:S02]  /*33350*/  IMAD.X R43, R19, 0x1, R43, P2 ;  /* 0x00000001132b7824 */ /* 0x000fe400010e062b */
        /* <DEDUP_REMOVED lines=50> */
[----:B------:R-:W-:-:S03]  /*33680*/  IADD3 R23, P2, PT, R17, R23, RZ ;  /* 0x0000001711177210 */ /* 0x000fc60007f5e0ff */
        /* <DEDUP_REMOVED lines=91> */
[----:B0-----:R-:W3:Y:S04]  /*33c40*/  LDL.LU R26, [R1+0x1670] ;  /* 0x00167000011a7983 */ /* 0x001ee80000300800 */
[----:B------:R-:W3:Y:S04]  /*33c50*/  LDL.LU R46, [R1+0x164c] ;  /* 0x00164c00012e7983 */ /* 0x000ee80000300800 */
[----:B------:R-:W3:Y:S04]  /*33c60*/  LDL.LU R45, [R1+0x1668] ;  /* 0x00166800012d7983 */ /* 0x000ee80000300800 */
[----:B------:R-:W3:Y:S01]  /*33c70*/  LDL.LU R44, [R1+0x1644] ;  /* 0x00164400012c7983 */ /* 0x000ee20000300800 */
[----:B----4-:R-:W-:-:S05]  /*33c80*/  IMAD.X R24, R19, 0x1, R24, P4 ;  /* 0x0000000113187824 */ /* 0x010fca00020e0618 */
        /* <DEDUP_REMOVED lines=30> */
[----:B------:R0:W-:Y:S04]  /*33e70*/  STL [R1+0x1654], R25 ;  /* 0x0016541901007387 */ /* 0x0001e80000100800 */
[----:B0-----:R-:W2:Y:S01]  /*33e80*/  LDL.LU R25, [R1+0x1610] ;  /* 0x0016100001197983 */ /* 0x001ea20000300800 */
[----:B---3--:R-:W-:Y:S01]  /*33e90*/  IMAD.X R26, R19, 0x1, R26, P1 ;  /* 0x00000001131a7824 */ /* 0x008fe200008e061a */
[----:B------:R-:W-:-:S04]  /*33ea0*/  IADD3 R46, P1, PT, R17, R46, RZ ;  /* 0x0000002e112e7210 */ /* 0x000fc80007f3e0ff */
[----:B------:R0:W-:Y:S01]  /*33eb0*/  STL [R1+0x1670], R26 ;  /* 0x0016701a01007387 */ /* 0x0001e20000100800 */
[----:B------:R-:W-:Y:S01]  /*33ec0*/  IMAD.X R45, R19, 0x1, R45, P2 ;  /* 0x00000001132d7824 */ /* 0x000fe200010e062d */
[----:B------:R-:W-:Y:S02]  /*33ed0*/  IADD3 R44, P2, PT, R17, R44, RZ ;  /* 0x0000002c112c7210 */ /* 0x000fe40007f5e0ff */
[----:B0-----:R-:W3:Y:S04]  /*33ee0*/  LDL.LU R26, [R1+0x15ec] ;  /* 0x0015ec00011a7983 */ /* 0x001ee80000300800 */
[----:B------:R-:W-:Y:S04]  /*33ef0*/  STL [R1+0x164c], R46 ;  /* 0x00164c2e01007387 */ /* 0x000fe80000100800 */
[----:B------:R-:W-:Y:S01]  /*33f00*/  STL [R1+0x1668], R45 ;  /* 0x0016682d01007387 */ /* 0x000fe20000100800 */
[----:B----4-:R-:W-:-:S03]  /*33f10*/  IMAD.X R43, R19, 0x1, R43, P4 ;  /* 0x00000001132b7824 */ /* 0x010fc600020e062b */
        /* <DEDUP_REMOVED lines=30> */
[----:B------:R-:W4:Y:S01]  /*34100*/  LDL.LU R47, [R1+0x1608] ;  /* 0x00160800012f7983 */ /* 0x000f220000300800 */
[----:B------:R-:W-:-:S03]  /*34110*/  IMAD.X R24, R19, 0x1, R24, P1 ;  /* 0x0000000113187824 */ /* 0x000fc600008e0618 */
        /* <DEDUP_REMOVED lines=41> */
[----:B0-----:R-:W4:Y:S04]  /*343b0*/  LDL.LU R24, [R1+0x15a0] ;  /* 0x0015a00001187983 */ /* 0x001f280000300800 */
[----:B------:R-:W-:Y:S01]  /*343c0*/  STL [R1+0x1608], R47 ;  /* 0x0016082f01007387 */ /* 0x000fe20000100800 */
[----:B------:R-:W-:-:S05]  /*343d0*/  IMAD.X R23, R19, 0x1, R23, P6 ;  /* 0x0000000113177824 */ /* 0x000fca00030e0617 */
[----:B------:R0:W-:Y:S04]  /*343e0*/  STL [R1+0x1600], R23 ;  /* 0x0016001701007387 */ /* 0x0001e80000100800 */
[----:B0-----:R-:W4:Y:S01]  /*343f0*/  LDL.LU R23, [R1+0x157c] ;  /* 0x00157c0001177983 */ /* 0x001f220000300800 */
[----:B-----5:R-:W-:-:S05]  /*34400*/  IADD3 R20, P6, PT, R17, R20, RZ ;  /* 0x0000001411147210 */ /* 0x020fca0007fde0ff */
[----:B------:R0:W-:Y:S04]  /*34410*/  STL [R1+0x15dc], R20 ;  /* 0x0015dc1401007387 */ /* 0x0001e80000100800 */
[----:B0-----:R-:W5:Y:S01]  /*34420*/  LDL.LU R20, [R1+0x1598] ;  /* 0x0015980001147983 */ /* 0x001f620000300800 */
[----:B------:R-:W-:-:S05]  /*34430*/  IMAD.X R27, R19, 0x1, R27, P1 ;  /* 0x00000001131b7824 */ /* 0x000fca00008e061b */
        /* <DEDUP_REMOVED lines=93> */
[----:B------:R0:W-:Y:S04]  /*34a10*/  STL [R1+0x155c], R20 ;  /* 0x00155c1401007387 */ /* 0x0001e80000100800 */
[----:B0-----:R-:W5:Y:S01]  /*34a20*/  LDL.LU R20, [R1+0x1518] ;  /* 0x0015180001147983 */ /* 0x001f620000300800 */
[----:B------:R-:W-:Y:S01]  /*34a30*/  IMAD.X R27, R19, 0x1, R27, P2 ;  /* 0x00000001131b7824 */ /* 0x000fe200010e061b */
[----:B------:R-:W-:-:S04]  /*34a40*/  IADD3 R46, P2, PT, R17, R46, RZ ;  /* 0x0000002e112e7210 */ /* 0x000fc80007f5e0ff */
        /* <DEDUP_REMOVED lines=55> */
[----:B------:R-:W-:-:S03]  /*34dc0*/  IADD3 R27, P5, PT, R17, R27, RZ ;  /* 0x0000001b111b7210 */ /* 0x000fc60007fbe0ff */
        /* <DEDUP_REMOVED lines=113> */
[----:B------:R-:W-:-:S03]  /*354e0*/  IADD3 R47, P6, PT, R17, R47, RZ ;  /* 0x0000002f112f7210 */ /* 0x000fc60007fde0ff */
[----:B0-----:R-:W5:Y:S01]  /*354f0*/  LDL.LU R20, [R1+0x1430] ;  /* 0x0014300001147983 */ /* 0x001f620000300800 */
        /* <DEDUP_REMOVED lines=69> */
[----:B0-----:R-:W4:Y:S04]  /*35950*/  LDL.LU R24, [R1+0x13e4] ;  /* 0x0013e40001187983 */ /* 0x001f280000300800 */
[----:B------:R-:W4:Y:S04]  /*35960*/  LDL.LU R46, [R1+0x1400] ;  /* 0x00140000012e7983 */ /* 0x000f280000300800 */
[----:B------:R-:W4:Y:S04]  /*35970*/  LDL.LU R45, [R1+0x13dc] ;  /* 0x0013dc00012d7983 */ /* 0x000f280000300800 */
[----:B------:R-:W4:Y:S01]  /*35980*/  LDL.LU R44, [R1+0x13f8] ;  /* 0x0013f800012c7983 */ /* 0x000f220000300800 */
[----:B------:R-:W-:-:S05]  /*35990*/  IADD3 R23, P6, PT, R17, R23, RZ ;  /* 0x0000001711177210 */ /* 0x000fca0007fde0ff */
        /* <DEDUP_REMOVED lines=37> */
[----:B0-----:R-:W4:Y:S04]  /*35bf0*/  LDL.LU R24, [R1+0x13a0] ;  /* 0x0013a00001187983 */ /* 0x001f280000300800 */
[----:B------:R-:W-:Y:S04]  /*35c00*/  STL [R1+0x1400], R46 ;  /* 0x0014002e01007387 */ /* 0x000fe80000100800 */
        /* <DEDUP_REMOVED lines=32> */
[----:B------:R-:W4:Y:S01]  /*35e10*/  LDL.LU R47, [R1+0x137c] ;  /* 0x00137c00012f7983 */ /* 0x000f220000300800 */
[----:B------:R-:W-:-:S03]  /*35e20*/  IADD3 R23, P4, PT, R17, R23, RZ ;  /* 0x0000001711177210 */ /* 0x000fc60007f9e0ff */
        /* <DEDUP_REMOVED lines=41> */
[----:B------:R-:W-:-:S05]  /*360c0*/  IADD3 R47, P1, PT, R17, R47, RZ ;  /* 0x0000002f112f7210 */ /* 0x000fca0007f3e0ff */
[----:B------:R-:W-:Y:S01]  /*360d0*/  STL [R1+0x137c], R47 ;  /* 0x00137c2f01007387 */ /* 0x000fe20000100800 */
[----:B-----5:R-:W-:-:S05]  /*360e0*/  IADD3 R20, P2, PT, R17, R20, RZ ;  /* 0x0000001411147210 */ /* 0x020fca0007f5e0ff */
        /* <DEDUP_REMOVED lines=250> */
[----:B0-----:R-:W5:Y:S04]  /*37090*/  LDL.LU R20, [R1+0x11f4] ;  /* 0x0011f40001147983 */ /* 0x001f680000300800 */
[----:B------:R-:W5:Y:S01]  /*370a0*/  LDL.LU R46, [R1+0x1210] ;  /* 0x00121000012e7983 */ /* 0x000f620000300800 */
[----:B------:R-:W-:-:S03]  /*370b0*/  IADD3 R27, P2, PT, R17, R27, RZ ;  /* 0x0000001b111b7210 */ /* 0x000fc60007f5e0ff */
        /* <DEDUP_REMOVED lines=91> */
[----:B------:R-:W4:Y:S04]  /*37670*/  LDL.LU R46, [R1+0x1174] ;  /* 0x00117400012e7983 */ /* 0x000f280000300800 */
[----:B------:R-:W4:Y:S04]  /*37680*/  LDL.LU R45, [R1+0x1190] ;  /* 0x00119000012d7983 */ /* 0x000f280000300800 */
[----:B------:R-:W4:Y:S01]  /*37690*/  LDL.LU R44, [R1+0x116c] ;  /* 0x00116c00012c7983 */ /* 0x000f220000300800 */
[----:B-----5:R-:W-:-:S05]  /*376a0*/  IMAD.X R20, R19, 0x1, R20, P4 ;  /* 0x0000000113147824 */ /* 0x020fca00020e0614 */
        /* <DEDUP_REMOVED lines=36> */
[----:B------:R-:W-:Y:S01]  /*378f0*/  IMAD.X R45, R19, 0x1, R45, P2 ;  /* 0x00000001132d7824 */ /* 0x000fe200010e062d */
[----:B------:R-:W-:-:S03]  /*37900*/  IADD3 R44, P2, PT, R17, R44, RZ ;  /* 0x0000002c112c7210 */ /* 0x000fc60007f5e0ff */
[----:B------:R-:W-:Y:S04]  /*37910*/  STL [R1+0x1174], R46 ;  /* 0x0011742e01007387 */ /* 0x000fe80000100800 */
[----:B------:R-:W-:Y:S01]  /*37920*/  STL [R1+0x1190], R45 ;  /* 0x0011902d01007387 */ /* 0x000fe20000100800 */
[----:B-----5:R-:W-:-:S03]  /*37930*/  IMAD.X R43, R19, 0x1, R43, P4 ;  /* 0x00000001132b7824 */ /* 0x020fc600020e062b */
        /* <DEDUP_REMOVED lines=30> */
[----:B------:R-:W5:Y:S01]  /*37b20*/  LDL.LU R47, [R1+0x1130] ;  /* 0x00113000012f7983 */ /* 0x000f620000300800 */
[----:B------:R-:W-:-:S03]  /*37b30*/  IMAD.X R20, R19, 0x1, R20, P1 ;  /* 0x0000000113147824 */ /* 0x000fc600008e0614 */
        /* <DEDUP_REMOVED lines=41> */
[----:B0-----:R-:W5:Y:S04]  /*37dd0*/  LDL.LU R20, [R1+0x10c8] ;  /* 0x0010c80001147983 */ /* 0x001f680000300800 */
[----:B------:R-:W-:Y:S01]  /*37de0*/  STL [R1+0x1130], R47 ;  /* 0x0011302f01007387 */ /* 0x000fe20000100800 */
[----:B------:R-:W-:-:S05]  /*37df0*/  IMAD.X R27, R19, 0x1, R27, P6 ;  /* 0x00000001131b7824 */ /* 0x000fca00030e061b */
        /* <DEDUP_REMOVED lines=344> */
[----:B------:R-:W5:Y:S04]  /*39380*/  LDL.LU R46, [R1+0xf84] ;  /* 0x000f8400012e7983 */ /* 0x000f680000300800 */
[----:B------:R-:W5:Y:S04]  /*39390*/  LDL.LU R45, [R1+0xf60] ;  /* 0x000f6000012d7983 */ /* 0x000f680000300800 */
[----:B------:R-:W5:Y:S01]  /*393a0*/  LDL.LU R44, [R1+0xf7c] ;  /* 0x000f7c00012c7983 */ /* 0x000f620000300800 */
[----:B------:R-:W-:-:S05]  /*393b0*/  IADD3 R27, P6, PT, R17, R27, RZ ;  /* 0x0000001b111b7210 */ /* 0x000fca0007fde0ff */
        /* <DEDUP_REMOVED lines=37> */
[----:B0-----:R-:W5:Y:S04]  /*39610*/  LDL.LU R20, [R1+0xf24] ;  /* 0x000f240001147983 */ /* 0x001f680000300800 */
        /* <DEDUP_REMOVED lines=33> */
[----:B------:R-:W5:Y:S01]  /*39830*/  LDL.LU R47, [R1+0x19c0] ;  /* 0x0019c000012f7983 */ /* 0x000f620000300800 */
[----:B------:R-:W-:-:S03]  /*39840*/  IADD3 R27, P4, PT, R17, R27, RZ ;  /* 0x0000001b111b7210 */ /* 0x000fc60007f9e0ff */
        /* <DEDUP_REMOVED lines=408> */
[----:B------:R-:W2:Y:S01]  /*3b1d0*/  LDL.LU R28, [R1+0x1ab0] ;  /* 0x001ab000011c7983 */ /* 0x000ea20000300800 */
[----:B---3--:R-:W-:-:S03]  /*3b1e0*/  IADD3 R47, P4, PT, R17, R47, RZ ;  /* 0x0000002f112f7210 */ /* 0x008fc60007f9e0ff */
[----:B0-----:R-:W3:Y:S01]  /*3b1f0*/  LDL.LU R25, [R1+0x1a90] ;  /* 0x001a900001197983 */ /* 0x001ee20000300800 */
        /* <DEDUP_REMOVED lines=53> */
[----:B---3--:R-:W-:-:S03]  /*3b550*/  IMAD.X R25, R19, 0x1, R25, P1 ;  /* 0x0000000113197824 */ /* 0x008fc600008e0619 */
[----:B------:R-:W-:Y:S04]  /*3b560*/  STL [R1+0x1a94], R29 ;  /* 0x001a941d01007387 */ /* 0x000fe80000100800 */
[----:B------:R0:W-:Y:S04]  /*3b570*/  STL [R1+0x1a90], R25 ;  /* 0x001a901901007387 */ /* 0x0001e80000100800 */
[----:B------:R-:W-:Y:S04]  /*3b580*/  STL [R1+0x1ab0], R28 ;  /* 0x001ab01c01007387 */ /* 0x000fe80000100800 */
[----:B0-----:R-:W3:Y:S01]  /*3b590*/  LDL.LU R25, [R1+0xdb0] ;  /* 0x000db00001197983 */ /* 0x001ee20000300800 */
[----:B------:R-:W-:-:S05]  /*3b5a0*/  IADD3 R26, P1, PT, R17, R26, RZ ;  /* 0x0000001a111a7210 */ /* 0x000fca0007f3e0ff */
        /* <DEDUP_REMOVED lines=34> */
[----:B---3--:R-:W-:-:S05]  /*3b7d0*/  IADD3 R25, P5, PT, R17, R25, RZ ;  /* 0x0000001911197210 */ /* 0x008fca0007fbe0ff */
[----:B------:R0:W-:Y:S04]  /*3b7e0*/  STL [R1+0xdb0], R25 ;  /* 0x000db01901007387 */ /* 0x0001e80000100800 */
[----:B0-----:R-:W2:Y:S04]  /*3b7f0*/  LDL.LU R25, [R1+0xd6c] ;  /* 0x000d6c0001197983 */ /* 0x001ea80000300800 */
[----:B------:R-:W-:Y:S01]  /*3b800*/  STL [R1+0x1ab4], R47 ;  /* 0x001ab42f01007387 */ /* 0x000fe20000100800 */
[----:B------:R-:W-:-:S05]  /*3b810*/  IMAD.X R26, R19, 0x1, R26, P6 ;  /* 0x00000001131a7824 */ /* 0x000fca00030e061a */
        /* <DEDUP_REMOVED lines=435> */
[----:B------:R-:W5:Y:S01]  /*3d350*/  LDL.LU R45, [R1+0xb4c] ;  /* 0x000b4c00012d7983 */ /* 0x000f620000300800 */
[----:B------:R-:W-:-:S05]  /*3d360*/  IADD3 R27, P6, PT, R17, R27, RZ ;  /* 0x0000001b111b7210 */ /* 0x000fca0007fde0ff */
[----:B------:R-:W-:Y:S04]  /*3d370*/  STL [R1+0xb50], R27 ;  /* 0x000b501b01007387 */ /* 0x000fe80000100800 */
        /* <DEDUP_REMOVED lines=17> */
[----:B0-----:R-:W2:Y:S04]  /*3d490*/  LDL R25, [R1+0x1adc] ;  /* 0x001adc0001197983 */ /* 0x001ea80000100800 */
[----:B------:R-:W2:Y:S04]  /*3d4a0*/  LDL.LU R29, [R1+0x6fc] ;  /* 0x0006fc00011d7983 */ /* 0x000ea80000300800 */
[----:B------:R-:W2:Y:S01]  /*3d4b0*/  LDL.LU R28, [R1+0x6d0] ;  /* 0x0006d000011c7983 */ /* 0x000ea20000300800 */
[----:B---3--:R-:W-:-:S03]  /*3d4c0*/  IADD3 R47, P1, PT, R17, R47, RZ ;  /* 0x0000002f112f7210 */ /* 0x008fc60007f3e0ff */
[----:B------:R-:W3:Y:S01]  /*3d4d0*/  LDL.LU R27, [R1+0x6f4] ;  /* 0x0006f400011b7983 */ /* 0x000ee20000300800 */
        /* <DEDUP_REMOVED lines=13> */
[----:B------:R-:W1:Y:S01]  /*3d5b0*/  SYNCS.PHASECHK.TRANS64.TRYWAIT P5, [UR6], R21 ;  /* 0x00000015ff0075a7 */ /* 0x000e6200080a1106 */
[----:B------:R-:W-:Y:S02]  /*3d5c0*/  IMAD.X R45, R19, 0x1, R45, P6 ;  /* 0x00000001132d7824 */ /* 0x000fe400030e062d */
[----:B------:R1:W-:Y:S04]  /*3d5d0*/  STL [R1+0xb54], R46 ;  /* 0x000b542e01007387 */ /* 0x0003e80000100800 */
[----:B------:R1:W-:Y:S01]  /*3d5e0*/  STL [R1+0xb4c], R45 ;  /* 0x000b4c2d01007387 */ /* 0x0003e20000100800 */
[----:B------:R-:W-:Y:S01]  /*3d5f0*/  PRMT R22, RZ, 0x7610, R22 ;  /* 0x00007610ff167816 */ /* 0x000fe20000000016 */
[----:B0-----:R-:W0:Y:S01]  /*3d600*/  LDC R20, c[0x0][0x3a0] ;  /* 0x0000e800ff147b82 */ /* 0x001e220000000800 */
[----:B------:R-:W-:Y:S01]  /*3d610*/  IADD3 R44, P6, PT, R17, R44, RZ ;  /* 0x0000002c112c7210 */ /* 0x000fe20007fde0ff */
[----:B------:R-:W-:-:S04]  /*3d620*/  IMAD.X R43, R19, 0x1, R43, P1 ;  /* 0x00000001132b7824 */ /* 0x000fc800008e062b */
[----:B------:R0:W-:Y:S04]  /*3d630*/  STL [R1+0x730], R44 ;  /* 0x0007302c01007387 */ /* 0x0001e80000100800 */
[----:B------:R0:W-:Y:S01]  /*3d640*/  STL [R1+0xb44], R43 ;  /* 0x000b442b01007387 */ /* 0x0001e20000100800 */
[----:B--2---:R-:W-:Y:S01]  /*3d650*/  IADD3 R42, P1, PT, R17, R42, RZ ;  /* 0x0000002a112a7210 */ /* 0x004fe20007f3e0ff */
[----:B------:R-:W-:-:S04]  /*3d660*/  IMAD.X R41, R19, 0x1, R41, P2 ;  /* 0x0000000113297824 */ /* 0x000fc800010e0629 */
[----:B------:R2:W-:Y:S01]  /*3d670*/  STL [R1+0x728], R42 ;  /* 0x0007282a01007387 */ /* 0x0005e20000100800 */
[----:B------:R-:W-:-:S03]  /*3d680*/  IADD3 R40, P2, PT, R17, R40, RZ ;  /* 0x0000002811287210 */ /* 0x000fc60007f5e0ff */
[----:B------:R2:W-:Y:S01]  /*3d690*/  STL [R1+0xb3c], R41 ;  /* 0x000b3c2901007387 */ /* 0x0005e20000100800 */
[----:B------:R-:W-:-:S03]  /*3d6a0*/  IMAD.X R39, R19, 0x1, R39, P4 ;  /* 0x0000000113277824 */ /* 0x000fc600020e0627 */
        /* <DEDUP_REMOVED lines=19> */
[----:B------:R-:W-:Y:S02]  /*3d7e0*/  VIADD R25, R25, 0x1 ;  /* 0x0000000119197836 */ /* 0x000fe40000000000 */
[----:B------:R-:W-:Y:S01]  /*3d7f0*/  IMAD.X R29, R19, 0x1, R29, P6 ;  /* 0x00000001131d7824 */ /* 0x000fe200030e061d */
[----:B------:R2:W-:Y:S01]  /*3d800*/  STL [R1+0x6e8], R30 ;  /* 0x0006e81e01007387 */ /* 0x0005e20000100800 */
[----:B------:R-:W-:-:S03]  /*3d810*/  IADD3 R28, P6, PT, R17, R28, RZ ;  /* 0x0000001c111c7210 */ /* 0x000fc60007fde0ff */
[----:B------:R2:W-:Y:S01]  /*3d820*/  STL [R1+0x1ae0], R25 ;  /* 0x001ae01901007387 */ /* 0x0005e20000100800 */
[----:B---3--:R-:W-:-:S03]  /*3d830*/  IMAD.X R27, R19, 0x1, R27, P1 ;  /* 0x00000001131b7824 */ /* 0x008fc600008e061b */
[----:B------:R2:W-:Y:S04]  /*3d840*/  STL [R1+0x6fc], R29 ;  /* 0x0006fc1d01007387 */ /* 0x0005e80000100800 */
[----:B------:R2:W-:Y:S04]  /*3d850*/  STL [R1+0x6d0], R28 ;  /* 0x0006d01c01007387 */ /* 0x0005e80000100800 */
[----:B------:R2:W-:Y:S01]  /*3d860*/  STL [R1+0x6f4], R27 ;  /* 0x0006f41b01007387 */ /* 0x0005e20000100800 */
[----:B------:R-:W-:Y:S01]  /*3d870*/  IADD3 R8, P1, PT, R17, R8, RZ ;  /* 0x0000000811087210 */ /* 0x000fe20007f3e0ff */
[----:B------:R-:W-:-:S05]  /*3d880*/  IMAD.X R26, R19, 0x1, R26, P2 ;  /* 0x00000001131a7824 */ /* 0x000fca00010e061a */
[----:B------:R2:W-:Y:S01]  /*3d890*/  STL [R1+0x6ec], R26 ;  /* 0x0006ec1a01007387 */ /* 0x0005e20000100800 */
[----:B------:R-:W-:Y:S01]  /*3d8a0*/  IMAD.X R9, R19, 0x1, R9, P1 ;  /* 0x0000000113097824 */ /* 0x000fe200008e0609 */
[----:B------:R-:W-:Y:S01]  /*3d8b0*/  IADD3 R6, P2, PT, R17, R6, RZ ;  /* 0x0000000611067210 */ /* 0x000fe20007f5e0ff */
[----:B0-----:R-:W-:Y:S01]  /*3d8c0*/  IMAD R20, R25, -0x80, R20 ;  /* 0xffffff8019147824 */ /* 0x001fe200078e0214 */
[----:B------:R-:W-:Y:S01]  /*3d8d0*/  IADD3 R2, P1, PT, R17, R2, RZ ;  /* 0x0000000211027210 */ /* 0x000fe20007f3e0ff */
[----:B----4-:R-:W-:-:S05]  /*3d8e0*/  IMAD.X R24, R19, 0x1, R24, P4 ;  /* 0x0000000113187824 */ /* 0x010fca00020e0618 */
[----:B------:R2:W-:Y:S01]  /*3d8f0*/  STL [R1+0x6d4], R24 ;  /* 0x0006d41801007387 */ /* 0x0005e20000100800 */
[----:B------:R-:W-:Y:S01]  /*3d900*/  IADD3 R4, P4, PT, R17, R4, RZ ;  /* 0x0000000411047210 */ /* 0x000fe20007f9e0ff */
[C---:B------:R-:W-:Y:S02]  /*3d910*/  IMAD.X R7, R19.reuse, 0x1, R7, P2 ;  /* 0x0000000113077824 */ /* 0x040fe400010e0607 */
[----:B------:R-:W-:-:S05]  /*3d920*/  IMAD.X R23, R19, 0x1, R23, P6 ;  /* 0x0000000113177824 */ /* 0x000fca00030e0617 */
[----:B------:R2:W-:Y:S04]  /*3d930*/  STL [R1+0x6cc], R23 ;  /* 0x0006cc1701007387 */ /* 0x0005e80000100800 */
[----:B------:R2:W-:Y:S01]  /*3d940*/  STL.S16 [R1+0x6a8], R22 ;  /* 0x0006a81601007387 */ /* 0x0005e20000100600 */
[----:B------:R-:W-:Y:S01]  /*3d950*/  ISETP.GT.AND P6, PT, R20, RZ, PT ;  /* 0x000000ff1400720c */ /* 0x000fe20003fc4270 */
[C---:B------:R-:W-:Y:S02]  /*3d960*/  IMAD.X R5, R19.reuse, 0x1, R5, P4 ;  /* 0x0000000113057824 */ /* 0x040fe400020e0605 */
[----:B------:R-:W-:Y:S01]  /*3d970*/  IMAD.X R3, R19, 0x1, R3, P1 ;  /* 0x0000000113037824 */ /* 0x000fe200008e0603 */
[----:B-1----:R-:W-:Y:S09]  /*3d980*/  @!P5 BRA `(.L_x_8) ;  /* 0x000002f400a0d947 */ /* 0x002ff20003800000 */
.L_x_16:
[----:B--2---:R-:W2:Y:S01]  /*3d990*/  LDL R23, [R1+0x6a8] ;  /* 0x0006a80001177983 */ /* 0x004ea20000100800 */
[----:B------:R-:W-:Y:S02]  /*3d9a0*/  PRMT R22, RZ, 0x7610, R22 ;  /* 0x00007610ff167816 */ /* 0x000fe40000000016 */
[----:B------:R-:W-:Y:S01]  /*3d9b0*/  ISETP.GT.AND P1, PT, R20, 0x1, PT ;  /* 0x000000011400780c */ /* 0x000fe20003f24270 */
        /* <DEDUP_REMOVED lines=70> */
[----:B0-----:R-:W-:-:S03]  /*3de20*/  PRMT R9, RZ, 0x7610, R9 ;  /* 0x00007610ff097816 */ /* 0x001fc60000000009 */
[----:B------:R-:W-:Y:S04]  /*3de30*/  STL [R1+0x21c4], R46 ;  /* 0x0021c42e01007387 */ /* 0x000fe80000100800 */
[----:B------:R-:W-:Y:S04]  /*3de40*/  STL [R1+0x21cc], R46 ;  /* 0x0021cc2e01007387 */ /* 0x000fe80000100800 */
[----:B------:R-:W-:Y:S04]  /*3de50*/  STL [R1+0x21d4], R46 ;  /* 0x0021d42e01007387 */ /* 0x000fe80000100800 */
[----:B------:R-:W-:Y:S04]  /*3de60*/  STL [R1+0x21dc], R46 ;  /* 0x0021dc2e01007387 */ /* 0x000fe80000100800 */
[----:B--2---:R-:W2:Y:S04]  /*3de70*/  @P6 LDG.E.U8 R23, desc[UR14][R2.64] ;  /* 0x0000000e02176981 */ /* 0x004ea8000c1e1100 */
[----:B------:R-:W3:Y:S04]  /*3de80*/  @P6 LDG.E.U8 R22, desc[UR14][R4.64] ;  /* 0x0000000e04166981 */ /* 0x000ee8000c1e1100 */
[----:B------:R-:W-:Y:S04]  /*3de90*/  STL [R1+0x21e4], R46 ;  /* 0x0021e42e01007387 */ /* 0x000fe80000100800 */
[----:B------:R-:W-:Y:S04]  /*3dea0*/  STL [R1+0x21ec], R46 ;  /* 0x0021ec2e01007387 */ /* 0x000fe80000100800 */
[----:B------:R-:W-:Y:S04]  /*3deb0*/  STL [R1+0x21f4], R46 ;  /* 0x0021f42e01007387 */ /* 0x000fe80000100800 */
[----:B------:R-:W-:Y:S04]  /*3dec0*/  STL [R1+0x21fc], R46 ;  /* 0x0021fc2e01007387 */ /* 0x000fe80000100800 */
[----:B------:R-:W-:Y:S04]  /*3ded0*/  STL [R1+0x2204], R46 ;  /* 0x0022042e01007387 */ /* 0x000fe80000100800 */
[----:B------:R-:W-:Y:S04]  /*3dee0*/  STL [R1+0x220c], R46 ;  /* 0x00220c2e01007387 */ /* 0x000fe80000100800 */
[----:B------:R-:W4:Y:S04]  /*3def0*/  @P6 LDG.E.U8 R9, desc[UR14][R6.64] ;  /* 0x0000000e06096981 */ /* 0x000f28000c1e1100 */
        /* <DEDUP_REMOVED lines=291> */
[----:B--2---:R0:W-:Y:S04]  /*3f130*/  @P6 STL [R1+0x6a8], R23 ;  /* 0x0006a81701006387 */ /* 0x0041e80000100800 */
[----:B0-----:R-:W2:Y:S04]  /*3f140*/  LDL R23, [R1+0x6cc] ;  /* 0x0006cc0001177983 */ /* 0x001ea80000100800 */
[----:B---3--:R0:W-:Y:S04]  /*3f150*/  STL [R1+0x6a0], R22 ;  /* 0x0006a01601007387 */ /* 0x0081e80000100800 */
[----:B0-----:R-:W2:Y:S04]  /*3f160*/  LDL R22, [R1+0x6d0] ;  /* 0x0006d00001167983 */ /* 0x001ea80000100800 */
[----:B------:R-:W-:Y:S04]  /*3f170*/  STL [R1+0x1cfc], R4 ;  /* 0x001cfc0401007387 */ /* 0x000fe80000100800 */
[----:B------:R-:W-:Y:S04]  /*3f180*/  STL [R1+0x1d94], R4 ;  /* 0x001d940401007387 */ /* 0x000fe80000100800 */
[----:B------:R-:W-:Y:S04]  /*3f190*/  STL [R1+0x1cf8], R5 ;  /* 0x001cf80501007387 */ /* 0x000fe80000100800 */
[----:B------:R-:W-:Y:S04]  /*3f1a0*/  STL [R1+0x1d98], R5 ;  /* 0x001d980501007387 */ /* 0x000fe80000100800 */
[----:B----4-:R0:W-:Y:S04]  /*3f1b0*/  STL [R1+0x698], R9 ;  /* 0x0006980901007387 */ /* 0x0101e80000100800 */
[----:B0-----:R-:W3:Y:S01]  /*3f1c0*/  LDL.LU R9, [R1+0x2404] ;  /* 0x0024040001097983 */ /* 0x001ee20000300800 */
[----:B------:R-:W-:-:S02]  /*3f1d0*/  PRMT R27, RZ, 0x7610, R27 ;  /* 0x00007610ff1b7816 */ /* 0x000fc4000000001b */
[----:B------:R-:W-:-:S06]  /*3f1e0*/  PRMT R46, RZ, 0x7610, R46 ;  /* 0x00007610ff2e7816 */ /* 0x000fcc000000002e */
[----:B--2---:R-:W2:Y:S04]  /*3f1f0*/  @P1 LDG.E.U8 R46, desc[UR14][R22.64] ;  /* 0x0000000e162e1981 */ /* 0x004ea8000c1e1100 */
[----:B---3--:R-:W3:Y:S04]  /*3f200*/  @P6 LDG.E.U8 R27, desc[UR14][R8.64] ;  /* 0x0000000e081b6981 */ /* 0x008ee8000c1e1100 */
[----:B------:R-:W-:Y:S04]  /*3f210*/  STL [R1+0x1d04], R6 ;  /* 0x001d040601007387 */ /* 0x000fe80000100800 */
[----:B------:R-:W-:Y:S04]  /*3f220*/  STL [R1+0x1d9c], R6 ;  /* 0x001d9c0601007387 */ /* 0x000fe80000100800 */
[----:B------:R-:W-:Y:S04]  /*3f230*/  STL [R1+0x1d00], R7 ;  /* 0x001d000701007387 */ /* 0x000fe80000100800 */
[----:B------:R-:W-:Y:S04]  /*3f240*/  STL [R1+0x1da0], R7 ;  /* 0x001da00701007387 */ /* 0x000fe80000100800 */
[----:B---3--:R0:W-:Y:S04]  /*3f250*/  STL [R1+0x690], R27 ;  /* 0x0006901b01007387 */ /* 0x0081e80000100800 */
[----:B0-----:R-:W3:Y:S04]  /*3f260*/  LDL.LU R27, [R1+0x2400] ;  /* 0x00240000011b7983 */ /* 0x001ee80000300800 */
[----:B------:R-:W-:Y:S04]  /*3f270*/  STL [R1+0x1d0c], R8 ;  /* 0x001d0c0801007387 */ /* 0x000fe80000100800 */
[----:B------:R-:W-:Y:S04]  /*3f280*/  STL [R1+0x1d08], R9 ;  /* 0x001d080901007387 */ /* 0x000fe80000100800 */
[----:B------:R-:W-:Y:S04]  /*3f290*/  STL [R1+0x1da4], R9 ;  /* 0x001da40901007387 */ /* 0x000fe80000100800 */
[----:B--2---:R0:W-:Y:S04]  /*3f2a0*/  STL [R1+0x688], R46 ;  /* 0x0006882e01007387 */ /* 0x0041e80000100800 */
[----:B0-----:R-:W2:Y:S04]  /*3f2b0*/  LDL.LU R46, [R1+0x23fc] ;  /* 0x0023fc00012e7983 */ /* 0x001ea80000300800 */
[----:B------:R-:W4:Y:S04]  /*3f2c0*/  LDL R22, [R1+0x6d4] ;  /* 0x0006d40001167983 */ /* 0x000f280000100800 */
[----:B------:R-:W4:Y:S01]  /*3f2d0*/  LDL R23, [R1+0x6e8] ;  /* 0x0006e80001177983 */ /* 0x000f220000100800 */
[----:B---3--:R-:W-:-:S02]  /*3f2e0*/  PRMT R27, RZ, 0x7610, R27 ;  /* 0x00007610ff1b7816 */ /* 0x008fc4000000001b */
[----:B----4-:R-:W-:-:S04]  /*3f2f0*/  @P1 LOP3.LUT R23, R23, R22, RZ, 0x3c, !PT ;  /* 0x0000001617171212 */ /* 0x010fc800078e3cff */
[----:B------:R-:W-:-:S04]  /*3f300*/  @P1 LOP3.LUT R22, R23, R22, RZ, 0x3c, !PT ;  /* 0x0000001617161212 */ /* 0x000fc800078e3cff */
[----:B------:R-:W-:-:S05]  /*3f310*/  @P1 LOP3.LUT R23, R23, R22, RZ, 0x3c, !PT ;  /* 0x0000001617171212 */ /* 0x000fca00078e3cff */
[----:B------:R-:W3:Y:S04]  /*3f320*/  @P1 LDG.E.U8 R27, desc[UR14][R22.64] ;  /* 0x0000000e161b1981 */ /* 0x000ee8000c1e1100 */
[----:B---3--:R0:W-:Y:S04]  /*3f330*/  STL [R1+0x680], R27 ;  /* 0x0006801b01007387 */ /* 0x0081e80000100800 */
[----:B0-----:R-:W3:Y:S04]  /*3f340*/  LDL.LU R27, [R1+0x23f8] ;  /* 0x0023f800011b7983 */ /* 0x001ee80000300800 */
[----:B------:R-:W4:Y:S04]  /*3f350*/  LDL R22, [R1+0x6ec] ;  /* 0x0006ec0001167983 */ /* 0x000f280000100800 */
[----:B------:R-:W4:Y:S01]  /*3f360*/  LDL R23, [R1+0x6f0] ;  /* 0x0006f00001177983 */ /* 0x000f220000100800 */
[----:B--2---:R-:W-:-:S02]  /*3f370*/  PRMT R46, RZ, 0x7610, R46 ;  /* 0x00007610ff2e7816 */ /* 0x004fc4000000002e */
[----:B----4-:R-:W-:-:S04]  /*3f380*/  @P1 LOP3.LUT R23, R23, R22, RZ, 0x3c, !PT ;  /* 0x0000001617171212 */ /* 0x010fc800078e3cff */
[----:B------:R-:W-:-:S04]  /*3f390*/  @P1 LOP3.LUT R22, R23, R22, RZ, 0x3c, !PT ;  /* 0x0000001617161212 */ /* 0x000fc800078e3cff */
[----:B------:R-:W-:-:S05]  /*3f3a0*/  @P1 LOP3.LUT R23, R23, R22, RZ, 0x3c, !PT ;  /* 0x0000001617171212 */ /* 0x000fca00078e3cff */
[----:B------:R-:W2:Y:S04]  /*3f3b0*/  @P1 LDG.E.U8 R46, desc[UR14][R22.64] ;  /* 0x0000000e162e1981 */ /* 0x000ea8000c1e1100 */
        /* <DEDUP_REMOVED lines=8> */
[----:B------:R-:W3:Y:S01]  /*3f440*/  @P1 LDG.E.U8 R27, desc[UR14][R22.64] ;  /* 0x0000000e161b1981 */ /* 0x000ee2000c1e1100 */
[----:B------:R-:W-:-:S03]  /*3f450*/  ISETP.GT.AND P2, PT, R20, 0x2, PT ;  /* 0x000000021400780c */ /* 0x000fc60003f44270 */
        /* <DEDUP_REMOVED lines=475> */
[----:B------:R-:W-:-:S02]  /*41210*/  PRMT R9, RZ, 0x7610, R9 ;  /* 0x00007610ff097816 */ /* 0x000fc40000000009 */
[----:B----4-:R-:W-:-:S04]  /*41220*/  @P2 LOP3.LUT R23, R23, R22, RZ, 0x3c, !PT ;  /* 0x0000001617172212 */ /* 0x010fc800078e3cff */
[----:B------:R-:W-:-:S04]  /*41230*/  @P2 LOP3.LUT R22, R23, R22, RZ, 0x3c, !PT ;  /* 0x0000001617162212 */ /* 0x000fc800078e3cff */
[----:B------:R-:W-:-:S05]  /*41240*/  @P2 LOP3.LUT R23, R23, R22, RZ, 0x3c, !PT ;  /* 0x0000001617172212 */ /* 0x000fca00078e3cff */
[----:B------:R0:W4:Y:S04]  /*41250*/  @P2 LDG.E.U8 R9, desc[UR14][R22.64] ;  /* 0x0000000e16092981 */ /* 0x000128000c1e1100 */
[----:B------:R-:W0:Y:S04]  /*41260*/  LDL R22, [R1+0xcac] ;  /* 0x000cac0001167983 */ /* 0x000e280000100800 */
[----:B------:R-:W0:Y:S01]  /*41270*/  LDL R23, [R1+0xcb0] ;  /* 0x000cb00001177983 */ /* 0x000e220000100800 */
[----:B------:R-:W-:Y:S02]  /*41280*/  ISETP.GT.AND P1, PT, R20, 0xf, PT ;  /* 0x0000000f1400780c */ /* 0x000fe40003f24270 */
[----:B---3--:R-:W-:-:S11]  /*41290*/  PRMT R27, RZ, 0x7610, R27 ;  /* 0x00007610ff1b7816 */ /* 0x008fd6000000001b */
[----:B0-----:R-:W-:-:S04]  /*412a0*/  @P1 LOP3.LUT R23, R23, R22, RZ, 0x3c, !PT ;  /* 0x0000001617171212 */ /* 0x001fc800078e3cff */
[----:B------:R-:W-:-:S04]  /*412b0*/  @P1 LOP3.LUT R22, R23, R22, RZ, 0x3c, !PT ;  /* 0x0000001617161212 */ /* 0x000fc800078e3cff */
[----:B------:R-:W-:-:S05]  /*412c0*/  @P1 LOP3.LUT R23, R23, R22, RZ, 0x3c, !PT ;  /* 0x0000001617171212 */ /* 0x000fca00078e3cff */
[----:B------:R-:W3:Y:S04]  /*412d0*/  @P1 LDG.E.U8 R27, desc[UR14][R22.64] ;  /* 0x0000000e161b1981 */ /* 0x000ee8000c1e1100 */
[----:B----4-:R-:W-:Y:S04]  /*412e0*/  STL [R1+0x1da8], R9 ;  /* 0x001da80901007387 */ /* 0x010fe80000100800 */
        /* <DEDUP_REMOVED lines=26> */
[----:B------:R-:W2:Y:S01]  /*41490*/  @P1 LDG.E.U8 R46, desc[UR14][R22.64] ;  /* 0x0000000e162e1981 */ /* 0x000ea2000c1e1100 */
[----:B------:R-:W-:-:S03]  /*414a0*/  ISETP.GT.AND P2, PT, R20, 0x10, PT ;  /* 0x000000101400780c */ /* 0x000fc60003f44270 */
        /* <DEDUP_REMOVED lines=230> */
[----:B------:R-:W4:Y:S04]  /*42310*/  @P2 LDG.E.U8 R7, desc[UR14][R22.64] ;  /* 0x0000000e16072981 */ /* 0x000f28000c1e1100 */
[----:B------:R-:W2:Y:S04]  /*42320*/  LDL R22, [R1+0xd94] ;  /* 0x000d940001167983 */ /* 0x000ea80000100800 */
[----:B------:R-:W2:Y:S01]  /*42330*/  LDL R23, [R1+0xd98] ;  /* 0x000d980001177983 */ /* 0x000ea20000100800 */
[----:B------:R-:W-:-:S03]  /*42340*/  PRMT R6, RZ, 0x7610, R6 ;  /* 0x00007610ff067816 */ /* 0x000fc60000000006 */
[----:B----4-:R-:W-:Y:S01]  /*42350*/  STL [R1+0x1dac], R7 ;  /* 0x001dac0701007387 */ /* 0x010fe20000100800 */
[----:B--2---:R-:W-:-:S04]  /*42360*/  @P2 LOP3.LUT R23, R23, R22, RZ, 0x3c, !PT ;  /* 0x0000001617172212 */ /* 0x004fc800078e3cff */
[----:B------:R-:W-:-:S04]  /*42370*/  @P2 LOP3.LUT R22, R23, R22, RZ, 0x3c, !PT ;  /* 0x0000001617162212 */ /* 0x000fc800078e3cff */
[----:B------:R-:W-:-:S05]  /*42380*/  @P2 LOP3.LUT R23, R23, R22, RZ, 0x3c, !PT ;  /* 0x0000001617172212 */ /* 0x000fca00078e3cff */
[----:B------:R-:W2:Y:S04]  /*42390*/  @P2 LDG.E.U8 R6, desc[UR14][R22.64] ;  /* 0x0000000e16062981 */ /* 0x000ea8000c1e1100 */
[----:B------:R-:W4:Y:S04]  /*423a0*/  LDL R22, [R1+0xd9c] ;  /* 0x000d9c0001167983 */ /* 0x000f280000100800 */
[----:B------:R-:W4:Y:S01]  /*423b0*/  LDL R23, [R1+0xda0] ;  /* 0x000da00001177983 */ /* 0x000f220000100800 */
[----:B------:R-:W-:-:S03]  /*423c0*/  PRMT R5, RZ, 0x7610, R5 ;  /* 0x00007610ff057816 */ /* 0x000fc60000000005 */
[----:B--2---:R-:W-:Y:S01]  /*423d0*/  STL [R1+0x1db0], R6 ;  /* 0x001db00601007387 */ /* 0x004fe20000100800 */
[----:B----4-:R-:W-:-:S04]  /*423e0*/  @P2 LOP3.LUT R23, R23, R22, RZ, 0x3c, !PT ;  /* 0x0000001617172212 */ /* 0x010fc800078e3cff */
        /* <DEDUP_REMOVED lines=10> */
[----:B------:R0:W2:Y:S04]  /*42490*/  @P2 LDG.E.U8 R4, desc[UR14][R22.64] ;  /* 0x0000000e16042981 */ /* 0x0000a8000c1e1100 */
        /* <DEDUP_REMOVED lines=8> */
[----:B--2---:R-:W-:Y:S04]  /*42520*/  STL [R1+0x1db8], R4 ;  /* 0x001db80401007387 */ /* 0x004fe80000100800 */
[----:B---3--:R0:W-:Y:S04]  /*42530*/  STL [R1+0x6c8], R27 ;  /* 0x0006c81b01007387 */ /* 0x0081e80000100800 */
[----:B0-----:R-:W2:Y:S04]  /*42540*/  LDL.LU R27, [R1+0x22b0] ;  /* 0x0022b000011b7983 */ /* 0x001ea80000300800 */
[----:B------:R-:W3:Y:S04]  /*42550*/  LDL R22, [R1+0xdb4] ;  /* 0x000db40001167983 */ /* 0x000ee80000100800 */
[----:B------:R-:W3:Y:S01]  /*42560*/  LDL R23, [R1+0xdb8] ;  /* 0x000db80001177983 */ /* 0x000ee20000100800 */
[----:B------:R-:W-:-:S02]  /*42570*/  PRMT R46, RZ, 0x7610, R46 ;  /* 0x00007610ff2e7816 */ /* 0x000fc4000000002e */
[----:B---3--:R-:W-:-:S04]  /*42580*/  @P1 LOP3.LUT R23, R23, R22, RZ, 0x3c, !PT ;  /* 0x0000001617171212 */ /* 0x008fc800078e3cff */
        /* <DEDUP_REMOVED lines=280> */
[----:B------:R-:W-:-:S11]  /*43710*/  PRMT R27, RZ, 0x7610, R27 ;  /* 0x00007610ff1b7816 */ /* 0x000fd6000000001b */
[----:B0-----:R-:W-:-:S04]  /*43720*/  @P1 LOP3.LUT R23, R23, R22, RZ, 0x3c, !PT ;  /* 0x0000001617171212 */ /* 0x001fc800078e3cff */
[----:B------:R-:W-:-:S04]  /*43730*/  @P1 LOP3.LUT R22, R23, R22, RZ, 0x3c, !PT ;  /* 0x0000001617161212 */ /* 0x000fc800078e3cff */
[----:B------:R-:W-:-:S05]  /*43740*/  @P1 LOP3.LUT R23, R23, R22, RZ, 0x3c, !PT ;  /* 0x0000001617171212 */ /* 0x000fca00078e3cff */
[----:B------:R-:W4:Y:S04]  /*43750*/  @P1 LDG.E.U8 R27, desc[UR14][R22.64] ;  /* 0x0000000e161b1981 */ /* 0x000f28000c1e1100 */
[----:B--2---:R-:W-:Y:S04]  /*43760*/  STL [R1+0x1dc8], R18 ;  /* 0x001dc81201007387 */ /* 0x004fe80000100800 */
[----:B----4-:R0:W-:Y:S04]  /*43770*/  STL [R1+0x6b8], R27 ;  /* 0x0006b81b01007387 */ /* 0x0101e80000100800 */
        /* <DEDUP_REMOVED lines=260> */
[----:B--2---:R-:W-:Y:S02]  /*447c0*/  PRMT R27, RZ, 0x7610, R27 ;  /* 0x00007610ff1b7816 */ /* 0x004fe4000000001b */
[----:B0-----:R-:W-:-:S04]  /*447d0*/  @P2 LOP3.LUT R23, R23, R22, RZ, 0x3c, !PT ;  /* 0x0000001617172212 */ /* 0x001fc800078e3cff */
[----:B------:R-:W-:-:S04]  /*447e0*/  @P2 LOP3.LUT R22, R23, R22, RZ, 0x3c, !PT ;  /* 0x0000001617162212 */ /* 0x000fc800078e3cff */
[----:B------:R-:W-:-:S05]  /*447f0*/  @P2 LOP3.LUT R23, R23, R22, RZ, 0x3c, !PT ;  /* 0x0000001617172212 */ /* 0x000fca00078e3cff */
[----:B------:R-:W2:Y:S04]  /*44800*/  @P2 LDG.E.U8 R27, desc[UR14][R22.64] ;  /* 0x0000000e161b2981 */ /* 0x000ea8000c1e1100 */
[----:B----4-:R-:W-:Y:S04]  /*44810*/  STL [R1+0x1dcc], R19 ;  /* 0x001dcc1301007387 */ /* 0x010fe80000100800 */
        /* <DEDUP_REMOVED lines=1323> */
[----:B----4-:R0:W-:Y:S04]  /*49ad0*/  STL [R1+0x1a4], R13 ;  /* 0x0001a40d01007387 */ /* 0x0101e80000100800 */
[----:B0-----:R-:W4:Y:S04]  /*49ae0*/  LDL.LU R13, [R1+0x1f94] ;  /* 0x001f9400010d7983 */ /* 0x001f280000300800 */
[----:B------:R-:W2:Y:S04]  /*49af0*/  LDL R22, [R1+0x1298] ;  /* 0x0012980001167983 */ /* 0x000ea80000100800 */
[----:B------:R-:W2:Y:S01]  /*49b00*/  LDL R23, [R1+0x129c] ;  /* 0x00129c0001177983 */ /* 0x000ea20000100800 */
[----:B------:R-:W-:-:S02]  /*49b10*/  PRMT R43, RZ, 0x7610, R43 ;  /* 0x00007610ff2b7816 */ /* 0x000fc4000000002b */
[----:B--2---:R-:W-:-:S04]  /*49b20*/  @P2 LOP3.LUT R23, R23, R22, RZ, 0x3c, !PT ;  /* 0x0000001617172212 */ /* 0x004fc800078e3cff */
[----:B------:R-:W-:-:S04]  /*49b30*/  @P2 LOP3.LUT R22, R23, R22, RZ, 0x3c, !PT ;  /* 0x0000001617162212 */ /* 0x000fc800078e3cff */
[----:B------:R-:W-:-:S05]  /*49b40*/  @P2 LOP3.LUT R23, R23, R22, RZ, 0x3c, !PT ;  /* 0x0000001617172212 */ /* 0x000fca00078e3cff */
[----:B------:R-:W2:Y:S04]  /*49b50*/  @P2 LDG.E.U8 R43, desc[UR14][R22.64] ;  /* 0x0000000e162b2981 */ /* 0x000ea8000c1e1100 */
[----:B--2---:R0:W-:Y:S04]  /*49b60*/  STL [R1+0x1a0], R43 ;  /* 0x0001a02b01007387 */ /* 0x0041e80000100800 */
[----:B0-----:R-:W2:Y:S04]  /*49b70*/  LDL.LU R43, [R1+0x1f90] ;  /* 0x001f9000012b7983 */ /* 0x001ea80000300800 */
        /* <DEDUP_REMOVED lines=15> */
[----:B------:R-:W2:Y:S01]  /*49c70*/  @P2 LDG.E.U8 R42, desc[UR14][R22.64] ;  /* 0x0000000e162a2981 */ /* 0x000ea2000c1e1100 */
[----:B------:R-:W-:-:S03]  /*49c80*/  ISETP.GT.AND P1, PT, R20, 0x4b, PT ;  /* 0x0000004b1400780c */ /* 0x000fc60003f24270 */
        /* <DEDUP_REMOVED lines=398> */
[----:B------:R-:W-:Y:S02]  /*4b570*/  PRMT R18, RZ, 0x7610, R18 ;  /* 0x00007610ff127816 */ /* 0x000fe40000000012 */
[----:B0-----:R-:W-:-:S04]  /*4b580*/  @P1 LOP3.LUT R23, R23, R22, RZ, 0x3c, !PT ;  /* 0x0000001617171212 */ /* 0x001fc800078e3cff */
[----:B------:R-:W-:-:S04]  /*4b590*/  @P1 LOP3.LUT R22, R23, R22, RZ, 0x3c, !PT ;  /* 0x0000001617161212 */ /* 0x000fc800078e3cff */
[----:B------:R-:W-:Y:S01]  /*4b5a0*/  @P1 LOP3.LUT R23, R23, R22, RZ, 0x3c, !PT ;  /* 0x0000001617171212 */ /* 0x000fe200078e3cff */
[----:B--2---:R-:W-:Y:S04]  /*4b5b0*/  STL [R1+0x1dd0], R19 ;  /* 0x001dd01301007387 */ /* 0x004fe80000100800 */
[----:B------:R0:W2:Y:S04]  /*4b5c0*/  @P1 LDG.E.U8 R18, desc[UR14][R22.64] ;  /* 0x0000000e16121981 */ /* 0x0000a8000c1e1100 */
[----:B------:R-:W0:Y:S04]  /*4b5d0*/  LDL R22, [R1+0x1410] ;  /* 0x0014100001167983 */ /* 0x000e280000100800 */
[----:B------:R-:W0:Y:S01]  /*4b5e0*/  LDL R23, [R1+0x1414] ;  /* 0x0014140001177983 */ /* 0x000e220000100800 */
[----:B------:R-:W-:-:S02]  /*4b5f0*/  ISETP.GT.AND P2, PT, R20, 0x56, PT ;  /* 0x000000561400780c */ /* 0x000fc40003f44270 */
        /* <DEDUP_REMOVED lines=14> */
[----:B------:R0:W3:Y:S04]  /*4b6e0*/  @P2 LDG.E.U8 R46, desc[UR14][R22.64] ;  /* 0x0000000e162e2981 */ /* 0x0000e8000c1e1100 */
[----:B------:R-:W0:Y:S04]  /*4b6f0*/  LDL R22, [R1+0x1420] ;  /* 0x0014200001167983 */ /* 0x000e280000100800 */
[----:B------:R-:W0:Y:S01]  /*4b700*/  LDL R23, [R1+0x1424] ;  /* 0x0014240001177983 */ /* 0x000e220000100800 */
[----:B------:R-:W-:Y:S02]  /*4b710*/  PRMT R25, RZ, 0x7610, R25 ;  /* 0x00007610ff197816 */ /* 0x000fe40000000019 */
[----:B0-----:R-:W-:-:S04]  /*4b720*/  @P2 LOP3.LUT R23, R23, R22, RZ, 0x3c, !PT ;  /* 0x0000001617172212 */ /* 0x001fc800078e3cff */
[----:B------:R-:W-:-:S04]  /*4b730*/  @P2 LOP3.LUT R22, R23, R22, RZ, 0x3c, !PT ;  /* 0x0000001617162212 */ /* 0x000fc800078e3cff */
[----:B------:R-:W-:-:S05]  /*4b740*/  @P2 LOP3.LUT R23, R23, R22, RZ, 0x3c, !PT ;  /* 0x0000001617172212 */ /* 0x000fca00078e3cff */
[----:B------:R-:W2:Y:S04]  /*4b750*/  @P2 LDG.E.U8 R25, desc[UR14][R22.64] ;  /* 0x0000000e16192981 */ /* 0x000ea8000c1e1100 */
[----:B---3--:R0:W-:Y:S04]  /*4b760*/  STL [R1+0x360], R46 ;  /* 0x0003602e01007387 */ /* 0x0081e80000100800 */
[----:B0-----:R-:W3:Y:S04]  /*4b770*/  LDL R46, [R1+0x144c] ;  /* 0x00144c00012e7983 */ /* 0x001ee80000100800 */
        /* <DEDUP_REMOVED lines=37> */
[----:B------:R-:W-:-:S03]  /*4b9d0*/  PRMT R28, RZ, 0x7610, R28 ;  /* 0x00007610ff1c7816 */ /* 0x000fc6000000001c */
[----:B--2---:R0:W-:Y:S04]  /*4b9e0*/  STL [R1+0x33c], R29 ;  /* 0x00033c1d01007387 */ /* 0x0041e80000100800 */
[----:B0-----:R-:W2:Y:S04]  /*4b9f0*/  LDL.LU R29, [R1+0x1ecc] ;  /* 0x001ecc00011d7983 */ /* 0x001ea80000300800 */
[----:B------:R-:W2:Y:S01]  /*4ba00*/  LDL R23, [R1+0x1448] ;  /* 0x0014480001177983 */ /* 0x000ea20000100800 */
[----:B---3--:R-:W-:-:S03]  /*4ba10*/  @P1 IMAD.MOV.U32 R22, RZ, RZ, R46 ;  /* 0x000000ffff161224 */ /* 0x008fc600078e002e */
[----:B------:R-:W3:Y:S04]  /*4ba20*/  LDL R46, [R1+0x1474] ;  /* 0x00147400012e7983 */ /* 0x000ee80000100800 */
[----:B--2---:R-:W2:Y:S01]  /*4ba30*/  @P1 LDG.E.U8 R28, desc[UR14][R22.64] ;  /* 0x0000000e161c1981 */ /* 0x004ea2000c1e1100 */
        /* <DEDUP_REMOVED lines=37> */
[----:B------:R-:W-:Y:S02]  /*4bc90*/  ISETP.GT.AND P1, PT, R20, 0x59, PT ;  /* 0x000000591400780c */ /* 0x000fe40003f24270 */
[----:B------:R-:W-:Y:S01]  /*4bca0*/  PRMT R27, RZ, 0x7610, R27 ;  /* 0x00007610ff1b7816 */ /* 0x000fe2000000001b */
[----:B--2---:R0:W-:Y:S04]  /*4bcb0*/  STL [R1+0xd8], R56 ;  /* 0x0000d83801007387 */ /* 0x0041e80000100800 */
[----:B0-----:R-:W2:Y:S04]  /*4bcc0*/  LDL.LU R56, [R1+0x1eb8] ;  /* 0x001eb80001387983 */ /* 0x001ea80000300800 */
[----:B------:R-:W2:Y:S02]  /*4bcd0*/  LDL R23, [R1+0x1470] ;  /* 0x0014700001177983 */ /* 0x000ea40000100800 */
[----:B---3--:R-:W-:Y:S01]  /*4bce0*/  @P1 IMAD.MOV.U32 R22, RZ, RZ, R46 ;  /* 0x000000ffff161224 */ /* 0x008fe200078e002e */
[----:B------:R-:W-:Y:S01]  /*4bcf0*/  PRMT R54, RZ, 0x7610, R54 ;  /* 0x00007610ff367816 */ /* 0x000fe20000000036 */
[----:B------:R-:W3:Y:S04]  /*4bd00*/  LDL R46, [R1+0x14a0] ;  /* 0x0014a000012e7983 */ /* 0x000ee80000100800 */
[----:B--2---:R0:W2:Y:S04]  /*4bd10*/  @P1 LDG.E.U8 R27, desc[UR14][R22.64] ;  /* 0x0000000e161b1981 */ /* 0x0040a8000c1e1100 */
[----:B------:R-:W0:Y:S04]  /*4bd20*/  LDL R22, [R1+0x1478] ;  /* 0x0014780001167983 */ /* 0x000e280000100800 */
[----:B------:R-:W0:Y:S02]  /*4bd30*/  LDL R23, [R1+0x147c] ;  /* 0x00147c0001177983 */ /* 0x000e240000100800 */
[----:B0-----:R-:W-:-:S04]  /*4bd40*/  @P1 LOP3.LUT R23, R23, R22, RZ, 0x3c, !PT ;  /* 0x0000001617171212 */ /* 0x001fc800078e3cff */
[----:B------:R-:W-:-:S04]  /*4bd50*/  @P1 LOP3.LUT R22, R23, R22, RZ, 0x3c, !PT ;  /* 0x0000001617161212 */ /* 0x000fc800078e3cff */
[----:B------:R-:W-:-:S05]  /*4bd60*/  @P1 LOP3.LUT R23, R23, R22, RZ, 0x3c, !PT ;  /* 0x0000001617171212 */ /* 0x000fca00078e3cff */
[----:B------:R-:W3:Y:S04]  /*4bd70*/  @P1 LDG.E.U8 R54, desc[UR14][R22.64] ;  /* 0x0000000e16361981 */ /* 0x000ee8000c1e1100 */
[----:B--2---:R0:W-:Y:S04]  /*4bd80*/  STL [R1+0xd0], R27 ;  /* 0x0000d01b01007387 */ /* 0x0041e80000100800 */
[----:B0-----:R-:W2:Y:S04]  /*4bd90*/  LDL R27, [R1+0x14a4] ;  /* 0x0014a400011b7983 */ /* 0x001ea80000100800 */
        /* <DEDUP_REMOVED lines=33> */
[----:B------:R-:W-:Y:S02]  /*4bfb0*/  PRMT R49, RZ, 0x7610, R49 ;  /* 0x00007610ff317816 */ /* 0x000fe40000000031 */
[----:B--2---:R-:W-:-:S04]  /*4bfc0*/  @P2 LOP3.LUT R23, R23, R22, RZ, 0x3c, !PT ;  /* 0x0000001617172212 */ /* 0x004fc800078e3cff */
[----:B------:R-:W-:-:S04]  /*4bfd0*/  @P2 LOP3.LUT R22, R23, R22, RZ, 0x3c, !PT ;  /* 0x0000001617162212 */ /* 0x000fc800078e3cff */
[----:B------:R-:W-:-:S05]  /*4bfe0*/  @P2 LOP3.LUT R23, R23, R22, RZ, 0x3c, !PT ;  /* 0x0000001617172212 */ /* 0x000fca00078e3cff */
[----:B------:R0:W2:Y:S02]  /*4bff0*/  @P2 LDG.E.U8 R21, desc[UR14][R22.64] ;  /* 0x0000000e16152981 */ /* 0x0000a4000c1e1100 */
[----:B0-----:R-:W-:Y:S02]  /*4c000*/  @P2 IMAD.MOV.U32 R22, RZ, RZ, R27 ;  /* 0x000000ffff162224 */ /* 0x001fe400078e001b */
[----:B------:R-:W-:-:S05]  /*4c010*/  @P2 IMAD.MOV.U32 R23, RZ, RZ, R46 ;  /* 0x000000ffff172224 */ /* 0x000fca00078e002e */
[----:B------:R-:W3:Y:S04]  /*4c020*/  @P2 LDG.E.U8 R49, desc[UR14][R22.64] ;  /* 0x0000000e16312981 */ /* 0x000ee8000c1e1100 */
[----:B--2---:R0:W-:Y:S04]  /*4c030*/  STL [R1+0xb4], R21 ;  /* 0x0000b41501007387 */ /* 0x0041e80000100800 */
[----:B0-----:R-:W2:Y:S04]  /*4c040*/  LDL.LU R21, [R1+0x1ea4] ;  /* 0x001ea40001157983 */ /* 0x001ea80000300800 */
[----:B------:R-:W2:Y:S04]  /*4c050*/  LDL R46, [R1+0x14c8] ;  /* 0x0014c800012e7983 */ /* 0x000ea80000100800 */
[----:B------:R-:W2:Y:S04]  /*4c060*/  LDL R27, [R1+0x14cc] ;  /* 0x0014cc00011b7983 */ /* 0x000ea80000100800 */
        /* <DEDUP_REMOVED lines=32> */
[----:B----4-:R-:W-:-:S02]  /*4c270*/  PRMT R13, RZ, 0x7610, R13 ;  /* 0x00007610ff0d7816 */ /* 0x010fc4000000000d */
[----:B--2---:R-:W-:-:S04]  /*4c280*/  @P1 LOP3.LUT R23, R23, R22, RZ, 0x3c, !PT ;  /* 0x0000001617171212 */ /* 0x004fc800078e3cff */
[----:B------:R-:W-:-:S04]  /*4c290*/  @P1 LOP3.LUT R22, R23, R22, RZ, 0x3c, !PT ;  /* 0x0000001617161212 */ /* 0x000fc800078e3cff */
[----:B------:R-:W-:-:S05]  /*4c2a0*/  @P1 LOP3.LUT R23, R23, R22, RZ, 0x3c, !PT ;  /* 0x0000001617171212 */ /* 0x000fca00078e3cff */
[----:B------:R0:W2:Y:S01]  /*4c2b0*/  @P1 LDG.E.U8 R13, desc[UR14][R22.64] ;  /* 0x0000000e160d1981 */ /* 0x0000a2000c1e1100 */
[----:B------:R-:W-:Y:S01]  /*4c2c0*/  PRMT R19, RZ, 0x7610, R19 ;  /* 0x00007610ff137816 */ /* 0x000fe20000000013 */
[----:B0-----:R-:W-:Y:S02]  /*4c2d0*/  @P1 IMAD.MOV.U32 R22, RZ, RZ, R27 ;  /* 0x000000ffff161224 */ /* 0x001fe400078e001b */
[----:B------:R-:W-:-:S05]  /*4c2e0*/  @P1 IMAD.MOV.U32 R23, RZ, RZ, R46 ;  /* 0x000000ffff171224 */ /* 0x000fca00078e002e */
[----:B------:R0:W4:Y:S04]  /*4c2f0*/  @P1 LDG.E.U8 R19, desc[UR14][R22.64] ;  /* 0x0000000e16131981 */ /* 0x000128000c1e1100 */
[----:B--2---:R-:W-:Y:S04]  /*4c300*/  STL [R1+0x1e2c], R13 ;  /* 0x001e2c0d01007387 */ /* 0x004fe80000100800 */
[----:B------:R-:W0:Y:S04]  /*4c310*/  LDL R22, [R1+0x14d0] ;  /* 0x0014d00001167983 */ /* 0x000e280000100800 */
[----:B------:R-:W0:Y:S01]  /*4c320*/  LDL R23, [R1+0x14d4] ;  /* 0x0014d40001177983 */ /* 0x000e220000100800 */
[----:B------:R-:W-:-:S02]  /*4c330*/  ISETP.GT.AND P2, PT, R20, 0x5c, PT ;  /* 0x0000005c1400780c */ /* 0x000fc40003f44270 */
[----:B------:R-:W-:Y:S01]  /*4c340*/  PRMT R57, RZ, 0x7610, R57 ;  /* 0x00007610ff397816 */ /* 0x000fe20000000039 */
[----:B------:R-:W2:Y:S04]  /*4c350*/  LDL R46, [R1+0x14f0] ;  /* 0x0014f000012e7983 */ /* 0x000ea80000100800 */
[----:B------:R-:W2:Y:S06]  /*4c360*/  LDL R27, [R1+0x14f4] ;  /* 0x0014f400011b7983 */ /* 0x000eac0000100800 */
        /* <DEDUP_REMOVED lines=28> */
[----:B------:R-:W-:Y:S02]  /*4c530*/  ISETP.GT.AND P1, PT, R20, 0x5d, PT ;  /* 0x0000005d1400780c */ /* 0x000fe40003f24270 */
[----:B--2---:R-:W-:-:S04]  /*4c540*/  @P2 LOP3.LUT R23, R23, R22, RZ, 0x3c, !PT ;  /* 0x0000001617172212 */ /* 0x004fc800078e3cff */
[----:B------:R-:W-:-:S04]  /*4c550*/  @P2 LOP3.LUT R22, R23, R22, RZ, 0x3c, !PT ;  /* 0x0000001617162212 */ /* 0x000fc800078e3cff */
[----:B------:R-:W-:-:S05]  /*4c560*/  @P2 LOP3.LUT R23, R23, R22, RZ, 0x3c, !PT ;  /* 0x0000001617172212 */ /* 0x000fca00078e3cff */
[----:B------:R0:W2:Y:S01]  /*4c570*/  @P2 LDG.E.U8 R63, desc[UR14][R22.64] ;  /* 0x0000000e163f2981 */ /* 0x0000a2000c1e1100 */
[----:B------:R-:W-:Y:S01]  /*4c580*/  PRMT R17, RZ, 0x7610, R17 ;  /* 0x00007610ff117816 */ /* 0x000fe20000000011 */
[----:B0-----:R-:W-:Y:S02]  /*4c590*/  @P1 IMAD.MOV.U32 R22, RZ, RZ, R27 ;  /* 0x000000ffff161224 */ /* 0x001fe400078e001b */
[----:B------:R-:W-:-:S05]  /*4c5a0*/  @P1 IMAD.MOV.U32 R23, RZ, RZ, R46 ;  /* 0x000000ffff171224 */ /* 0x000fca00078e002e */
[----:B------:R-:W3:Y:S04]  /*4c5b0*/  @P1 LDG.E.U8 R17, desc[UR14][R22.64] ;  /* 0x0000000e16111981 */ /* 0x000ee8000c1e1100 */
[----:B--2---:R0:W-:Y:S04]  /*4c5c0*/  STL [R1+0x78], R63 ;  /* 0x0000783f01007387 */ /* 0x0041e80000100800 */
[----:B0-----:R-:W2:Y:S04]  /*4c5d0*/  LDL.LU R63, [R1+0x1e84] ;  /* 0x001e8400013f7983 */ /* 0x001ea80000300800 */
[----:B------:R-:W2:Y:S04]  /*4c5e0*/  LDL R22, [R1+0x14f8] ;  /* 0x0014f80001167983 */ /* 0x000ea80000100800 */
[----:B------:R-:W2:Y:S01]  /*4c5f0*/  LDL R23, [R1+0x14fc] ;  /* 0x0014fc0001177983 */ /* 0x000ea20000100800 */
[----:B------:R-:W-:-:S03]  /*4c600*/  PRMT R2, RZ, 0x7610, R2 ;  /* 0x00007610ff027816 */ /* 0x000fc60000000002 */
[----:B------:R-:W4:Y:S04]  /*4c610*/  LDL R46, [R1+0x1518] ;  /* 0x00151800012e7983 */ /* 0x000f280000100800 */
[----:B------:R-:W4:Y:S04]  /*4c620*/  LDL R27, [R1+0x151c] ;  /* 0x00151c00011b7983 */ /* 0x000f280000100800 */
[----:B---3--:R-:W-:Y:S01]  /*4c630*/  STL [R1+0x1ddc], R17 ;  /* 0x001ddc1101007387 */ /* 0x008fe20000100800 */
        /* <DEDUP_REMOVED lines=14> */
[----:B------:R-:W-:-:S02]  /*4c720*/  PRMT R4, RZ, 0x7610, R4 ;  /* 0x00007610ff047816 */ /* 0x000fc40000000004 */
        /* <DEDUP_REMOVED lines=8> */
[----:B------:R-:W-:Y:S02]  /*4c7b0*/  PRMT R65, RZ, 0x7610, R65 ;  /* 0x00007610ff417816 */ /* 0x000fe40000000041 */
[----:B------:R-:W-:-:S09]  /*4c7c0*/  PRMT R67, RZ, 0x7610, R67 ;  /* 0x00007610ff437816 */ /* 0x000fd20000000043 */
[----:B0-----:R-:W-:-:S04]  /*4c7d0*/  @P2 LOP3.LUT R23, R23, R22, RZ, 0x3c, !PT ;  /* 0x0000001617172212 */ /* 0x001fc800078e3cff */
[----:B------:R-:W-:-:S04]  /*4c7e0*/  @P2 LOP3.LUT R22, R23, R22, RZ, 0x3c, !PT ;  /* 0x0000001617162212 */ /* 0x000fc800078e3cff */
[----:B------:R-:W-:-:S05]  /*4c7f0*/  @P2 LOP3.LUT R23, R23, R22, RZ, 0x3c, !PT ;  /* 0x0000001617172212 */ /* 0x000fca00078e3cff */
[----:B------:R4:W3:Y:S02]  /*4c800*/  @P2 LDG.E.U8 R65, desc[UR14][R22.64] ;  /* 0x0000000e16412981 */ /* 0x0008e4000c1e1100 */
[----:B----4-:R-:W-:Y:S02]  /*4c810*/  @P2 IMAD.MOV.U32 R22, RZ, RZ, R27 ;  /* 0x000000ffff162224 */ /* 0x010fe400078e001b */
[----:B------:R-:W-:-:S05]  /*4c820*/  @P2 IMAD.MOV.U32 R23, RZ, RZ, R46 ;  /* 0x000000ffff172224 */ /* 0x000fca00078e002e */
[----:B------:R-:W4:Y:S04]  /*4c830*/  @P2 LDG.E.U8 R67, desc[UR14][R22.64] ;  /* 0x0000000e16432981 */ /* 0x000f28000c1e1100 */
[----:B--2---:R-:W-:Y:S04]  /*4c840*/  STL [R1+0x1de8], R4 ;  /* 0x001de80401007387 */ /* 0x004fe80000100800 */
[----:B---3--:R0:W-:Y:S04]  /*4c850*/  STL [R1+0x2e8], R65 ;  /* 0x0002e84101007387 */ /* 0x0081e80000100800 */
[----:B0-----:R-:W2:Y:S04]  /*4c860*/  LDL.LU R65, [R1+0x1e80] ;  /* 0x001e800001417983 */ /* 0x001ea80000300800 */
[----:B------:R-:W3:Y:S04]  /*4c870*/  LDL R46, [R1+0x1540] ;  /* 0x00154000012e7983 */ /* 0x000ee80000100800 */
[----:B------:R-:W2:Y:S04]  /*4c880*/  LDL R27, [R1+0x1544] ;  /* 0x00154400011b7983 */ /* 0x000ea80000100800 */
        /* <DEDUP_REMOVED lines=33> */
[----:B------:R-:W-:-:S05]  /*4caa0*/  @P1 LOP3.LUT R23, R23, R22, RZ, 0x3c, !PT ;  /* 0x0000001617171212 */ /* 0x000fca00078e3cff */
[----:B------:R0:W4:Y:S01]  /*4cab0*/  @P1 LDG.E.U8 R73, desc[UR14][R22.64] ;  /* 0x0000000e16491981 */ /* 0x000122000c1e1100 */
[----:B------:R-:W-:-:S03]  /*4cac0*/  PRMT R26, RZ, 0x7610, R26 ;  /* 0x00007610ff1a7816 */ /* 0x000fc6000000001a */
[----:B--2---:R1:W-:Y:S01]  /*4cad0*/  STL [R1+0x2c8], R43 ;  /* 0x0002c82b01007387 */ /* 0x0043e20000100800 */
[----:B0-----:R-:W-:Y:S02]  /*4cae0*/  @P1 IMAD.MOV.U32 R22, RZ, RZ, R27 ;  /* 0x000000ffff161224 */ /* 0x001fe400078e001b */
[----:B---3--:R-:W-:Y:S01]  /*4caf0*/  @P1 IMAD.MOV.U32 R23, RZ, RZ, R46 ;  /* 0x000000ffff171224 */ /* 0x008fe200078e002e */
[----:B-1----:R-:W2:Y:S04]  /*4cb00*/  LDL R43, [R1+0x155c] ;  /* 0x00155c00012b7983 */ /* 0x002ea80000100800 */
[----:B------:R0:W3:Y:S04]  /*4cb10*/  @P1 LDG.E.U8 R26, desc[UR14][R22.64] ;  /* 0x0000000e161a1981 */ /* 0x0000e8000c1e1100 */
[----:B----4-:R1:W-:Y:S04]  /*4cb20*/  STL [R1+0x2c0], R73 ;  /* 0x0002c04901007387 */ /* 0x0103e80000100800 */
[----:B-1----:R-:W4:Y:S04]  /*4cb30*/  LDL.LU R73, [R1+0x1e70] ;  /* 0x001e700001497983 */ /* 0x002f280000300800 */
[----:B------:R-:W0:Y:S04]  /*4cb40*/  LDL R22, [R1+0x1548] ;  /* 0x0015480001167983 */ /* 0x000e280000100800 */
[----:B------:R-:W0:Y:S01]  /*4cb50*/  LDL R23, [R1+0x154c] ;  /* 0x00154c0001177983 */ /* 0x000e220000100800 */
[----:B------:R-:W-:-:S03]  /*4cb60*/  PRMT R75, RZ, 0x7610, R75 ;  /* 0x00007610ff4b7816 */ /* 0x000fc6000000004b */
[----:B------:R-:W2:Y:S04]  /*4cb70*/  LDL R46, [R1+0x1564] ;  /* 0x00156400012e7983 */ /* 0x000ea80000100800 */
[----:B------:R-:W2:Y:S01]  /*4cb80*/  LDL R27, [R1+0x1568] ;  /* 0x00156800011b7983 */ /* 0x000ea20000100800 */
        /* <DEDUP_REMOVED lines=10> */
[----:B------:R-:W-:-:S02]  /*4cc30*/  ISETP.GT.AND P2, PT, R20, 0x60, PT ;  /* 0x000000601400780c */ /* 0x000fc40003f44270 */
[----:B------:R-:W-:-:S11]  /*4cc40*/  PRMT R77, RZ, 0x7610, R77 ;  /* 0x00007610ff4d7816 */ /* 0x000fd6000000004d */
        /* <DEDUP_REMOVED lines=8> */
[----:B------:R-:W-:Y:S01]  /*4ccd0*/  @P2 IMAD.MOV.U32 R22, RZ, RZ, R43 ;  /* 0x000000ffff162224 */ /* 0x000fe200078e002b */
[----:B------:R-:W-:-:S02]  /*4cce0*/  PRMT R44, RZ, 0x7610, R44 ;  /* 0x00007610ff2c7816 */ /* 0x000fc4000000002c */
[----:B------:R-:W-:Y:S01]  /*4ccf0*/  PRMT R10, RZ, 0x7610, R10 ;  /* 0x00007610ff0a7816 */ /* 0x000fe2000000000a */
[----:B------:R-:W3:Y:S04]  /*4cd00*/  LDL R43, [R1+0x1578] ;  /* 0x00157800012b7983 */ /* 0x000ee80000100800 */
[----:B--2---:R0:W2:Y:S04]  /*4cd10*/  @P2 LDG.E.U8 R42, desc[UR14][R22.64] ;  /* 0x0000000e162a2981 */ /* 0x0040a8000c1e1100 */
[----:B------:R-:W2:Y:S01]  /*4cd20*/  LDL R23, [R1+0x1560] ;  /* 0x0015600001177983 */ /* 0x000ea20000100800 */
[----:B0-----:R-:W-:-:S05]  /*4cd30*/  @P2 IMAD.MOV.U32 R22, RZ, RZ, R46 ;  /* 0x000000ffff162224 */ /* 0x001fca00078e002e */
[----:B--2---:R3:W2:Y:S04]  /*4cd40*/  @P2 LDG.E.U8 R44, desc[UR14][R22.64] ;  /* 0x0000000e162c2981 */ /* 0x0046a8000c1e1100 */
[----:B------:R0:W-:Y:S04]  /*4cd50*/  STL [R1+0x5c], R42 ;  /* 0x00005c2a01007387 */ /* 0x0001e80000100800 */
[----:B------:R-:W4:Y:S01]  /*4cd60*/  LDL R46, [R1+0x1588] ;  /* 0x00158800012e7983 */ /* 0x000f220000100800 */
[----:B---3--:R-:W-:Y:S02]  /*4cd70*/  @P2 IMAD.MOV.U32 R22, RZ, RZ, R26 ;  /* 0x000000ffff162224 */ /* 0x008fe400078e001a */
[----:B------:R-:W-:Y:S01]  /*4cd80*/  @P2 IMAD.MOV.U32 R23, RZ, RZ, R27 ;  /* 0x000000ffff172224 */ /* 0x000fe200078e001b */
[----:B0-----:R-:W3:Y:S04]  /*4cd90*/  LDL R42, [R1+0x157c] ;  /* 0x00157c00012a7983 */ /* 0x001ee80000100800 */
[----:B------:R-:W3:Y:S04]  /*4cda0*/  LDL R27, [R1+0x1580] ;  /* 0x00158000011b7983 */ /* 0x000ee80000100800 */
[----:B------:R-:W3:Y:S04]  /*4cdb0*/  LDL R26, [R1+0x1584] ;  /* 0x00158400011a7983 */ /* 0x000ee80000100800 */
[----:B------:R0:W3:Y:S04]  /*4cdc0*/  @P2 LDG.E.U8 R10, desc[UR14][R22.64] ;  /* 0x0000000e160a2981 */ /* 0x0000e8000c1e1100 */
[----:B--2---:R1:W-:Y:S04]  /*4cdd0*/  STL [R1+0x58], R44 ;  /* 0x0000582c01007387 */ /* 0x0043e80000100800 */
[----:B------:R-:W0:Y:S04]  /*4cde0*/  LDL R22, [R1+0x1570] ;  /* 0x0015700001167983 */ /* 0x000e280000100800 */
[----:B------:R-:W0:Y:S01]  /*4cdf0*/  LDL R23, [R1+0x1574] ;  /* 0x0015740001177983 */ /* 0x000e220000100800 */
[----:B------:R-:W-:-:S02]  /*4ce00*/  ISETP.GT.AND P1, PT, R20, 0x61, PT ;  /* 0x000000611400780c */ /* 0x000fc40003f24270 */
[----:B------:R-:W-:Y:S02]  /*4ce10*/  PRMT R19, RZ, 0x7610, R19 ;  /* 0x00007610ff137816 */ /* 0x000fe40000000013 */
[----:B------:R-:W-:Y:S02]  /*4ce20*/  PRMT R13, RZ, 0x7610, R13 ;  /* 0x00007610ff0d7816 */ /* 0x000fe4000000000d */
[----:B------:R-:W-:Y:S01]  /*4ce30*/  PRMT R47, RZ, 0x7610, R47 ;  /* 0x00007610ff2f7816 */ /* 0x000fe2000000002f */
[----:B-1----:R-:W2:Y:S06]  /*4ce40*/  LDL R44, [R1+0x158c] ;  /* 0x00158c00012c7983 */ /* 0x002eac0000100800 */
[----:B0-----:R-:W-:-:S04]  /*4ce50*/  @P1 LOP3.LUT R23, R23, R22, RZ, 0x3c, !PT ;  /* 0x0000001617171212 */ /* 0x001fc800078e3cff */
[----:B------:R-:W-:-:S04]  /*4ce60*/  @P1 LOP3.LUT R22, R23, R22, RZ, 0x3c, !PT ;  /* 0x0000001617161212 */ /* 0x000fc800078e3cff */
[----:B------:R-:W-:-:S05]  /*4ce70*/  @P1 LOP3.LUT R23, R23, R22, RZ, 0x3c, !PT ;  /* 0x0000001617171212 */ /* 0x000fca00078e3cff */
[----:B------:R3:W2:Y:S02]  /*4ce80*/  @P1 LDG.E.U8 R19, desc[UR14][R22.64] ;  /* 0x0000000e16131981 */ /* 0x0006a4000c1e1100 */
[----:B---3--:R-:W-:Y:S02]  /*4ce90*/  @P1 IMAD.MOV.U32 R22, RZ, RZ, R42 ;  /* 0x000000ffff161224 */ /* 0x008fe400078e002a */
[----:B------:R-:W-:-:S05]  /*4cea0*/  @P1 IMAD.MOV.U32 R23, RZ, RZ, R43 ;  /* 0x000000ffff171224 */ /* 0x000fca00078e002b */
[----:B------:R0:W3:Y:S02]  /*4ceb0*/  @P1 LDG.E.U8 R13, desc[UR14][R22.64] ;  /* 0x0000000e160d1981 */ /* 0x0000e4000c1e1100 */
[----:B0-----:R-:W-:Y:S02]  /*4cec0*/  @P1 IMAD.MOV.U32 R22, RZ, RZ, R26 ;  /* 0x000000ffff161224 */ /* 0x001fe400078e001a */
[----:B------:R-:W-:-:S05]  /*4ced0*/  @P1 IMAD.MOV.U32 R23, RZ, RZ, R27 ;  /* 0x000000ffff171224 */ /* 0x000fca00078e001b */
[----:B------:R4:W3:Y:S04]  /*4cee0*/  @P1 LDG.E.U8 R47, desc[UR14][R22.64] ;  /* 0x0000000e162f1981 */ /* 0x0008e8000c1e1100 */
[----:B------:R-:W-:Y:S01]  /*4cef0*/  STL [R1+0x1e58], R10 ;  /* 0x001e580a01007387 */ /* 0x000fe20000100800 */
[----:B------:R-:W-:Y:S01]  /*4cf00*/  PRMT R11, RZ, 0x7610, R11 ;  /* 0x00007610ff0b7816 */ /* 0x000fe2000000000b */
[----:B----4-:R-:W-:Y:S02]  /*4cf10*/  @P1 IMAD.MOV.U32 R23, RZ, RZ, R46 ;  /* 0x000000ffff171224 */ /* 0x010fe400078e002e */
[----:B--2---:R-:W-:-:S05]  /*4cf20*/  @P1 IMAD.MOV.U32 R22, RZ, RZ, R44 ;  /* 0x000000ffff161224 */ /* 0x004fca00078e002c */
[----:B------:R-:W2:Y:S04]  /*4cf30*/  @P1 LDG.E.U8 R11, desc[UR14][R22.64] ;  /* 0x0000000e160b1981 */ /* 0x000ea8000c1e1100 */
[----:B------:R-:W-:Y:S04]  /*4cf40*/  STL [R1+0x1e50], R19 ;  /* 0x001e501301007387 */ /* 0x000fe80000100800 */
[----:B------:R-:W4:Y:S04]  /*4cf50*/  LDL R43, [R1+0x1590] ;  /* 0x00159000012b7983 */ /* 0x000f280000100800 */
[----:B------:R-:W4:Y:S04]  /*4cf60*/  LDL R42, [R1+0x1594] ;  /* 0x00159400012a7983 */ /* 0x000f280000100800 */
[----:B---3--:R0:W-:Y:S04]  /*4cf70*/  STL [R1+0x1e54], R13 ;  /* 0x001e540d01007387 */ /* 0x0081e80000100800 */
[----:B------:R-:W3:Y:S04]  /*4cf80*/  LDL R27, [R1+0x1598] ;  /* 0x00159800011b7983 */ /* 0x000ee80000100800 */
[----:B------:R-:W3:Y:S04]  /*4cf90*/  LDL R26, [R1+0x159c] ;  /* 0x00159c00011a7983 */ /* 0x000ee80000100800 */
[----:B------:R1:W-:Y:S04]  /*4cfa0*/  STL [R1+0x48], R47 ;  /* 0x0000482f01007387 */ /* 0x0003e80000100800 */
[----:B------:R-:W3:Y:S04]  /*4cfb0*/  LDL R46, [R1+0x15a4] ;  /* 0x0015a400012e7983 */ /* 0x000ee80000100800 */
[----:B------:R-:W3:Y:S04]  /*4cfc0*/  LDL R44, [R1+0x15a8] ;  /* 0x0015a800012c7983 */ /* 0x000ee80000100800 */
[----:B0-----:R-:W3:Y:S04]  /*4cfd0*/  LDL R13, [R1+0x15ac] ;  /* 0x0015ac00010d7983 */ /* 0x001ee80000100800 */
[----:B-1----:R-:W3:Y:S01]  /*4cfe0*/  LDL R47, [R1+0x15a0] ;  /* 0x0015a000012f7983 */ /* 0x002ee20000100800 */
[----:B------:R-:W-:-:S02]  /*4cff0*/  ISETP.GT.AND P2, PT, R20, 0x62, PT ;  /* 0x000000621400780c */ /* 0x000fc40003f44270 */
[----:B------:R-:W-:Y:S02]  /*4d000*/  PRMT R16, RZ, 0x7610, R16 ;  /* 0x00007610ff107816 */ /* 0x000fe40000000010 */
[----:B------:R-:W-:Y:S02]  /*4d010*/  PRMT R0, RZ, 0x7610, R0 ;  /* 0x00007610ff007816 */ /* 0x000fe40000000000 */
[----:B------:R-:W-:Y:S02]  /*4d020*/  PRMT R45, RZ, 0x7610, R45 ;  /* 0x00007610ff2d7816 */ /* 0x000fe4000000002d */
[----:B------:R-:W-:Y:S01]  /*4d030*/  PRMT R12, RZ, 0x7610, R12 ;  /* 0x00007610ff0c7816 */ /* 0x000fe2000000000c */
[----:B--2---:R-:W-:Y:S04]  /*4d040*/  STL [R1+0x1e5c], R11 ;  /* 0x001e5c0b01007387 */ /* 0x004fe80000100800 */
[----:B----4-:R-:W-:-:S02]  /*4d050*/  @P2 IMAD.MOV.U32 R23, RZ, RZ, R43 ;  /* 0x000000ffff172224 */ /* 0x010fc400078e002b */
[----:B------:R-:W-:Y:S01]  /*4d060*/  @P2 IMAD.MOV.U32 R22, RZ, RZ, R42 ;  /* 0x000000ffff162224 */ /* 0x000fe200078e002a */
[----:B------:R-:W2:Y:S04]  /*4d070*/  LDL R43, [R1+0x15b0] ;  /* 0x0015b000012b7983 */ /* 0x000ea80000100800 */
[----:B------:R-:W4:Y:S04]  /*4d080*/  LDL R42, [R1+0x15b4] ;  /* 0x0015b400012a7983 */ /* 0x000f280000100800 */
[----:B------:R3:W2:Y:S02]  /*4d090*/  @P2 LDG.E.U8 R16, desc[UR14][R22.64] ;  /* 0x0000000e16102981 */ /* 0x0006a4000c1e1100 */
[----:B---3--:R-:W-:-:S02]  /*4d0a0*/  @P2 IMAD.MOV.U32 R23, RZ, RZ, R27 ;  /* 0x000000ffff172224 */ /* 0x008fc400078e001b */
[----:B------:R-:W-:-:S05]  /*4d0b0*/  @P2 IMAD.MOV.U32 R22, RZ, RZ, R26 ;  /* 0x000000ffff162224 */ /* 0x000fca00078e001a */
[----:B------:R0:W3:Y:S02]  /*4d0c0*/  @P2 LDG.E.U8 R0, desc[UR14][R22.64] ;  /* 0x0000000e16002981 */ /* 0x0000e4000c1e1100 */
[----:B0-----:R-:W-:Y:S02]  /*4d0d0*/  @P2 IMAD.MOV.U32 R22, RZ, RZ, R46 ;  /* 0x000000ffff162224 */ /* 0x001fe400078e002e */
[----:B------:R-:W-:-:S05]  /*4d0e0*/  @P2 IMAD.MOV.U32 R23, RZ, RZ, R47 ;  /* 0x000000ffff172224 */ /* 0x000fca00078e002f */
[----:B------:R0:W4:Y:S02]  /*4d0f0*/  @P2 LDG.E.U8 R45, desc[UR14][R22.64] ;  /* 0x0000000e162d2981 */ /* 0x000124000c1e1100 */
[----:B0-----:R-:W-:Y:S02]  /*4d100*/  @P2 IMAD.MOV.U32 R22, RZ, RZ, R13 ;  /* 0x000000ffff162224 */ /* 0x001fe400078e000d */
[----:B------:R-:W-:-:S05]  /*4d110*/  @P2 IMAD.MOV.U32 R23, RZ, RZ, R44 ;  /* 0x000000ffff172224 */ /* 0x000fca00078e002c */
[----:B------:R4:W4:Y:S01]  /*4d120*/  @P2 LDG.E.U8 R12, desc[UR14][R22.64] ;  /* 0x0000000e160c2981 */ /* 0x000922000c1e1100 */
[----:B------:R-:W-:Y:S02]  /*4d130*/  ISETP.GT.AND P1, PT, R20, 0x63, PT ;  /* 0x000000631400780c */ /* 0x000fe40003f24270 */
[----:B------:R-:W-:Y:S01]  /*4d140*/  PRMT R18, RZ, 0x7610, R18 ;  /* 0x00007610ff127816 */ /* 0x000fe20000000012 */
[----:B--2---:R0:W-:Y:S04]  /*4d150*/  STL [R1+0x40], R16 ;  /* 0x0000401001007387 */ /* 0x0041e80000100800 */
[----:B0-----:R-:W2:Y:S04]  /*4d160*/  LDL.LU R16, [R1+0x1e64] ;  /* 0x001e640001107983 */ /* 0x001ea80000300800 */
[----:B------:R-:W2:Y:S04]  /*4d170*/  LDL R27, [R1+0x15b8] ;  /* 0x0015b800011b7983 */ /* 0x000ea80000100800 */
[----:B------:R-:W2:Y:S04]  /*4d180*/  LDL R26, [R1+0x15bc] ;  /* 0x0015bc00011a7983 */ /* 0x000ea80000100800 */
[----:B---3--:R-:W-:Y:S04]  /*4d190*/  STL [R1+0x3c], R0 ;  /* 0x00003c0001007387 */ /* 0x008fe80000100800 */
[----:B------:R-:W3:Y:S04]  /*4d1a0*/  LDL R46, [R1+0x15c0] ;  /* 0x0015c000012e7983 */ /* 0x000ee80000100800 */
[----:B------:R-:W3:Y:S01]  /*4d1b0*/  LDL R13, [R1+0x15c4] ;  /* 0x0015c400010d7983 */ /* 0x000ee20000100800 */
[----:B----4-:R-:W-:-:S02]  /*4d1c0*/  @P1 IMAD.MOV.U32 R22, RZ, RZ, R42 ;  /* 0x000000ffff161224 */ /* 0x010fc400078e002a */
[----:B------:R-:W-:-:S05]  /*4d1d0*/  @P1 IMAD.MOV.U32 R23, RZ, RZ, R43 ;  /* 0x000000ffff171224 */ /* 0x000fca00078e002b */
[----:B------:R2:W4:Y:S04]  /*4d1e0*/  @P1 LDG.E.U8 R18, desc[UR14][R22.64] ;  /* 0x0000000e16121981 */ /* 0x000528000c1e1100 */
[----:B------:R-:W-:Y:S04]  /*4d1f0*/  STL [R1+0x1e60], R12 ;  /* 0x001e600c01007387 */ /* 0x000fe80000100800 */
[----:B------:R0:W-:Y:S04]  /*4d200*/  STL [R1+0x38], R45 ;  /* 0x0000382d01007387 */ /* 0x0001e80000100800 */
[----:B------:R-:W4:Y:S04]  /*4d210*/  LDL R44, [R1+0x15cc] ;  /* 0x0015cc00012c7983 */ /* 0x000f280000100800 */
[----:B0-----:R-:W4:Y:S01]  /*4d220*/  LDL R45, [R1+0x15c8] ;  /* 0x0015c800012d7983 */ /* 0x001f220000100800 */
[----:B------:R-:W-:-:S02]  /*4d230*/  PRMT R4, RZ, 0x7610, R4 ;  /* 0x00007610ff047816 */ /* 0x000fc40000000004 */
[----:B------:R-:W-:Y:S02]  /*4d240*/  PRMT R3, RZ, 0x7610, R3 ;  /* 0x00007610ff037816 */ /* 0x000fe40000000003 */
[----:B------:R-:W-:Y:S01]  /*4d250*/  PRMT R2, RZ, 0x7610, R2 ;  /* 0x00007610ff027816 */ /* 0x000fe20000000002 */
[----:B--2---:R-:W-:Y:S02]  /*4d260*/  @P1 IMAD.MOV.U32 R23, RZ, RZ, R27 ;  /* 0x000000ffff171224 */ /* 0x004fe400078e001b */
[----:B------:R-:W-:-:S05]  /*4d270*/  @P1 IMAD.MOV.U32 R22, RZ, RZ, R26 ;  /* 0x000000ffff161224 */ /* 0x000fca00078e001a */
[----:B------:R3:W2:Y:S02]  /*4d280*/  @P1 LDG.E.U8 R4, desc[UR14][R22.64] ;  /* 0x0000000e16041981 */ /* 0x0006a4000c1e1100 */
[----:B---3--:R-:W-:Y:S02]  /*4d290*/  @P1 IMAD.MOV.U32 R22, RZ, RZ, R13 ;  /* 0x000000ffff161224 */ /* 0x008fe400078e000d */
[----:B------:R-:W-:-:S05]  /*4d2a0*/  @P1 IMAD.MOV.U32 R23, RZ, RZ, R46 ;  /* 0x000000ffff171224 */ /* 0x000fca00078e002e */
[----:B------:R0:W3:Y:S04]  /*4d2b0*/  @P1 LDG.E.U8 R3, desc[UR14][R22.64] ;  /* 0x0000000e16031981 */ /* 0x0000e8000c1e1100 */
[----:B----4-:R-:W-:Y:S04]  /*4d2c0*/  STL [R1+0x1e34], R18 ;  /* 0x001e341201007387 */ /* 0x010fe80000100800 */
[----:B------:R-:W4:Y:S04]  /*4d2d0*/  LDL R43, [R1+0x15d0] ;  /* 0x0015d000012b7983 */ /* 0x000f280000100800 */
[----:B------:R-:W4:Y:S04]  /*4d2e0*/  LDL R42, [R1+0x15d4] ;  /* 0x0015d400012a7983 */ /* 0x000f280000100800 */
[----:B------:R-:W4:Y:S04]  /*4d2f0*/  LDL R27, [R1+0x15d8] ;  /* 0x0015d800011b7983 */ /* 0x000f280000100800 */
[----:B------:R-:W4:Y:S01]  /*4d300*/  LDL R26, [R1+0x15dc] ;  /* 0x0015dc00011a7983 */ /* 0x000f220000100800 */
[----:B0-----:R-:W-:-:S02]  /*4d310*/  @P1 IMAD.MOV.U32 R22, RZ, RZ, R44 ;  /* 0x000000ffff161224 */ /* 0x001fc400078e002c */
[----:B------:R-:W-:-:S05]  /*4d320*/  @P1 IMAD.MOV.U32 R23, RZ, RZ, R45 ;  /* 0x000000ffff171224 */ /* 0x000fca00078e002d */
[----:B------:R4:W4:Y:S01]  /*4d330*/  @P1 LDG.E.U8 R2, desc[UR14][R22.64] ;  /* 0x0000000e16021981 */ /* 0x000922000c1e1100 */
[----:B------:R-:W-:Y:S02]  /*4d340*/  ISETP.GT.AND P2, PT, R20, 0x64, PT ;  /* 0x000000641400780c */ /* 0x000fe40003f44270 */
[----:B------:R-:W-:Y:S01]  /*4d350*/  PRMT R17, RZ, 0x7610, R17 ;  /* 0x00007610ff117816 */ /* 0x000fe20000000011 */
[----:B--2---:R-:W-:Y:S04]  /*4d360*/  STL [R1+0x1e38], R4 ;  /* 0x001e380401007387 */ /* 0x004fe80000100800 */
[----:B------:R-:W2:Y:S04]  /*4d370*/  LDL R13, [R1+0x15e0] ;  /* 0x0015e000010d7983 */ /* 0x000ea80000100800 */
[----:B------:R-:W2:Y:S04]  /*4d380*/  LDL R12, [R1+0x15e4] ;  /* 0x0015e400010c7983 */ /* 0x000ea80000100800 */
[----:B---3--:R0:W-:Y:S01]  /*4d390*/  STL [R1+0x1e3c], R3 ;  /* 0x001e3c0301007387 */ /* 0x0081e20000100800 */
[----:B----4-:R-:W-:-:S02]  /*4d3a0*/  @P2 IMAD.MOV.U32 R23, RZ, RZ, R43 ;  /* 0x000000ffff172224 */ /* 0x010fc400078e002b */
[----:B------:R-:W-:Y:S01]  /*4d3b0*/  @P2 IMAD.MOV.U32 R22, RZ, RZ, R42 ;  /* 0x000000ffff162224 */ /* 0x000fe200078e002a */
[----:B0-----:R-:W-:-:S06]  /*4d3c0*/  PRMT R3, RZ, 0x7610, R3 ;  /* 0x00007610ff037816 */ /* 0x001fcc0000000003 */
[----:B------:R0:W3:Y:S02]  /*4d3d0*/  @P2 LDG.E.U8 R3, desc[UR14][R22.64] ;  /* 0x0000000e16032981 */ /* 0x0000e4000c1e1100 */
[----:B0-----:R-:W-:Y:S02]  /*4d3e0*/  @P2 IMAD.MOV.U32 R22, RZ, RZ, R26 ;  /* 0x000000ffff162224 */ /* 0x001fe400078e001a */
[----:B------:R-:W-:-:S05]  /*4d3f0*/  @P2 IMAD.MOV.U32 R23, RZ, RZ, R27 ;  /* 0x000000ffff172224 */ /* 0x000fca00078e001b */
[----:B------:R2:W4:Y:S04]  /*4d400*/  @P2 LDG.E.U8 R17, desc[UR14][R22.64] ;  /* 0x0000000e16112981 */ /* 0x000528000c1e1100 */
[----:B------:R-:W-:Y:S04]  /*4d410*/  STL [R1+0x1e40], R2 ;  /* 0x001e400201007387 */ /* 0x000fe80000100800 */
[----:B------:R-:W4:Y:S04]  /*4d420*/  LDL R42, [R1+0x15ec] ;  /* 0x0015ec00012a7983 */ /* 0x000f280000100800 */
[----:B------:R-:W4:Y:S01]  /*4d430*/  LDL R43, [R1+0x15e8] ;  /* 0x0015e800012b7983 */ /* 0x000f220000100800 */
[----:B------:R-:W-:-:S02]  /*4d440*/  PRMT R9, RZ, 0x7610, R9 ;  /* 0x00007610ff097816 */ /* 0x000fc40000000009 */
[----:B------:R-:W-:Y:S01]  /*4d450*/  PRMT R14, RZ, 0x7610, R14 ;  /* 0x00007610ff0e7816 */ /* 0x000fe2000000000e */
[----:B------:R-:W4:Y:S01]  /*4d460*/  LDL R4, [R1+0x15f0] ;  /* 0x0015f00001047983 */ /* 0x000f220000100800 */
[----:B--2---:R-:W-:Y:S02]  /*4d470*/  @P2 IMAD.MOV.U32 R23, RZ, RZ, R13 ;  /* 0x000000ffff172224 */ /* 0x004fe400078e000d */
[----:B------:R-:W-:-:S05]  /*4d480*/  @P2 IMAD.MOV.U32 R22, RZ, RZ, R12 ;  /* 0x000000ffff162224 */ /* 0x000fca00078e000c */
[----:B------:R4:W2:Y:S04]  /*4d490*/  @P2 LDG.E.U8 R9, desc[UR14][R22.64] ;  /* 0x0000000e16092981 */ /* 0x0008a8000c1e1100 */
[----:B---3--:R0:W-:Y:S04]  /*4d4a0*/  STL [R1+0x20], R3 ;  /* 0x0000200301007387 */ /* 0x0081e80000100800 */
[----:B0-----:R-:W3:Y:S01]  /*4d4b0*/  LDL R3, [R1+0x15f4] ;  /* 0x0015f40001037983 */ /* 0x001ee20000100800 */
[----:B----4-:R-:W-:Y:S02]  /*4d4c0*/  @P2 IMAD.MOV.U32 R22, RZ, RZ, R42 ;  /* 0x000000ffff162224 */ /* 0x010fe400078e002a */
[----:B------:R-:W-:-:S05]  /*4d4d0*/  @P2 IMAD.MOV.U32 R23, RZ, RZ, R43 ;  /* 0x000000ffff172224 */ /* 0x000fca00078e002b */
[----:B------:R0:W4:Y:S04]  /*4d4e0*/  @P2 LDG.E.U8 R14, desc[UR14][R22.64] ;  /* 0x0000000e160e2981 */ /* 0x000128000c1e1100 */
[----:B------:R-:W-:Y:S04]  /*4d4f0*/  STL [R1+0x1e44], R17 ;  /* 0x001e441101007387 */ /* 0x000fe80000100800 */
[----:B------:R-:W4:Y:S04]  /*4d500*/  LDL R27, [R1+0x15f8] ;  /* 0x0015f800011b7983 */ /* 0x000f280000100800 */
[----:B------:R-:W4:Y:S01]  /*4d510*/  LDL R26, [R1+0x15fc] ;  /* 0x0015fc00011a7983 */ /* 0x000f220000100800 */
[----:B------:R-:W-:-:S03]  /*4d520*/  ISETP.GT.AND P1, PT, R20, 0x65, PT ;  /* 0x000000651400780c */ /* 0x000fc60003f24270 */
[----:B------:R-:W4:Y:S04]  /*4d530*/  LDL R13, [R1+0x1600] ;  /* 0x00160000010d7983 */ /* 0x000f280000100800 */
[----:B------:R-:W4:Y:S01]  /*4d540*/  LDL R12, [R1+0x1604] ;  /* 0x00160400010c7983 */ /* 0x000f220000100800 */
[----:B------:R-:W-:-:S05]  /*4d550*/  PRMT R5, RZ, 0x7610, R5 ;  /* 0x00007610ff057816 */ /* 0x000fca0000000005 */
[----:B0-----:R-:W-:Y:S01]  /*4d560*/  @P1 IMAD.MOV.U32 R23, RZ, RZ, R4 ;  /* 0x000000ffff171224 */ /* 0x001fe200078e0004 */
[----:B------:R-:W-:Y:S01]  /*4d570*/  PRMT R6, RZ, 0x7610, R6 ;  /* 0x00007610ff067816 */ /* 0x000fe20000000006 */
[----:B--2---:R-:W-:Y:S01]  /*4d580*/  STL [R1+0x1e48], R9 ;  /* 0x001e480901007387 */ /* 0x004fe20000100800 */
[----:B---3--:R-:W-:-:S05]  /*4d590*/  @P1 IMAD.MOV.U32 R22, RZ, RZ, R3 ;  /* 0x000000ffff161224 */ /* 0x008fca00078e0003 */
[----:B------:R0:W2:Y:S04]  /*4d5a0*/  @P1 LDG.E.U8 R5, desc[UR14][R22.64] ;  /* 0x0000000e16051981 */ /* 0x0000a8000c1e1100 */
[----:B----4-:R-:W-:Y:S04]  /*4d5b0*/  STL [R1+0x1e4c], R14 ;  /* 0x001e4c0e01007387 */ /* 0x010fe80000100800 */
[----:B------:R-:W3:Y:S04]  /*4d5c0*/  LDL R4, [R1+0x1608] ;  /* 0x0016080001047983 */ /* 0x000ee80000100800 */
[----:B------:R-:W4:Y:S01]  /*4d5d0*/  LDL R3, [R1+0x160c] ;  /* 0x00160c0001037983 */ /* 0x000f220000100800 */
[----:B0-----:R-:W-:-:S02]  /*4d5e0*/  @P1 IMAD.MOV.U32 R22, RZ, RZ, R26 ;  /* 0x000000ffff161224 */ /* 0x001fc400078e001a */
[----:B------:R-:W-:-:S05]  /*4d5f0*/  @P1 IMAD.MOV.U32 R23, RZ, RZ, R27 ;  /* 0x000000ffff171224 */ /* 0x000fca00078e001b */
[----:B------:R0:W4:Y:S01]  /*4d600*/  @P1 LDG.E.U8 R6, desc[UR14][R22.64] ;  /* 0x0000000e16061981 */ /* 0x000122000c1e1100 */
[----:B------:R-:W-:Y:S02]  /*4d610*/  PRMT R7, RZ, 0x7610, R7 ;  /* 0x00007610ff077816 */ /* 0x000fe40000000007 */
[----:B------:R-:W-:Y:S01]  /*4d620*/  PRMT R15, RZ, 0x7610, R15 ;  /* 0x00007610ff0f7816 */ /* 0x000fe2000000000f */
[----:B0-----:R-:W-:Y:S02]  /*4d630*/  @P1 IMAD.MOV.U32 R22, RZ, RZ, R12 ;  /* 0x000000ffff161224 */ /* 0x001fe400078e000c */
[----:B------:R-:W-:-:S05]  /*4d640*/  @P1 IMAD.MOV.U32 R23, RZ, RZ, R13 ;  /* 0x000000ffff171224 */ /* 0x000fca00078e000d */
[----:B------:R3:W4:Y:S04]  /*4d650*/  @P1 LDG.E.U8 R7, desc[UR14][R22.64] ;  /* 0x0000000e16071981 */ /* 0x000728000c1e1100 */
[----:B--2---:R0:W-:Y:S04]  /*4d660*/  STL [R1+0x1dec], R5 ;  /* 0x001dec0501007387 */ /* 0x0041e80000100800 */
[----:B------:R-:W2:Y:S04]  /*4d670*/  LDL R42, [R1+0x1610] ;  /* 0x00161000012a7983 */ /* 0x000ea80000100800 */
[----:B0-----:R-:W2:Y:S01]  /*4d680*/  LDL R5, [R1+0x1614] ;  /* 0x0016140001057983 */ /* 0x001ea20000100800 */
[----:B---3--:R-:W-:-:S02]  /*4d690*/  @P1 IMAD.MOV.U32 R23, RZ, RZ, R4 ;  /* 0x000000ffff171224 */ /* 0x008fc400078e0004 */
[----:B----4-:R-:W-:-:S05]  /*4d6a0*/  @P1 IMAD.MOV.U32 R22, RZ, RZ, R3 ;  /* 0x000000ffff161224 */ /* 0x010fca00078e0003 */
[----:B------:R2:W3:Y:S04]  /*4d6b0*/  @P1 LDG.E.U8 R15, desc[UR14][R22.64] ;  /* 0x0000000e160f1981 */ /* 0x0004e8000c1e1100 */
[----:B------:R0:W-:Y:S04]  /*4d6c0*/  STL [R1+0x1df0], R6 ;  /* 0x001df00601007387 */ /* 0x0001e80000100800 */
[----:B------:R-:W4:Y:S04]  /*4d6d0*/  LDL R13, [R1+0x1618] ;  /* 0x00161800010d7983 */ /* 0x000f280000100800 */
[----:B------:R-:W4:Y:S04]  /*4d6e0*/  LDL R12, [R1+0x161c] ;  /* 0x00161c00010c7983 */ /* 0x000f280000100800 */
[----:B------:R-:W4:Y:S04]  /*4d6f0*/  LDL R27, [R1+0x1620] ;  /* 0x00162000011b7983 */ /* 0x000f280000100800 */
[----:B------:R-:W4:Y:S01]  /*4d700*/  LDL R26, [R1+0x1624] ;  /* 0x00162400011a7983 */ /* 0x000f220000100800 */
[----:B------:R-:W-:-:S03]  /*4d710*/  ISETP.GT.AND P2, PT, R20, 0x66, PT ;  /* 0x000000661400780c */ /* 0x000fc60003f44270 */
[----:B------:R-:W-:Y:S04]  /*4d720*/  STL [R1+0x1df4], R7 ;  /* 0x001df40701007387 */ /* 0x000fe80000100800 */
[----:B------:R-:W4:Y:S04]  /*4d730*/  LDL R4, [R1+0x1628] ;  /* 0x0016280001047983 */ /* 0x000f280000100800 */
[----:B------:R-:W4:Y:S01]  /*4d740*/  LDL R3, [R1+0x162c] ;  /* 0x00162c0001037983 */ /* 0x000f220000100800 */
[----:B------:R-:W-:Y:S02]  /*4d750*/  PRMT R41, RZ, 0x7610, R41 ;  /* 0x00007610ff297816 */ /* 0x000fe40000000029 */
[----:B------:R-:W-:Y:S01]  /*4d760*/  PRMT R40, RZ, 0x7610, R40 ;  /* 0x00007610ff287816 */ /* 0x000fe20000000028 */
[----:B--2---:R-:W-:-:S02]  /*4d770*/  @P2 IMAD.MOV.U32 R23, RZ, RZ, R42 ;  /* 0x000000ffff172224 */ /* 0x004fc400078e002a */
[----:B------:R-:W-:-:S05]  /*4d780*/  @P2 IMAD.MOV.U32 R22, RZ, RZ, R5 ;  /* 0x000000ffff162224 */ /* 0x000fca00078e0005 */
[----:B------:R4:W2:Y:S04]  /*4d790*/  @P2 LDG.E.U8 R41, desc[UR14][R22.64] ;  /* 0x0000000e16292981 */ /* 0x0008a8000c1e1100 */
[----:B---3--:R-:W-:Y:S04]  /*4d7a0*/  STL [R1+0x1df8], R15 ;  /* 0x001df80f01007387 */ /* 0x008fe80000100800 */
[----:B0-----:R-:W3:Y:S04]  /*4d7b0*/  LDL R6, [R1+0x1630] ;  /* 0x0016300001067983 */ /* 0x001ee80000100800 */
[----:B------:R-:W2:Y:S01]  /*4d7c0*/  LDL R5, [R1+0x1634] ;  /* 0x0016340001057983 */ /* 0x000ea20000100800 */
[----:B----4-:R-:W-:-:S02]  /*4d7d0*/  @P2 IMAD.MOV.U32 R22, RZ, RZ, R12 ;  /* 0x000000ffff162224 */ /* 0x010fc400078e000c */
[----:B------:R-:W-:Y:S01]  /*4d7e0*/  @P2 IMAD.MOV.U32 R23, RZ, RZ, R13 ;  /* 0x000000ffff172224 */ /* 0x000fe200078e000d */
[----:B------:R-:W4:Y:S04]  /*4d7f0*/  LDL R12, [R1+0x163c] ;  /* 0x00163c00010c7983 */ /* 0x000f280000100800 */
[----:B------:R-:W4:Y:S04]  /*4d800*/  LDL R13, [R1+0x1638] ;  /* 0x00163800010d7983 */ /* 0x000f280000100800 */
[----:B------:R0:W4:Y:S02]  /*4d810*/  @P2 LDG.E.U8 R40, desc[UR14][R22.64] ;  /* 0x0000000e16282981 */ /* 0x000124000c1e1100 */
[----:B0-----:R-:W-:-:S02]  /*4d820*/  @P2 IMAD.MOV.U32 R22, RZ, RZ, R26 ;  /* 0x000000ffff162224 */ /* 0x001fc400078e001a */
[----:B------:R-:W-:Y:S01]  /*4d830*/  @P2 IMAD.MOV.U32 R23, RZ, RZ, R27 ;  /* 0x000000ffff172224 */ /* 0x000fe200078e001b */
[----:B------:R-:W4:Y:S04]  /*4d840*/  LDL R26, [R1+0x1644] ;  /* 0x00164400011a7983 */ /* 0x000f280000100800 */
[----:B------:R-:W4:Y:S01]  /*4d850*/  LDL R27, [R1+0x1640] ;  /* 0x00164000011b7983 */ /* 0x000f220000100800 */
[----:B------:R-:W-:Y:S02]  /*4d860*/  PRMT R39, RZ, 0x7610, R39 ;  /* 0x00007610ff277816 */ /* 0x000fe40000000027 */
[----:B------:R-:W-:Y:S02]  /*4d870*/  ISETP.GT.AND P1, PT, R20, 0x67, PT ;  /* 0x000000671400780c */ /* 0x000fe40003f24270 */
[----:B------:R-:W-:-:S02]  /*4d880*/  PRMT R38, RZ, 0x7610, R38 ;  /* 0x00007610ff267816 */ /* 0x000fc40000000026 */
[----:B------:R0:W4:Y:S02]  /*4d890*/  @P2 LDG.E.U8 R39, desc[UR14][R22.64] ;  /* 0x0000000e16272981 */ /* 0x000124000c1e1100 */
[----:B0-----:R-:W-:Y:S02]  /*4d8a0*/  @P2 IMAD.MOV.U32 R22, RZ, RZ, R3 ;  /* 0x000000ffff162224 */ /* 0x001fe400078e0003 */
[----:B------:R-:W-:Y:S01]  /*4d8b0*/  @P2 IMAD.MOV.U32 R23, RZ, RZ, R4 ;  /* 0x000000ffff172224 */ /* 0x000fe200078e0004 */
[----:B------:R-:W4:Y:S04]  /*4d8c0*/  LDL R3, [R1+0x164c] ;  /* 0x00164c0001037983 */ /* 0x000f280000100800 */
[----:B------:R-:W4:Y:S04]  /*4d8d0*/  LDL R4, [R1+0x1648] ;  /* 0x0016480001047983 */ /* 0x000f280000100800 */
[----:B------:R3:W4:Y:S01]  /*4d8e0*/  @P2 LDG.E.U8 R38, desc[UR14][R22.64] ;  /* 0x0000000e16262981 */ /* 0x000722000c1e1100 */
[----:B------:R-:W-:-:S02]  /*4d8f0*/  PRMT R37, RZ, 0x7610, R37 ;  /* 0x00007610ff257816 */ /* 0x000fc40000000025 */
[----:B------:R-:W-:Y:S01]  /*4d900*/  PRMT R36, RZ, 0x7610, R36 ;  /* 0x00007610ff247816 */ /* 0x000fe20000000024 */
[----:B---3--:R-:W-:Y:S02]  /*4d910*/  @P1 IMAD.MOV.U32 R23, RZ, RZ, R6 ;  /* 0x000000ffff171224 */ /* 0x008fe400078e0006 */
[----:B--2---:R-:W-:Y:S01]  /*4d920*/  @P1 IMAD.MOV.U32 R22, RZ, RZ, R5 ;  /* 0x000000ffff161224 */ /* 0x004fe200078e0005 */
[----:B------:R-:W2:Y:S04]  /*4d930*/  LDL R6, [R1+0x1650] ;  /* 0x0016500001067983 */ /* 0x000ea80000100800 */
[----:B------:R-:W3:Y:S04]  /*4d940*/  LDL R5, [R1+0x1654] ;  /* 0x0016540001057983 */ /* 0x000ee80000100800 */
[----:B------:R4:W3:Y:S02]  /*4d950*/  @P1 LDG.E.U8 R37, desc[UR14][R22.64] ;  /* 0x0000000e16251981 */ /* 0x0008e4000c1e1100 */
        /* <DEDUP_REMOVED lines=11> */
[----:B------:R-:W-:Y:S01]  /*4da10*/  PRMT R34, RZ, 0x7610, R34 ;  /* 0x00007610ff227816 */ /* 0x000fe20000000022 */
[----:B------:R-:W-:Y:S04]  /*4da20*/  STL [R1+0x264], R41 ;  /* 0x0002642901007387 */ /* 0x000fe80000100800 */
[----:B------:R0:W4:Y:S02]  /*4da30*/  @P1 LDG.E.U8 R35, desc[UR14][R22.64] ;  /* 0x0000000e16231981 */ /* 0x000124000c1e1100 */
[----:B0-----:R-:W-:-:S02]  /*4da40*/  @P1 IMAD.MOV.U32 R22, RZ, RZ, R3 ;  /* 0x000000ffff161224 */ /* 0x001fc400078e0003 */
[----:B------:R-:W-:Y:S01]  /*4da50*/  @P1 IMAD.MOV.U32 R23, RZ, RZ, R4 ;  /* 0x000000ffff171224 */ /* 0x000fe200078e0004 */
[----:B------:R-:W4:Y:S04]  /*4da60*/  LDL R3, [R1+0x166c] ;  /* 0x00166c0001037983 */ /* 0x000f280000100800 */
[----:B------:R-:W4:Y:S04]  /*4da70*/  LDL R4, [R1+0x1668] ;  /* 0x0016680001047983 */ /* 0x000f280000100800 */
[----:B------:R2:W4:Y:S04]  /*4da80*/  @P1 LDG.E.U8 R34, desc[UR14][R22.64] ;  /* 0x0000000e16221981 */ /* 0x000528000c1e1100 */
[----:B------:R-:W-:Y:S01]  /*4da90*/  STL [R1+0x25c], R40 ;  /* 0x00025c2801007387 */ /* 0x000fe20000100800 */
[----:B------:R-:W-:-:S02]  /*4daa0*/  PRMT R18, RZ, 0x7610, R18 ;  /* 0x00007610ff127816 */ /* 0x000fc40000000012 */
[----:B------:R-:W-:Y:S01]  /*4dab0*/  PRMT R93, RZ, 0x7610, R93 ;  /* 0x00007610ff5d7816 */ /* 0x000fe2000000005d */
[----:B--2---:R-:W-:Y:S02]  /*4dac0*/  @P2 IMAD.MOV.U32 R23, RZ, RZ, R6 ;  /* 0x000000ffff172224 */ /* 0x004fe400078e0006 */
[----:B---3--:R-:W-:Y:S01]  /*4dad0*/  @P2 IMAD.MOV.U32 R22, RZ, RZ, R5 ;  /* 0x000000ffff162224 */ /* 0x008fe200078e0005 */
[----:B------:R-:W2:Y:S04]  /*4dae0*/  LDL R6, [R1+0x1670] ;  /* 0x0016700001067983 */ /* 0x000ea80000100800 */
[----:B------:R-:W3:Y:S04]  /*4daf0*/  LDL R5, [R1+0x1674] ;  /* 0x0016740001057983 */ /* 0x000ee80000100800 */
[----:B------:R4:W3:Y:S04]  /*4db00*/  @P2 LDG.E.U8 R18, desc[UR14][R22.64] ;  /* 0x0000000e16122981 */ /* 0x0008e8000c1e1100 */
[----:B------:R-:W-:Y:S01]  /*4db10*/  STL [R1+0x254], R39 ;  /* 0x0002542701007387 */ /* 0x000fe20000100800 */
[----:B----4-:R-:W-:-:S02]  /*4db20*/  @P2 IMAD.MOV.U32 R22, RZ, RZ, R12 ;  /* 0x000000ffff162224 */ /* 0x010fc400078e000c */
[----:B------:R-:W-:Y:S01]  /*4db30*/  @P2 IMAD.MOV.U32 R23, RZ, RZ, R13 ;  /* 0x000000ffff172224 */ /* 0x000fe200078e000d */
[----:B------:R-:W4:Y:S04]  /*4db40*/  LDL R12, [R1+0x167c] ;  /* 0x00167c00010c7983 */ /* 0x000f280000100800 */
[----:B------:R-:W4:Y:S04]  /*4db50*/  LDL R13, [R1+0x1678] ;  /* 0x00167800010d7983 */ /* 0x000f280000100800 */
[----:B------:R0:W4:Y:S04]  /*4db60*/  @P2 LDG.E.U8 R93, desc[UR14][R22.64] ;  /* 0x0000000e165d2981 */ /* 0x000128000c1e1100 */
[----:B------:R-:W-:Y:S01]  /*4db70*/  STL [R1+0x24c], R38 ;  /* 0x00024c2601007387 */ /* 0x000fe20000100800 */
        /* <DEDUP_REMOVED lines=44> */
[----:B--2---:R-:W-:Y:S02]  /*4de40*/  @P2 IMAD.MOV.U32 R23, RZ, RZ, R6 ;  /* 0x000000ffff172224 */ /* 0x004fe400078e0006 */
[----:B---3--:R-:W-:Y:S01]  /*4de50*/  @P2 IMAD.MOV.U32 R22, RZ, RZ, R5 ;  /* 0x000000ffff162224 */ /* 0x008fe200078e0005 */
        /* <DEDUP_REMOVED lines=65> */
[----:B------:R0:W4:Y:S01]  /*4e270*/  @P2 LDG.E.U8 R74, desc[UR14][R22.64] ;  /* 0x0000000e164a2981 */ /* 0x000122000c1e1100 */
[----:B------:R-:W-:Y:S01]  /*4e280*/  PRMT R70, RZ, 0x7610, R70 ;  /* 0x00007610ff467816 */ /* 0x000fe20000000046 */
        /* <DEDUP_REMOVED lines=9> */
[----:B------:R-:W-:Y:S01]  /*4e320*/  PRMT R64, RZ, 0x7610, R64 ;  /* 0x00007610ff407816 */ /* 0x000fe20000000040 */
[----:B------:R-:W2:Y:S04]  /*4e330*/  LDL R6, [R1+0x1710] ;  /* 0x0017100001067983 */ /* 0x000ea80000100800 */
[----:B------:R4:W3:Y:S04]  /*4e340*/  @P1 LDG.E.U8 R70, desc[UR14][R22.64] ;  /* 0x0000000e16461981 */ /* 0x0008e8000c1e1100 */
[----:B------:R-:W2:Y:S01]  /*4e350*/  LDL R5, [R1+0x1714] ;  /* 0x0017140001057983 */ /* 0x000ea20000100800 */
[----:B----4-:R-:W-:-:S02]  /*4e360*/  @P1 IMAD.MOV.U32 R22, RZ, RZ, R12 ;  /* 0x000000ffff161224 */ /* 0x010fc400078e000c */
[----:B------:R-:W-:-:S05]  /*4e370*/  @P1 IMAD.MOV.U32 R23, RZ, RZ, R13 ;  /* 0x000000ffff171224 */ /* 0x000fca00078e000d */
[----:B------:R0:W4:Y:S02]  /*4e380*/  @P1 LDG.E.U8 R68, desc[UR14][R22.64] ;  /* 0x0000000e16441981 */ /* 0x000124000c1e1100 */
[----:B0-----:R-:W-:Y:S02]  /*4e390*/  @P1 IMAD.MOV.U32 R22, RZ, RZ, R26 ;  /* 0x000000ffff161224 */ /* 0x001fe400078e001a */
[----:B------:R-:W-:-:S05]  /*4e3a0*/  @P1 IMAD.MOV.U32 R23, RZ, RZ, R27 ;  /* 0x000000ffff171224 */ /* 0x000fca00078e001b */
[----:B------:R0:W2:Y:S02]  /*4e3b0*/  @P1 LDG.E.U8 R66, desc[UR14][R22.64] ;  /* 0x0000000e16421981 */ /* 0x0000a4000c1e1100 */
[----:B0-----:R-:W-:Y:S02]  /*4e3c0*/  @P1 IMAD.MOV.U32 R22, RZ, RZ, R3 ;  /* 0x000000ffff161224 */ /* 0x001fe400078e0003 */
[----:B------:R-:W-:-:S05]  /*4e3d0*/  @P1 IMAD.MOV.U32 R23, RZ, RZ, R4 ;  /* 0x000000ffff171224 */ /* 0x000fca00078e0004 */
[----:B------:R0:W2:Y:S04]  /*4e3e0*/  @P1 LDG.E.U8 R64, desc[UR14][R22.64] ;  /* 0x0000000e16401981 */ /* 0x0000a8000c1e1100 */
[----:B---3--:R-:W-:Y:S04]  /*4e3f0*/  STL [R1+0x1dfc], R70 ;  /* 0x001dfc4601007387 */ /* 0x008fe80000100800 */
[----:B------:R-:W3:Y:S04]  /*4e400*/  LDL R13, [R1+0x1718] ;  /* 0x00171800010d7983 */ /* 0x000ee80000100800 */
[----:B------:R-:W3:Y:S04]  /*4e410*/  LDL R12, [R1+0x171c] ;  /* 0x00171c00010c7983 */ /* 0x000ee80000100800 */
[----:B----4-:R-:W-:Y:S04]  /*4e420*/  STL [R1+0x1e00], R68 ;  /* 0x001e004401007387 */ /* 0x010fe80000100800 */
[----:B------:R-:W4:Y:S04]  /*4e430*/  LDL R27, [R1+0x1720] ;  /* 0x00172000011b7983 */ /* 0x000f280000100800 */
[----:B------:R-:W4:Y:S04]  /*4e440*/  LDL R26, [R1+0x1724] ;  /* 0x00172400011a7983 */ /* 0x000f280000100800 */
[----:B--2---:R-:W-:Y:S04]  /*4e450*/  STL [R1+0x1e04], R66 ;  /* 0x001e044201007387 */ /* 0x004fe80000100800 */
[----:B------:R-:W2:Y:S04]  /*4e460*/  LDL R4, [R1+0x1728] ;  /* 0x0017280001047983 */ /* 0x000ea80000100800 */
[----:B------:R-:W2:Y:S01]  /*4e470*/  LDL R3, [R1+0x172c] ;  /* 0x00172c0001037983 */ /* 0x000ea20000100800 */
[----:B------:R-:W-:-:S02]  /*4e480*/  ISETP.GT.AND P2, PT, R20, 0x6e, PT ;  /* 0x0000006e1400780c */ /* 0x000fc40003f44270 */
[----:B------:R-:W-:-:S11]  /*4e490*/  PRMT R33, RZ, 0x7610, R33 ;  /* 0x00007610ff217816 */ /* 0x000fd60000000021 */
[----:B0-----:R-:W-:Y:S02]  /*4e4a0*/  @P2 IMAD.MOV.U32 R22, RZ, RZ, R5 ;  /* 0x000000ffff162224 */ /* 0x001fe400078e0005 */
[----:B------:R-:W-:Y:S01]  /*4e4b0*/  @P2 IMAD.MOV.U32 R23, RZ, RZ, R6 ;  /* 0x000000ffff172224 */ /* 0x000fe200078e0006 */
[----:B------:R-:W-:Y:S04]  /*4e4c0*/  STL [R1+0x1e08], R64 ;  /* 0x001e084001007387 */ /* 0x000fe80000100800 */
[----:B------:R-:W2:Y:S04]  /*4e4d0*/  LDL R6, [R1+0x1730] ;  /* 0x0017300001067983 */ /* 0x000ea80000100800 */
[----:B------:R-:W2:Y:S04]  /*4e4e0*/  LDL R5, [R1+0x1734] ;  /* 0x0017340001057983 */ /* 0x000ea80000100800 */
[----:B------:R3:W2:Y:S01]  /*4e4f0*/  @P2 LDG.E.U8 R33, desc[UR14][R22.64] ;  /* 0x0000000e16212981 */ /* 0x0006a2000c1e1100 */
[----:B------:R-:W-:-:S02]  /*4e500*/  PRMT R32, RZ, 0x7610, R32 ;  /* 0x00007610ff207816 */ /* 0x000fc40000000020 */
[----:B------:R-:W-:Y:S02]  /*4e510*/  PRMT R25, RZ, 0x7610, R25 ;  /* 0x00007610ff197816 */ /* 0x000fe40000000019 */
[----:B------:R-:W-:Y:S01]  /*4e520*/  PRMT R24, RZ, 0x7610, R24 ;  /* 0x00007610ff187816 */ /* 0x000fe20000000018 */
[----:B---3--:R-:W-:Y:S02]  /*4e530*/  @P2 IMAD.MOV.U32 R23, RZ, RZ, R13 ;  /* 0x000000ffff172224 */ /* 0x008fe400078e000d */
[----:B------:R-:W-:Y:S01]  /*4e540*/  @P2 IMAD.MOV.U32 R22, RZ, RZ, R12 ;  /* 0x000000ffff162224 */ /* 0x000fe200078e000c */
[----:B------:R-:W3:Y:S04]  /*4e550*/  LDL R13, [R1+0x1738] ;  /* 0x00173800010d7983 */ /* 0x000ee80000100800 */
[----:B------:R-:W3:Y:S04]  /*4e560*/  LDL R12, [R1+0x173c] ;  /* 0x00173c00010c7983 */ /* 0x000ee80000100800 */
[----:B------:R4:W3:Y:S02]  /*4e570*/  @P2 LDG.E.U8 R32, desc[UR14][R22.64] ;  /* 0x0000000e16202981 */ /* 0x0008e4000c1e1100 */
[----:B----4-:R-:W-:-:S02]  /*4e580*/  @P2 IMAD.MOV.U32 R23, RZ, RZ, R27 ;  /* 0x000000ffff172224 */ /* 0x010fc400078e001b */
[----:B------:R-:W-:Y:S01]  /*4e590*/  @P2 IMAD.MOV.U32 R22, RZ, RZ, R26 ;  /* 0x000000ffff162224 */ /* 0x000fe200078e001a */
[----:B------:R-:W4:Y:S04]  /*4e5a0*/  LDL R27, [R1+0x1740] ;  /* 0x00174000011b7983 */ /* 0x000f280000100800 */
[----:B------:R-:W4:Y:S04]  /*4e5b0*/  LDL R26, [R1+0x1744] ;  /* 0x00174400011a7983 */ /* 0x000f280000100800 */
[----:B------:R2:W4:Y:S02]  /*4e5c0*/  @P2 LDG.E.U8 R25, desc[UR14][R22.64] ;  /* 0x0000000e16192981 */ /* 0x000524000c1e1100 */
[----:B--2---:R-:W-:-:S02]  /*4e5d0*/  @P2 IMAD.MOV.U32 R23, RZ, RZ, R4 ;  /* 0x000000ffff172224 */ /* 0x004fc400078e0004 */
[----:B------:R-:W-:Y:S01]  /*4e5e0*/  @P2 IMAD.MOV.U32 R22, RZ, RZ, R3 ;  /* 0x000000ffff162224 */ /* 0x000fe200078e0003 */
[----:B------:R-:W2:Y:S04]  /*4e5f0*/  LDL R4, [R1+0x1748] ;  /* 0x0017480001047983 */ /* 0x000ea80000100800 */
[----:B------:R-:W2:Y:S04]  /*4e600*/  LDL R3, [R1+0x174c] ;  /* 0x00174c0001037983 */ /* 0x000ea80000100800 */
[----:B------:R0:W2:Y:S01]  /*4e610*/  @P2 LDG.E.U8 R24, desc[UR14][R22.64] ;  /* 0x0000000e16182981 */ /* 0x0000a2000c1e1100 */
[----:B------:R-:W-:-:S02]  /*4e620*/  ISETP.GT.AND P1, PT, R20, 0x6f, PT ;  /* 0x0000006f1400780c */ /* 0x000fc40003f24270 */
[----:B------:R-:W-:Y:S02]  /*4e630*/  PRMT R31, RZ, 0x7610, R31 ;  /* 0x00007610ff1f7816 */ /* 0x000fe4000000001f */
[----:B------:R-:W-:-:S09]  /*4e640*/  PRMT R30, RZ, 0x7610, R30 ;  /* 0x00007610ff1e7816 */ /* 0x000fd2000000001e */
[----:B0-----:R-:W-:Y:S02]  /*4e650*/  @P1 IMAD.MOV.U32 R23, RZ, RZ, R6 ;  /* 0x000000ffff171224 */ /* 0x001fe400078e0006 */
[----:B------:R-:W-:-:S05]  /*4e660*/  @P1 IMAD.MOV.U32 R22, RZ, RZ, R5 ;  /* 0x000000ffff161224 */ /* 0x000fca00078e0005 */
[----:B------:R3:W2:Y:S01]  /*4e670*/  @P1 LDG.E.U8 R31, desc[UR14][R22.64] ;  /* 0x0000000e161f1981 */ /* 0x0006a2000c1e1100 */
[----:B------:R-:W-:Y:S02]  /*4e680*/  PRMT R29, RZ, 0x7610, R29 ;  /* 0x00007610ff1d7816 */ /* 0x000fe4000000001d */
[----:B------:R-:W-:Y:S01]  /*4e690*/  PRMT R28, RZ, 0x7610, R28 ;  /* 0x00007610ff1c7816 */ /* 0x000fe2000000001c */
[----:B---3--:R-:W-:Y:S02]  /*4e6a0*/  @P1 IMAD.MOV.U32 R23, RZ, RZ, R13 ;  /* 0x000000ffff171224 */ /* 0x008fe400078e000d */
[----:B------:R-:W-:-:S05]  /*4e6b0*/  @P1 IMAD.MOV.U32 R22, RZ, RZ, R12 ;  /* 0x000000ffff161224 */ /* 0x000fca00078e000c */
[----:B------:R4:W3:Y:S02]  /*4e6c0*/  @P1 LDG.E.U8 R30, desc[UR14][R22.64] ;  /* 0x0000000e161e1981 */ /* 0x0008e4000c1e1100 */
[----:B----4-:R-:W-:Y:S02]  /*4e6d0*/  @P1 IMAD.MOV.U32 R23, RZ, RZ, R27 ;  /* 0x000000ffff171224 */ /* 0x010fe400078e001b */
[----:B------:R-:W-:Y:S01]  /*4e6e0*/  @P1 IMAD.MOV.U32 R22, RZ, RZ, R26 ;  /* 0x000000ffff161224 */ /* 0x000fe200078e001a */
[----:B------:R0:W-:Y:S04]  /*4e6f0*/  STL [R1+0x1d4], R25 ;  /* 0x0001d41901007387 */ /* 0x0001e80000100800 */
[----:B------:R2:W4:Y:S04]  /*4e700*/  @P1 LDG.E.U8 R29, desc[UR14][R22.64] ;  /* 0x0000000e161d1981 */ /* 0x000528000c1e1100 */
[----:B0-----:R-:W4:Y:S01]  /*4e710*/  LDL R25, [R1+0x1750] ;  /* 0x0017500001197983 */ /* 0x001f220000100800 */
[----:B--2---:R-:W-:-:S02]  /*4e720*/  @P1 IMAD.MOV.U32 R23, RZ, RZ, R4 ;  /* 0x000000ffff171224 */ /* 0x004fc400078e0004 */
[----:B------:R-:W-:Y:S01]  /*4e730*/  @P1 IMAD.MOV.U32 R22, RZ, RZ, R3 ;  /* 0x000000ffff161224 */ /* 0x000fe200078e0003 */
[----:B------:R0:W-:Y:S04]  /*4e740*/  STL [R1+0x1cc], R24 ;  /* 0x0001cc1801007387 */ /* 0x0001e80000100800 */
[----:B------:R-:W2:Y:S04]  /*4e750*/  LDL R6, [R1+0x1758] ;  /* 0x0017580001067983 */ /* 0x000ea80000100800 */
[----:B------:R-:W2:Y:S04]  /*4e760*/  LDL R5, [R1+0x175c] ;  /* 0x00175c0001057983 */ /* 0x000ea80000100800 */
[----:B------:R-:W2:Y:S04]  /*4e770*/  LDL R13, [R1+0x1760] ;  /* 0x00176000010d7983 */ /* 0x000ea80000100800 */
[----:B------:R1:W2:Y:S04]  /*4e780*/  @P1 LDG.E.U8 R28, desc[UR14][R22.64] ;  /* 0x0000000e161c1981 */ /* 0x0002a8000c1e1100 */
[----:B------:R-:W2:Y:S04]  /*4e790*/  LDL R12, [R1+0x1764] ;  /* 0x00176400010c7983 */ /* 0x000ea80000100800 */
[----:B0-----:R-:W2:Y:S04]  /*4e7a0*/  LDL R24, [R1+0x1754] ;  /* 0x0017540001187983 */ /* 0x001ea80000100800 */
[----:B------:R-:W-:Y:S01]  /*4e7b0*/  STL [R1+0x1e4], R33 ;  /* 0x0001e42101007387 */ /* 0x000fe20000100800 */
[----:B------:R-:W-:-:S03]  /*4e7c0*/  ISETP.GT.AND P2, PT, R20, 0x70, PT ;  /* 0x000000701400780c */ /* 0x000fc60003f44270 */
[----:B------:R0:W-:Y:S04]  /*4e7d0*/  STL [R1+0x1c4], R31 ;  /* 0x0001c41f01007387 */ /* 0x0001e80000100800 */
[----:B0-----:R-:W2:Y:S01]  /*4e7e0*/  LDL R31, [R1+0x1768] ;  /* 0x00176800011f7983 */ /* 0x001ea20000100800 */
[----:B------:R-:W-:Y:S02]  /*4e7f0*/  PRMT R62, RZ, 0x7610, R62 ;  /* 0x00007610ff3e7816 */ /* 0x000fe4000000003e */
[----:B------:R-:W-:Y:S01]  /*4e800*/  PRMT R60, RZ, 0x7610, R60 ;  /* 0x00007610ff3c7816 */ /* 0x000fe2000000003c */
[----:B---3--:R0:W-:Y:S04]  /*4e810*/  STL [R1+0x1c0], R30 ;  /* 0x0001c01e01007387 */ /* 0x0081e80000100800 */
[----:B0-----:R-:W3:Y:S04]  /*4e820*/  LDL R30, [R1+0x176c] ;  /* 0x00176c00011e7983 */ /* 0x001ee80000100800 */
[----:B------:R-:W-:Y:S04]  /*4e830*/  STL [R1+0x1dc], R32 ;  /* 0x0001dc2001007387 */ /* 0x000fe80000100800 */
[----:B------:R-:W3:Y:S04]  /*4e840*/  LDL R27, [R1+0x1770] ;  /* 0x00177000011b7983 */ /* 0x000ee80000100800 */
[----:B------:R-:W3:Y:S04]  /*4e850*/  LDL R26, [R1+0x1774] ;  /* 0x00177400011a7983 */ /* 0x000ee80000100800 */
[----:B------:R-:W3:Y:S04]  /*4e860*/  LDL R4, [R1+0x1778] ;  /* 0x0017780001047983 */ /* 0x000ee80000100800 */
[----:B------:R-:W3:Y:S04]  /*4e870*/  LDL R3, [R1+0x177c] ;  /* 0x00177c0001037983 */ /* 0x000ee80000100800 */
[----:B----4-:R0:W-:Y:S01]  /*4e880*/  STL [R1+0x1bc], R29 ;  /* 0x0001bc1d01007387 */ /* 0x0101e20000100800 */
[----:B-1----:R-:W-:-:S03]  /*4e890*/  @P2 IMAD.MOV.U32 R23, RZ, RZ, R25 ;  /* 0x000000ffff172224 */ /* 0x002fc600078e0019 */
[----:B0-----:R-:W4:Y:S04]  /*4e8a0*/  LDL R29, [R1+0x1780] ;  /* 0x00178000011d7983 */ /* 0x001f280000100800 */
[----:B--2---:R0:W-:Y:S04]  /*4e8b0*/  STL [R1+0x1b8], R28 ;  /* 0x0001b81c01007387 */ /* 0x0041e80000100800 */
[----:B------:R-:W2:Y:S01]  /*4e8c0*/  LDL R25, [R1+0x1790] ;  /* 0x0017900001197983 */ /* 0x000ea20000100800 */
[----:B------:R-:W-:Y:S02]  /*4e8d0*/  PRMT R58, RZ, 0x7610, R58 ;  /* 0x00007610ff3a7816 */ /* 0x000fe4000000003a */
[----:B------:R-:W-:-:S02]  /*4e8e0*/  ISETP.GT.AND P1, PT, R20, 0x71, PT ;  /* 0x000000711400780c */ /* 0x000fc40003f24270 */
[----:B------:R-:W-:Y:S02]  /*4e8f0*/  PRMT R56, RZ, 0x7610, R56 ;  /* 0x00007610ff387816 */ /* 0x000fe40000000038 */
[----:B------:R-:W-:Y:S01]  /*4e900*/  PRMT R54, RZ, 0x7610, R54 ;  /* 0x00007610ff367816 */ /* 0x000fe20000000036 */
[----:B------:R-:W-:Y:S01]  /*4e910*/  @P2 IMAD.MOV.U32 R22, RZ, RZ, R24 ;  /* 0x000000ffff162224 */ /* 0x000fe200078e0018 */
[----:B------:R-:W-:Y:S01]  /*4e920*/  PRMT R52, RZ, 0x7610, R52 ;  /* 0x00007610ff347816 */ /* 0x000fe20000000034 */
[----:B------:R-:W2:Y:S04]  /*4e930*/  LDL R24, [R1+0x1794] ;  /* 0x0017940001187983 */ /* 0x000ea80000100800 */
[----:B0-----:R-:W2:Y:S04]  /*4e940*/  LDL R28, [R1+0x1784] ;  /* 0x00178400011c7983 */ /* 0x001ea80000100800 */
[----:B------:R0:W4:Y:S01]  /*4e950*/  @P2 LDG.E.U8 R62, desc[UR14][R22.64] ;  /* 0x0000000e163e2981 */ /* 0x000122000c1e1100 */
[----:B------:R-:W-:-:S02]  /*4e960*/  PRMT R50, RZ, 0x7610, R50 ;  /* 0x00007610ff327816 */ /* 0x000fc40000000032 */
[----:B------:R-:W-:Y:S02]  /*4e970*/  PRMT R48, RZ, 0x7610, R48 ;  /* 0x00007610ff307816 */ /* 0x000fe40000000030 */
[----:B------:R-:W-:Y:S01]  /*4e980*/  PRMT R21, RZ, 0x7610, R21 ;  /* 0x00007610ff157816 */ /* 0x000fe20000000015 */
[----:B------:R-:W4:Y:S04]  /*4e990*/  LDL R33, [R1+0x17d8] ;  /* 0x0017d80001217983 */ /* 0x000f280000100800 */
[----:B------:R-:W4:Y:S04]  /*4e9a0*/  LDL R32, [R1+0x17dc] ;  /* 0x0017dc0001207983 */ /* 0x000f280000100800 */
[----:B------:R-:W4:Y:S04]  /*4e9b0*/  LDL R37, [R1+0x17f0] ;  /* 0x0017f00001257983 */ /* 0x000f280000100800 */
[----:B------:R-:W4:Y:S01]  /*4e9c0*/  LDL R36, [R1+0x17f4] ;  /* 0x0017f40001247983 */ /* 0x000f220000100800 */
[----:B0-----:R-:W-:-:S02]  /*4e9d0*/  @P2 IMAD.MOV.U32 R22, RZ, RZ, R5 ;  /* 0x000000ffff162224 */ /* 0x001fc400078e0005 */
[----:B------:R-:W-:Y:S01]  /*4e9e0*/  @P2 IMAD.MOV.U32 R23, RZ, RZ, R6 ;  /* 0x000000ffff172224 */ /* 0x000fe200078e0006 */
[----:B------:R-:W4:Y:S04]  /*4e9f0*/  LDL R5, [R1+0x178c] ;  /* 0x00178c0001057983 */ /* 0x000f280000100800 */
[----:B------:R-:W4:Y:S04]  /*4ea00*/  LDL R6, [R1+0x1788] ;  /* 0x0017880001067983 */ /* 0x000f280000100800 */
[----:B------:R0:W4:Y:S02]  /*4ea10*/  @P2 LDG.E.U8 R60, desc[UR14][R22.64] ;  /* 0x0000000e163c2981 */ /* 0x000124000c1e1100 */
[----:B0-----:R-:W-:-:S02]  /*4ea20*/  @P2 IMAD.MOV.U32 R22, RZ, RZ, R12 ;  /* 0x000000ffff162224 */ /* 0x001fc400078e000c */
[----:B------:R-:W-:Y:S01]  /*4ea30*/  @P2 IMAD.MOV.U32 R23, RZ, RZ, R13 ;  /* 0x000000ffff172224 */ /* 0x000fe200078e000d */
[----:B------:R-:W4:Y:S04]  /*4ea40*/  LDL R12, [R1+0x179c] ;  /* 0x00179c00010c7983 */ /* 0x000f280000100800 */
[----:B------:R-:W4:Y:S04]  /*4ea50*/  LDL R13, [R1+0x1798] ;  /* 0x00179800010d7983 */ /* 0x000f280000100800 */
[----:B------:R0:W4:Y:S02]  /*4ea60*/  @P2 LDG.E.U8 R58, desc[UR14][R22.64] ;  /* 0x0000000e163a2981 */ /* 0x000124000c1e1100 */
[----:B0-----:R-:W-:-:S02]  /*4ea70*/  @P2 IMAD.MOV.U32 R23, RZ, RZ, R31 ;  /* 0x000000ffff172224 */ /* 0x001fc400078e001f */
[----:B------:R-:W4:Y:S01]  /*4ea80*/  LDL R31, [R1+0x17c8] ;  /* 0x0017c800011f7983 */ /* 0x000f220000100800 */
[----:B---3--:R-:W-:-:S03]  /*4ea90*/  @P2 IMAD.MOV.U32 R22, RZ, RZ, R30 ;  /* 0x000000ffff162224 */ /* 0x008fc600078e001e */
[----:B------:R-:W3:Y:S04]  /*4eaa0*/  LDL R30, [R1+0x17cc] ;  /* 0x0017cc00011e7983 */ /* 0x000ee80000100800 */
[----:B------:R0:W3:Y:S02]  /*4eab0*/  @P2 LDG.E.U8 R56, desc[UR14][R22.64] ;  /* 0x0000000e16382981 */ /* 0x0000e4000c1e1100 */
[----:B0-----:R-:W-:Y:S02]  /*4eac0*/  @P1 IMAD.MOV.U32 R22, RZ, RZ, R26 ;  /* 0x000000ffff161224 */ /* 0x001fe400078e001a */
[----:B------:R-:W-:Y:S01]  /*4ead0*/  @P1 IMAD.MOV.U32 R23, RZ, RZ, R27 ;  /* 0x000000ffff171224 */ /* 0x000fe200078e001b */
[----:B------:R-:W3:Y:S04]  /*4eae0*/  LDL R26, [R1+0x17a4] ;  /* 0x0017a400011a7983 */ /* 0x000ee80000100800 */
[----:B------:R-:W3:Y:S04]  /*4eaf0*/  LDL R27, [R1+0x17a0] ;  /* 0x0017a000011b7983 */ /* 0x000ee80000100800 */
[----:B------:R0:W3:Y:S01]  /*4eb00*/  @P1 LDG.E.U8 R54, desc[UR14][R22.64] ;  /* 0x0000000e16361981 */ /* 0x0000e2000c1e1100 */
[----:B------:R-:W-:Y:S01]  /*4eb10*/  ISETP.GT.AND P2, PT, R20, 0x72, PT ;  /* 0x000000721400780c */ /* 0x000fe20003f44270 */
[----:B0-----:R-:W-:-:S02]  /*4eb20*/  @P1 IMAD.MOV.U32 R22, RZ, RZ, R3 ;  /* 0x000000ffff161224 */ /* 0x001fc400078e0003 */
[----:B------:R-:W-:Y:S01]  /*4eb30*/  @P1 IMAD.MOV.U32 R23, RZ, RZ, R4 ;  /* 0x000000ffff171224 */ /* 0x000fe200078e0004 */
[----:B------:R-:W3:Y:S04]  /*4eb40*/  LDL R3, [R1+0x17ac] ;  /* 0x0017ac0001037983 */ /* 0x000ee80000100800 */
[----:B------:R-:W3:Y:S04]  /*4eb50*/  LDL R4, [R1+0x17a8] ;  /* 0x0017a80001047983 */ /* 0x000ee80000100800 */
[----:B------:R2:W3:Y:S02]  /*4eb60*/  @P1 LDG.E.U8 R52, desc[UR14][R22.64] ;  /* 0x0000000e16341981 */ /* 0x0004e4000c1e1100 */
[----:B--2---:R-:W-:-:S02]  /*4eb70*/  @P1 IMAD.MOV.U32 R22, RZ, RZ, R28 ;  /* 0x000000ffff161224 */ /* 0x004fc400078e001c */
[----:B----4-:R-:W-:Y:S01]  /*4eb80*/  @P1 IMAD.MOV.U32 R23, RZ, RZ, R29 ;  /* 0x000000ffff171224 */ /* 0x010fe200078e001d */
[----:B------:R-:W2:Y:S04]  /*4eb90*/  LDL R28, [R1+0x17b4] ;  /* 0x0017b400011c7983 */ /* 0x000ea80000100800 */
        /* <DEDUP_REMOVED lines=8> */
[----:B------:R-:W-:Y:S02]  /*4ec20*/  @P2 IMAD.MOV.U32 R23, RZ, RZ, R25 ;  /* 0x000000ffff172224 */ /* 0x000fe400078e0019 */
[----:B------:R-:W-:Y:S02]  /*4ec30*/  @P2 IMAD.MOV.U32 R24, RZ, RZ, R12 ;  /* 0x000000ffff182224 */ /* 0x000fe400078e000c */
[----:B------:R-:W-:Y:S01]  /*4ec40*/  @P2 IMAD.MOV.U32 R25, RZ, RZ, R13 ;  /* 0x000000ffff192224 */ /* 0x000fe200078e000d */
[----:B------:R-:W4:Y:S04]  /*4ec50*/  LDL R12, [R1+0x17c4] ;  /* 0x0017c400010c7983 */ /* 0x000f280000100800 */
[----:B------:R-:W4:Y:S04]  /*4ec60*/  LDL R13, [R1+0x17c0] ;  /* 0x0017c000010d7983 */ /* 0x000f280000100800 */
[----:B------:R0:W4:Y:S01]  /*4ec70*/  @P2 LDG.E.U8 R21, desc[UR14][R22.64] ;  /* 0x0000000e16152981 */ /* 0x000122000c1e1100 */
[----:B------:R-:W-:-:S02]  /*4ec80*/  ISETP.GT.AND P1, PT, R20, 0x73, PT ;  /* 0x000000731400780c */ /* 0x000fc40003f24270 */
[----:B0-----:R-:W-:Y:S02]  /*4ec90*/  PRMT R22, RZ, 0x7610, R22 ;  /* 0x00007610ff167816 */ /* 0x001fe40000000016 */
[----:B------:R-:W-:-:S04]  /*4eca0*/  PRMT R23, RZ, 0x7610, R23 ;  /* 0x00007610ff177816 */ /* 0x000fc80000000017 */
[----:B------:R3:W4:Y:S02]  /*4ecb0*/  @P2 LDG.E.U8 R22, desc[UR14][R24.64] ;  /* 0x0000000e18162981 */ /* 0x000724000c1e1100 */
[----:B---3--:R-:W-:Y:S02]  /*4ecc0*/  @P2 IMAD.MOV.U32 R24, RZ, RZ, R26 ;  /* 0x000000ffff182224 */ /* 0x008fe400078e001a */
[----:B------:R-:W-:-:S05]  /*4ecd0*/  @P2 IMAD.MOV.U32 R25, RZ, RZ, R27 ;  /* 0x000000ffff192224 */ /* 0x000fca00078e001b */
[----:B------:R0:W3:Y:S01]  /*4ece0*/  @P2 LDG.E.U8 R23, desc[UR14][R24.64] ;  /* 0x0000000e18172981 */ /* 0x0000e2000c1e1100 */
[----:B------:R-:W-:Y:S02]  /*4ecf0*/  @P2 IMAD.MOV.U32 R26, RZ, RZ, R3 ;  /* 0x000000ffff1a2224 */ /* 0x000fe400078e0003 */
[----:B------:R-:W-:Y:S01]  /*4ed00*/  @P2 IMAD.MOV.U32 R27, RZ, RZ, R4 ;  /* 0x000000ffff1b2224 */ /* 0x000fe200078e0004 */
[----:B0-----:R-:W-:Y:S01]  /*4ed10*/  PRMT R24, RZ, 0x7610, R24 ;  /* 0x00007610ff187816 */ /* 0x001fe20000000018 */
[----:B------:R-:W3:Y:S04]  /*4ed20*/  LDL R4, [R1+0x17d0] ;  /* 0x0017d00001047983 */ /* 0x000ee80000100800 */
[----:B------:R-:W3:Y:S01]  /*4ed30*/  LDL R3, [R1+0x17d4] ;  /* 0x0017d40001037983 */ /* 0x000ee20000100800 */
[----:B------:R-:W-:-:S03]  /*4ed40*/  PRMT R25, RZ, 0x7610, R25 ;  /* 0x00007610ff197816 */ /* 0x000fc60000000019 */
[----:B------:R2:W3:Y:S02]  /*4ed50*/  @P2 LDG.E.U8 R24, desc[UR14][R26.64] ;  /* 0x0000000e1a182981 */ /* 0x0004e4000c1e1100 */
[----:B--2---:R-:W-:Y:S02]  /*4ed60*/  @P1 IMAD.MOV.U32 R26, RZ, RZ, R28 ;  /* 0x000000ffff1a1224 */ /* 0x004fe400078e001c */
[----:B----4-:R-:W-:-:S05]  /*4ed70*/  @P1 IMAD.MOV.U32 R27, RZ, RZ, R29 ;  /* 0x000000ffff1b1224 */ /* 0x010fca00078e001d */
[----:B------:R0:W2:Y:S01]  /*4ed80*/  @P1 LDG.E.U8 R25, desc[UR14][R26.64] ;  /* 0x0000000e1a191981 */ /* 0x0000a2000c1e1100 */
[----:B------:R-:W-:Y:S02]  /*4ed90*/  @P1 IMAD.MOV.U32 R28, RZ, RZ, R5 ;  /* 0x000000ffff1c1224 */ /* 0x000fe400078e0005 */
[----:B------:R-:W-:Y:S01]  /*4eda0*/  @P1 IMAD.MOV.U32 R29, RZ, RZ, R6 ;  /* 0x000000ffff1d1224 */ /* 0x000fe200078e0006 */
[----:B------:R-:W4:Y:S04]  /*4edb0*/  LDL R5, [R1+0x17e4] ;  /* 0x0017e40001057983 */ /* 0x000f280000100800 */
[----:B------:R-:W2:Y:S01]  /*4edc0*/  LDL R6, [R1+0x17e0] ;  /* 0x0017e00001067983 */ /* 0x000ea20000100800 */
[----:B0-----:R-:W-:-:S06]  /*4edd0*/  PRMT R26, RZ, 0x7610, R26 ;  /* 0x00007610ff1a7816 */ /* 0x001fcc000000001a */
[----:B------:R0:W2:Y:S02]  /*4ede0*/  @P1 LDG.E.U8 R26, desc[UR14][R28.64] ;  /* 0x0000000e1c1a1981 */ /* 0x0000a4000c1e1100 */
[----:B0-----:R-:W-:Y:S02]  /*4edf0*/  @P1 IMAD.MOV.U32 R28, RZ, RZ, R12 ;  /* 0x000000ffff1c1224 */ /* 0x001fe400078e000c */
[----:B------:R-:W-:Y:S01]  /*4ee00*/  @P1 IMAD.MOV.U32 R29, RZ, RZ, R13 ;  /* 0x000000ffff1d1224 */ /* 0x000fe200078e000d */
[----:B------:R-:W2:Y:S04]  /*4ee10*/  LDL R12, [R1+0x17ec] ;  /* 0x0017ec00010c7983 */ /* 0x000ea80000100800 */
[----:B------:R-:W2:Y:S01]  /*4ee20*/  LDL R13, [R1+0x17e8] ;  /* 0x0017e800010d7983 */ /* 0x000ea20000100800 */
[----:B------:R-:W-:-:S02]  /*4ee30*/  PRMT R27, RZ, 0x7610, R27 ;  /* 0x00007610ff1b7816 */ /* 0x000fc4000000001b */
[----:B------:R-:W-:-:S04]  /*4ee40*/  ISETP.GT.AND P2, PT, R20, 0x74, PT ;  /* 0x000000741400780c */ /* 0x000fc80003f44270 */
[----:B------:R0:W2:Y:S02]  /*4ee50*/  @P1 LDG.E.U8 R27, desc[UR14][R28.64] ;  /* 0x0000000e1c1b1981 */ /* 0x0000a4000c1e1100 */
[----:B0-----:R-:W-:Y:S02]  /*4ee60*/  PRMT R28, RZ, 0x7610, R28 ;  /* 0x00007610ff1c7816 */ /* 0x001fe4000000001c */
[----:B------:R-:W-:-:S04]  /*4ee70*/  PRMT R29, RZ, 0x7610, R29 ;  /* 0x00007610ff1d7816 */ /* 0x000fc8000000001d */
[----:B------:R3:W2:Y:S01]  /*4ee80*/  @P1 LDG.E.U8 R28, desc[UR14][R30.64] ;  /* 0x0000000e1e1c1981 */ /* 0x0006a2000c1e1100 */
[----:B------:R-:W-:Y:S01]  /*4ee90*/  ISETP.GT.AND P1, PT, R20, 0x75, PT ;  /* 0x000000751400780c */ /* 0x000fe20003f24270 */
[----:B---3--:R-:W-:Y:S02]  /*4eea0*/  @P2 IMAD.MOV.U32 R31, RZ, RZ, R4 ;  /* 0x000000ffff1f2224 */ /* 0x008fe400078e0004 */
[----:B------:R-:W-:Y:S01]  /*4eeb0*/  @P2 IMAD.MOV.U32 R30, RZ, RZ, R3 ;  /* 0x000000ffff1e2224 */ /* 0x000fe200078e0003 */
[----:B------:R-:W3:Y:S04]  /*4eec0*/  LDL R4, [R1+0x17f8] ;  /* 0x0017f80001047983 */ /* 0x000ee80000100800 */
[----:B------:R-:W3:Y:S04]  /*4eed0*/  LDL R3, [R1+0x17fc] ;  /* 0x0017fc0001037983 */ /* 0x000ee80000100800 */
[----:B------:R0:W3:Y:S02]  /*4eee0*/  @P2 LDG.E.U8 R29, desc[UR14][R30.64] ;  /* 0x0000000e1e1d2981 */ /* 0x0000e4000c1e1100 */
[----:B0-----:R-:W-:-:S02]  /*4eef0*/  PRMT R30, RZ, 0x7610, R30 ;  /* 0x00007610ff1e7816 */ /* 0x001fc4000000001e */
[----:B------:R-:W-:-:S04]  /*4ef00*/  PRMT R31, RZ, 0x7610, R31 ;  /* 0x00007610ff1f7816 */ /* 0x000fc8000000001f */
[----:B------:R4:W3:Y:S02]  /*4ef10*/  @P2 LDG.E.U8 R30, desc[UR14][R32.64] ;  /* 0x0000000e201e2981 */ /* 0x0008e4000c1e1100 */
[----:B----4-:R-:W-:Y:S02]  /*4ef20*/  @P2 IMAD.MOV.U32 R32, RZ, RZ, R5 ;  /* 0x000000ffff202224 */ /* 0x010fe400078e0005 */
[----:B--2---:R-:W-:Y:S01]  /*4ef30*/  @P2 IMAD.MOV.U32 R33, RZ, RZ, R6 ;  /* 0x000000ffff212224 */ /* 0x004fe200078e0006 */
[----:B------:R-:W2:Y:S04]  /*4ef40*/  LDL R5, [R1+0x1804] ;  /* 0x0018040001057983 */ /* 0x000ea80000100800 */
[----:B------:R-:W4:Y:S04]  /*4ef50*/  LDL R6, [R1+0x1800] ;  /* 0x0018000001067983 */ /* 0x000f280000100800 */
[----:B------:R0:W2:Y:S02]  /*4ef60*/  @P2 LDG.E.U8 R31, desc[UR14][R32.64] ;  /* 0x0000000e201f2981 */ /* 0x0000a4000c1e1100 */
[----:B0-----:R-:W-:Y:S01]  /*4ef70*/  PRMT R32, RZ, 0x7610, R32 ;  /* 0x00007610ff207816 */ /* 0x001fe20000000020 */
[----:B------:R-:W-:-:S02]  /*4ef80*/  @P2 IMAD.MOV.U32 R34, RZ, RZ, R12 ;  /* 0x000000ffff222224 */ /* 0x000fc400078e000c */
[----:B------:R-:W-:Y:S01]  /*4ef90*/  @P2 IMAD.MOV.U32 R35, RZ, RZ, R13 ;  /* 0x000000ffff232224 */ /* 0x000fe200078e000d */
[----:B------:R-:W-:Y:S01]  /*4efa0*/  PRMT R33, RZ, 0x7610, R33 ;  /* 0x00007610ff217816 */ /* 0x000fe20000000021 */
[----:B------:R-:W2:Y:S04]  /*4efb0*/  LDL R13, [R1+0x1808] ;  /* 0x00180800010d7983 */ /* 0x000ea80000100800 */
[----:B------:R0:W2:Y:S04]  /*4efc0*/  @P2 LDG.E.U8 R32, desc[UR14][R34.64] ;  /* 0x0000000e22202981 */ /* 0x0000a8000c1e1100 */
[----:B------:R-:W2:Y:S01]  /*4efd0*/  LDL R12, [R1+0x180c] ;  /* 0x00180c00010c7983 */ /* 0x000ea20000100800 */
[----:B0-----:R-:W-:-:S02]  /*4efe0*/  @P1 IMAD.MOV.U32 R34, RZ, RZ, R36 ;  /* 0x000000ffff221224 */ /* 0x001fc400078e0024 */
[----:B------:R-:W-:-:S05]  /*4eff0*/  @P1 IMAD.MOV.U32 R35, RZ, RZ, R37 ;  /* 0x000000ffff231224 */ /* 0x000fca00078e0025 */
[----:B------:R-:W2:Y:S01]  /*4f000*/  @P1 LDG.E.U8 R33, desc[UR14][R34.64] ;  /* 0x0000000e22211981 */ /* 0x000ea2000c1e1100 */
[----:B---3--:R-:W-:Y:S02]  /*4f010*/  @P1 IMAD.MOV.U32 R37, RZ, RZ, R4 ;  /* 0x000000ffff251224 */ /* 0x008fe400078e0004 */
[----:B------:R-:W-:Y:S01]  /*4f020*/  @P1 IMAD.MOV.U32 R36, RZ, RZ, R3 ;  /* 0x000000ffff241224 */ /* 0x000fe200078e0003 */
[----:B--2---:R-:W-:Y:S04]  /*4f030*/  STL [R1+0x1e0c], R33 ;  /* 0x001e0c2101007387 */ /* 0x004fe80000100800 */
[----:B------:R-:W2:Y:S04]  /*4f040*/  LDL R4, [R1+0x1810] ;  /* 0x0018100001047983 */ /* 0x000ea80000100800 */
[----:B------:R-:W3:Y:S01]  /*4f050*/  LDL R3, [R1+0x1814] ;  /* 0x0018140001037983 */ /* 0x000ee20000100800 */
[----:B------:R-:W-:-:S06]  /*4f060*/  PRMT R34, RZ, 0x7610, R34 ;  /* 0x00007610ff227816 */ /* 0x000fcc0000000022 */
[----:B------:R0:W3:Y:S01]  /*4f070*/  @P1 LDG.E.U8 R34, desc[UR14][R36.64] ;  /* 0x0000000e24221981 */ /* 0x0000e2000c1e1100 */
[----:B------:R-:W-:Y:S02]  /*4f080*/  PRMT R35, RZ, 0x7610, R35 ;  /* 0x00007610ff237816 */ /* 0x000fe40000000023 */
[----:B------:R-:W-:Y:S01]  /*4f090*/  ISETP.GT.AND P2, PT, R20, 0x76, PT ;  /* 0x000000761400780c */ /* 0x000fe20003f44270 */
[----:B0-----:R-:W-:Y:S02]  /*4f0a0*/  @P1 IMAD.MOV.U32 R36, RZ, RZ, R5 ;  /* 0x000000ffff241224 */ /* 0x001fe400078e0005 */
[----:B----4-:R-:W-:Y:S02]  /*4f0b0*/  @P1 IMAD.MOV.U32 R37, RZ, RZ, R6 ;  /* 0x000000ffff251224 */ /* 0x010fe400078e0006 */
[----:B------:R-:W-:Y:S02]  /*4f0c0*/  @P1 IMAD.MOV.U32 R38, RZ, RZ, R12 ;  /* 0x000000ffff261224 */ /* 0x000fe400078e000c */
[----:B------:R-:W-:Y:S01]  /*4f0d0*/  @P1 IMAD.MOV.U32 R39, RZ, RZ, R13 ;  /* 0x000000ffff271224 */ /* 0x000fe200078e000d */
[----:B------:R0:W4:Y:S01]  /*4f0e0*/  @P1 LDG.E.U8 R35, desc[UR14][R36.64] ;  /* 0x0000000e24231981 */ /* 0x000122000c1e1100 */
[----:B------:R-:W-:-:S02]  /*4f0f0*/  PRMT R10, RZ, 0x7610, R10 ;  /* 0x00007610ff0a7816 */ /* 0x000fc4000000000a */
[----:B0-----:R-:W-:-:S06]  /*4f100*/  PRMT R36, RZ, 0x7610, R36 ;  /* 0x00007610ff247816 */ /* 0x001fcc0000000024 */
[----:B------:R2:W4:Y:S02]  /*4f110*/  @P1 LDG.E.U8 R36, desc[UR14][R38.64] ;  /* 0x0000000e26241981 */ /* 0x000524000c1e1100 */
[----:B--2---:R-:W-:Y:S02]  /*4f120*/  @P2 IMAD.MOV.U32 R39, RZ, RZ, R4 ;  /* 0x000000ffff272224 */ /* 0x004fe400078e0004 */
[----:B---3--:R-:W-:-:S05]  /*4f130*/  @P2 IMAD.MOV.U32 R38, RZ, RZ, R3 ;  /* 0x000000ffff262224 */ /* 0x008fca00078e0003 */
[----:B------:R-:W2:Y:S04]  /*4f140*/  @P2 LDG.E.U8 R10, desc[UR14][R38.64] ;  /* 0x0000000e260a2981 */ /* 0x000ea8000c1e1100 */
[----:B------:R-:W-:Y:S04]  /*4f150*/  STL [R1+0x1e10], R34 ;  /* 0x001e102201007387 */ /* 0x000fe80000100800 */
[----:B------:R-:W3:Y:S04]  /*4f160*/  LDL R6, [R1+0x1850] ;  /* 0x0018500001067983 */ /* 0x000ee80000100800 */
[----:B------:R-:W3:Y:S04]  /*4f170*/  LDL R5, [R1+0x1854] ;  /* 0x0018540001057983 */ /* 0x000ee80000100800 */
[----:B----4-:R-:W-:Y:S04]  /*4f180*/  STL [R1+0x1e14], R35 ;  /* 0x001e142301007387 */ /* 0x010fe80000100800 */
[----:B------:R-:W4:Y:S04]  /*4f190*/  LDL R41, [R1+0x1858] ;  /* 0x0018580001297983 */ /* 0x000f280000100800 */
[----:B------:R-:W4:Y:S04]  /*4f1a0*/  LDL R40, [R1+0x185c] ;  /* 0x00185c0001287983 */ /* 0x000f280000100800 */
[----:B------:R-:W4:Y:S04]  /*4f1b0*/  LDL R13, [R1+0x1860] ;  /* 0x00186000010d7983 */ /* 0x000f280000100800 */
[----:B------:R-:W4:Y:S04]  /*4f1c0*/  LDL R12, [R1+0x1864] ;  /* 0x00186400010c7983 */ /* 0x000f280000100800 */
[----:B------:R0:W-:Y:S04]  /*4f1d0*/  STL [R1+0x1e18], R36 ;  /* 0x001e182401007387 */ /* 0x0001e80000100800 */
[----:B------:R-:W4:Y:S04]  /*4f1e0*/  LDL R4, [R1+0x1868] ;  /* 0x0018680001047983 */ /* 0x000f280000100800 */
[----:B------:R-:W4:Y:S04]  /*4f1f0*/  LDL R3, [R1+0x186c] ;  /* 0x00186c0001037983 */ /* 0x000f280000100800 */
[----:B0-----:R-:W4:Y:S04]  /*4f200*/  LDL R36, [R1+0x1818] ;  /* 0x0018180001247983 */ /* 0x001f280000100800 */
[----:B--2---:R0:W-:Y:S04]  /*4f210*/  STL [R1+0x154], R10 ;  /* 0x0001540a01007387 */ /* 0x0041e80000100800 */
[----:B0-----:R-:W2:Y:S01]  /*4f220*/  LDL R10, [R1+0x181c] ;  /* 0x00181c00010a7983 */ /* 0x001ea20000100800 */
[----:B------:R-:W-:-:S02]  /*4f230*/  ISETP.GT.AND P1, PT, R20, 0x78, PT ;  /* 0x000000781400780c */ /* 0x000fc40003f24270 */
[----:B------:R-:W-:-:S11]  /*4f240*/  PRMT R37, RZ, 0x7610, R37 ;  /* 0x00007610ff257816 */ /* 0x000fd60000000025 */
[----:B---3--:R-:W-:Y:S02]  /*4f250*/  @P1 IMAD.MOV.U32 R38, RZ, RZ, R5 ;  /* 0x000000ffff261224 */ /* 0x008fe400078e0005 */
[----:B------:R-:W-:Y:S01]  /*4f260*/  @P1 IMAD.MOV.U32 R39, RZ, RZ, R6 ;  /* 0x000000ffff271224 */ /* 0x000fe200078e0006 */
[----:B------:R-:W-:Y:S01]  /*4f270*/  PRMT R9, RZ, 0x7610, R9 ;  /* 0x00007610ff097816 */ /* 0x000fe20000000009 */
[----:B------:R-:W3:Y:S04]  /*4f280*/  LDL R6, [R1+0x1820] ;  /* 0x0018200001067983 */ /* 0x000ee80000100800 */
[----:B------:R0:W3:Y:S04]  /*4f290*/  @P1 LDG.E.U8 R37, desc[UR14][R38.64] ;  /* 0x0000000e26251981 */ /* 0x0000e8000c1e1100 */
[----:B------:R-:W3:Y:S01]  /*4f2a0*/  LDL R5, [R1+0x1824] ;  /* 0x0018240001057983 */ /* 0x000ee20000100800 */
[----:B0-----:R-:W-:-:S02]  /*4f2b0*/  PRMT R38, RZ, 0x7610, R38 ;  /* 0x00007610ff267816 */ /* 0x001fc40000000026 */
[----:B------:R-:W-:-:S04]  /*4f2c0*/  PRMT R39, RZ, 0x7610, R39 ;  /* 0x00007610ff277816 */ /* 0x000fc80000000027 */
[----:B----4-:R0:W4:Y:S01]  /*4f2d0*/  @P1 LDG.E.U8 R38, desc[UR14][R40.64] ;  /* 0x0000000e28261981 */ /* 0x010122000c1e1100 */
[----:B------:R-:W-:Y:S02]  /*4f2e0*/  @P1 IMAD.MOV.U32 R42, RZ, RZ, R3 ;  /* 0x000000ffff2a1224 */ /* 0x000fe400078e0003 */
[----:B------:R-:W-:Y:S01]  /*4f2f0*/  @P1 IMAD.MOV.U32 R43, RZ, RZ, R4 ;  /* 0x000000ffff2b1224 */ /* 0x000fe200078e0004 */
[----:B------:R-:W4:Y:S04]  /*4f300*/  LDL R3, [R1+0x1834] ;  /* 0x0018340001037983 */ /* 0x000f280000100800 */
[----:B------:R-:W4:Y:S01]  /*4f310*/  LDL R4, [R1+0x1830] ;  /* 0x0018300001047983 */ /* 0x000f220000100800 */
[----:B0-----:R-:W-:Y:S02]  /*4f320*/  @P1 IMAD.MOV.U32 R40, RZ, RZ, R12 ;  /* 0x000000ffff281224 */ /* 0x001fe400078e000c */
[----:B------:R-:W-:Y:S01]  /*4f330*/  @P1 IMAD.MOV.U32 R41, RZ, RZ, R13 ;  /* 0x000000ffff291224 */ /* 0x000fe200078e000d */
[----:B------:R-:W4:Y:S04]  /*4f340*/  LDL R12, [R1+0x182c] ;  /* 0x00182c00010c7983 */ /* 0x000f280000100800 */
[----:B------:R-:W4:Y:S04]  /*4f350*/  LDL R13, [R1+0x1828] ;  /* 0x00182800010d7983 */ /* 0x000f280000100800 */
[----:B------:R0:W4:Y:S02]  /*4f360*/  @P1 LDG.E.U8 R39, desc[UR14][R40.64] ;  /* 0x0000000e28271981 */ /* 0x000124000c1e1100 */
[----:B0-----:R-:W-:-:S06]  /*4f370*/  PRMT R40, RZ, 0x7610, R40 ;  /* 0x00007610ff287816 */ /* 0x001fcc0000000028 */
[----:B------:R0:W4:Y:S02]  /*4f380*/  @P1 LDG.E.U8 R40, desc[UR14][R42.64] ;  /* 0x0000000e2a281981 */ /* 0x000124000c1e1100 */
[----:B0-----:R-:W-:Y:S02]  /*4f390*/  @P2 IMAD.MOV.U32 R43, RZ, RZ, R36 ;  /* 0x000000ffff2b2224 */ /* 0x001fe400078e0024 */
[----:B--2---:R-:W-:Y:S02]  /*4f3a0*/  @P2 IMAD.MOV.U32 R42, RZ, RZ, R10 ;  /* 0x000000ffff2a2224 */ /* 0x004fe400078e000a */
[----:B------:R-:W2:Y:S04]  /*4f3b0*/  LDL R10, [R1+0x1838] ;  /* 0x00183800010a7983 */ /* 0x000ea80000100800 */
[----:B------:R3:W2:Y:S01]  /*4f3c0*/  @P2 LDG.E.U8 R9, desc[UR14][R42.64] ;  /* 0x0000000e2a092981 */ /* 0x0006a2000c1e1100 */
[----:B------:R-:W-:-:S02]  /*4f3d0*/  PRMT R35, RZ, 0x7610, R35 ;  /* 0x00007610ff237816 */ /* 0x000fc40000000023 */
[----:B------:R-:W-:Y:S02]  /*4f3e0*/  ISETP.GT.AND P1, PT, R20, 0x77, PT ;  /* 0x000000771400780c */ /* 0x000fe40003f24270 */
[----:B------:R-:W-:Y:S01]  /*4f3f0*/  PRMT R34, RZ, 0x7610, R34 ;  /* 0x00007610ff227816 */ /* 0x000fe20000000022 */
[----:B---3--:R-:W-:Y:S02]  /*4f400*/  @P2 IMAD.MOV.U32 R43, RZ, RZ, R6 ;  /* 0x000000ffff2b2224 */ /* 0x008fe400078e0006 */
[----:B------:R-:W-:-:S05]  /*4f410*/  @P2 IMAD.MOV.U32 R42, RZ, RZ, R5 ;  /* 0x000000ffff2a2224 */ /* 0x000fca00078e0005 */
[----:B------:R4:W3:Y:S04]  /*4f420*/  @P2 LDG.E.U8 R35, desc[UR14][R42.64] ;  /* 0x0000000e2a232981 */ /* 0x0008e8000c1e1100 */
[----:B--2---:R0:W-:Y:S04]  /*4f430*/  STL [R1+0x150], R9 ;  /* 0x0001500901007387 */ /* 0x0041e80000100800 */
[----:B------:R-:W2:Y:S04]  /*4f440*/  LDL R6, [R1+0x1870] ;  /* 0x0018700001067983 */ /* 0x000ea80000100800 */
[----:B------:R-:W2:Y:S04]  /*4f450*/  LDL R5, [R1+0x1874] ;  /* 0x0018740001057983 */ /* 0x000ea80000100800 */
[----:B0-----:R-:W2:Y:S01]  /*4f460*/  LDL R9, [R1+0x183c] ;  /* 0x00183c0001097983 */ /* 0x001ea20000100800 */
[----:B----4-:R-:W-:-:S02]  /*4f470*/  @P2 IMAD.MOV.U32 R42, RZ, RZ, R12 ;  /* 0x000000ffff2a2224 */ /* 0x010fc400078e000c */
[----:B------:R-:W-:Y:S01]  /*4f480*/  @P2 IMAD.MOV.U32 R43, RZ, RZ, R13 ;  /* 0x000000ffff2b2224 */ /* 0x000fe200078e000d */
[----:B------:R-:W4:Y:S04]  /*4f490*/  LDL R12, [R1+0x187c] ;  /* 0x00187c00010c7983 */ /* 0x000f280000100800 */
[----:B------:R-:W3:Y:S04]  /*4f4a0*/  LDL R13, [R1+0x1878] ;  /* 0x00187800010d7983 */ /* 0x000ee80000100800 */
[----:B------:R0:W3:Y:S01]  /*4f4b0*/  @P2 LDG.E.U8 R34, desc[UR14][R42.64] ;  /* 0x0000000e2a222981 */ /* 0x0000e2000c1e1100 */
[----:B------:R-:W-:Y:S01]  /*4f4c0*/  PRMT R33, RZ, 0x7610, R33 ;  /* 0x00007610ff217816 */ /* 0x000fe20000000021 */
[----:B0-----:R-:W-:-:S02]  /*4f4d0*/  @P1 IMAD.MOV.U32 R42, RZ, RZ, R3 ;  /* 0x000000ffff2a1224 */ /* 0x001fc400078e0003 */
[----:B------:R-:W-:Y:S01]  /*4f4e0*/  @P1 IMAD.MOV.U32 R43, RZ, RZ, R4 ;  /* 0x000000ffff2b1224 */ /* 0x000fe200078e0004 */
[----:B------:R-:W3:Y:S04]  /*4f4f0*/  LDL R3, [R1+0x1884] ;  /* 0x0018840001037983 */ /* 0x000ee80000100800 */
[----:B------:R-:W3:Y:S04]  /*4f500*/  LDL R4, [R1+0x1880] ;  /* 0x0018800001047983 */ /* 0x000ee80000100800 */
[----:B------:R0:W3:Y:S02]  /*4f510*/  @P1 LDG.E.U8 R33, desc[UR14][R42.64] ;  /* 0x0000000e2a211981 */ /* 0x0000e4000c1e1100 */
[----:B0-----:R-:W-:-:S02]  /*4f520*/  @P1 IMAD.MOV.U32 R43, RZ, RZ, R10 ;  /* 0x000000ffff2b1224 */ /* 0x001fc400078e000a */
[----:B------:R-:W3:Y:S01]  /*4f530*/  LDL R10, [R1+0x1888] ;  /* 0x00188800010a7983 */ /* 0x000ee20000100800 */
[----:B--2---:R-:W-:-:S03]  /*4f540*/  @P1 IMAD.MOV.U32 R42, RZ, RZ, R9 ;  /* 0x000000ffff2a1224 */ /* 0x004fc600078e0009 */
[----:B------:R-:W2:Y:S01]  /*4f550*/  LDL R9, [R1+0x188c] ;  /* 0x00188c0001097983 */ /* 0x000ea20000100800 */
[----:B------:R-:W-:Y:S02]  /*4f560*/  ISETP.GT.AND P2, PT, R20, 0x79, PT ;  /* 0x000000791400780c */ /* 0x000fe40003f44270 */
[----:B------:R-:W-:Y:S02]  /*4f570*/  PRMT R19, RZ, 0x7610, R19 ;  /* 0x00007610ff137816 */ /* 0x000fe40000000013 */
[----:B------:R-:W-:-:S04]  /*4f580*/  PRMT R41, RZ, 0x7610, R41 ;  /* 0x00007610ff297816 */ /* 0x000fc80000000029 */
[----:B------:R0:W2:Y:S05]  /*4f590*/  @P1 LDG.E.U8 R19, desc[UR14][R42.64] ;  /* 0x0000000e2a131981 */ /* 0x0000aa000c1e1100 */
[----:B0-----:R-:W-:Y:S02]  /*4f5a0*/  @P2 IMAD.MOV.U32 R42, RZ, RZ, R5 ;  /* 0x000000ffff2a2224 */ /* 0x001fe400078e0005 */
[----:B------:R-:W-:Y:S01]  /*4f5b0*/  @P2 IMAD.MOV.U32 R43, RZ, RZ, R6 ;  /* 0x000000ffff2b2224 */ /* 0x000fe200078e0006 */
[----:B------:R-:W2:Y:S04]  /*4f5c0*/  LDL R5, [R1+0x1844] ;  /* 0x0018440001057983 */ /* 0x000ea80000100800 */
[----:B------:R-:W2:Y:S04]  /*4f5d0*/  LDL R6, [R1+0x1840] ;  /* 0x0018400001067983 */ /* 0x000ea80000100800 */
[----:B------:R0:W2:Y:S01]  /*4f5e0*/  @P2 LDG.E.U8 R41, desc[UR14][R42.64] ;  /* 0x0000000e2a292981 */ /* 0x0000a2000c1e1100 */
[----:B----4-:R-:W-:-:S02]  /*4f5f0*/  @P2 IMAD.MOV.U32 R44, RZ, RZ, R12 ;  /* 0x000000ffff2c2224 */ /* 0x010fc400078e000c */
[----:B---3--:R-:W-:Y:S01]  /*4f600*/  @P2 IMAD.MOV.U32 R45, RZ, RZ, R13 ;  /* 0x000000ffff2d2224 */ /* 0x008fe200078e000d */
[----:B------:R-:W3:Y:S04]  /*4f610*/  LDL R12, [R1+0x184c] ;  /* 0x00184c00010c7983 */ /* 0x000ee80000100800 */
[----:B------:R-:W4:Y:S01]  /*4f620*/  LDL R13, [R1+0x1848] ;  /* 0x00184800010d7983 */ /* 0x000f220000100800 */
[----:B0-----:R-:W-:-:S06]  /*4f630*/  PRMT R42, RZ, 0x7610, R42 ;  /* 0x00007610ff2a7816 */ /* 0x001fcc000000002a */
[----:B------:R0:W3:Y:S01]  /*4f640*/  @P2 LDG.E.U8 R42, desc[UR14][R44.64] ;  /* 0x0000000e2c2a2981 */ /* 0x0000e2000c1e1100 */
[----:B------:R-:W-:Y:S02]  /*4f650*/  @P2 IMAD.MOV.U32 R47, RZ, RZ, R10 ;  /* 0x000000ffff2f2224 */ /* 0x000fe400078e000a */
[----:B0-----:R-:W-:Y:S02]  /*4f660*/  @P2 IMAD.MOV.U32 R44, RZ, RZ, R3 ;  /* 0x000000ffff2c2224 */ /* 0x001fe400078e0003 */
[----:B------:R-:W-:Y:S01]  /*4f670*/  @P2 IMAD.MOV.U32 R45, RZ, RZ, R4 ;  /* 0x000000ffff2d2224 */ /* 0x000fe200078e0004 */
[----:B------:R-:W4:Y:S04]  /*4f680*/  LDL R3, [R1+0x1894] ;  /* 0x0018940001037983 */ /* 0x000f280000100800 */
[----:B------:R-:W4:Y:S04]  /*4f690*/  LDL R4, [R1+0x1890] ;  /* 0x0018900001047983 */ /* 0x000f280000100800 */
[----:B------:R-:W-:Y:S04]  /*4f6a0*/  STL [R1+0x14c], R35 ;  /* 0x00014c2301007387 */ /* 0x000fe80000100800 */
[----:B------:R-:W4:Y:S01]  /*4f6b0*/  LDL R10, [R1+0x1898] ;  /* 0x00189800010a7983 */ /* 0x000f220000100800 */
[----:B--2---:R-:W-:-:S03]  /*4f6c0*/  @P2 IMAD.MOV.U32 R46, RZ, RZ, R9 ;  /* 0x000000ffff2e2224 */ /* 0x004fc600078e0009 */
[----:B------:R-:W2:Y:S01]  /*4f6d0*/  LDL R9, [R1+0x189c] ;  /* 0x00189c0001097983 */ /* 0x000ea20000100800 */
[----:B------:R-:W-:-:S06]  /*4f6e0*/  PRMT R43, RZ, 0x7610, R43 ;  /* 0x00007610ff2b7816 */ /* 0x000fcc000000002b */
[----:B------:R0:W2:Y:S01]  /*4f6f0*/  @P2 LDG.E.U8 R43, desc[UR14][R44.64] ;  /* 0x0000000e2c2b2981 */ /* 0x0000a2000c1e1100 */
[----:B------:R-:W-:-:S03]  /*4f700*/  PRMT R17, RZ, 0x7610, R17 ;  /* 0x00007610ff117816 */ /* 0x000fc60000000011 */
[----:B------:R-:W-:Y:S01]  /*4f710*/  STL [R1+0x140], R34 ;  /* 0x0001402201007387 */ /* 0x000fe20000100800 */
[----:B0-----:R-:W-:-:S06]  /*4f720*/  PRMT R44, RZ, 0x7610, R44 ;  /* 0x00007610ff2c7816 */ /* 0x001fcc000000002c */
[----:B------:R0:W2:Y:S01]  /*4f730*/  @P2 LDG.E.U8 R44, desc[UR14][R46.64] ;  /* 0x0000000e2e2c2981 */ /* 0x0000a2000c1e1100 */
[----:B------:R-:W-:Y:S02]  /*4f740*/  ISETP.GT.AND P2, PT, R20, 0x7a, PT ;  /* 0x0000007a1400780c */ /* 0x000fe40003f44270 */
[----:B------:R-:W-:Y:S01]  /*4f750*/  PRMT R15, RZ, 0x7610, R15 ;  /* 0x00007610ff0f7816 */ /* 0x000fe2000000000f */
[----:B0-----:R-:W-:Y:S02]  /*4f760*/  @P1 IMAD.MOV.U32 R46, RZ, RZ, R5 ;  /* 0x000000ffff2e1224 */ /* 0x001fe400078e0005 */
[----:B------:R-:W-:Y:S01]  /*4f770*/  @P1 IMAD.MOV.U32 R47, RZ, RZ, R6 ;  /* 0x000000ffff2f1224 */ /* 0x000fe200078e0006 */
[----:B------:R-:W2:Y:S04]  /*4f780*/  LDL R5, [R1+0x18a4] ;  /* 0x0018a40001057983 */ /* 0x000ea80000100800 */
[----:B------:R-:W2:Y:S04]  /*4f790*/  LDL R6, [R1+0x18a0] ;  /* 0x0018a00001067983 */ /* 0x000ea80000100800 */
[----:B------:R3:W2:Y:S04]  /*4f7a0*/  @P1 LDG.E.U8 R17, desc[UR14][R46.64] ;  /* 0x0000000e2e111981 */ /* 0x0006a8000c1e1100 */
[----:B------:R-:W-:Y:S01]  /*4f7b0*/  STL [R1+0x134], R33 ;  /* 0x0001342101007387 */ /* 0x000fe20000100800 */
[----:B------:R-:W-:Y:S01]  /*4f7c0*/  PRMT R45, RZ, 0x7610, R45 ;  /* 0x00007610ff2d7816 */ /* 0x000fe2000000002d */
[----:B---3--:R-:W-:-:S02]  /*4f7d0*/  @P1 IMAD.MOV.U32 R46, RZ, RZ, R12 ;  /* 0x000000ffff2e1224 */ /* 0x008fc400078e000c */
[----:B----4-:R-:W-:Y:S01]  /*4f7e0*/  @P1 IMAD.MOV.U32 R47, RZ, RZ, R13 ;  /* 0x000000ffff2f1224 */ /* 0x010fe200078e000d */
[----:B------:R-:W3:Y:S04]  /*4f7f0*/  LDL R12, [R1+0x18ac] ;  /* 0x0018ac00010c7983 */ /* 0x000ee80000100800 */
[----:B------:R-:W4:Y:S04]  /*4f800*/  LDL R13, [R1+0x18a8] ;  /* 0x0018a800010d7983 */ /* 0x000f280000100800 */
[----:B------:R0:W4:Y:S04]  /*4f810*/  @P1 LDG.E.U8 R15, desc[UR14][R46.64] ;  /* 0x0000000e2e0f1981 */ /* 0x000128000c1e1100 */
[----:B------:R-:W-:Y:S01]  /*4f820*/  STL [R1+0x128], R19 ;  /* 0x0001281301007387 */ /* 0x000fe20000100800 */
[----:B0-----:R-:W-:-:S02]  /*4f830*/  @P2 IMAD.MOV.U32 R46, RZ, RZ, R3 ;  /* 0x000000ffff2e2224 */ /* 0x001fc400078e0003 */
[----:B------:R-:W-:Y:S01]  /*4f840*/  @P2 IMAD.MOV.U32 R47, RZ, RZ, R4 ;  /* 0x000000ffff2f2224 */ /* 0x000fe200078e0004 */
[----:B------:R-:W4:Y:S04]  /*4f850*/  LDL R3, [R1+0x18b4] ;  /* 0x0018b40001037983 */ /* 0x000f280000100800 */
[----:B------:R-:W4:Y:S04]  /*4f860*/  LDL R4, [R1+0x18b0] ;  /* 0x0018b00001047983 */ /* 0x000f280000100800 */
[----:B------:R0:W4:Y:S02]  /*4f870*/  @P2 LDG.E.U8 R45, desc[UR14][R46.64] ;  /* 0x0000000e2e2d2981 */ /* 0x000124000c1e1100 */
[----:B0-----:R-:W-:-:S02]  /*4f880*/  @P2 IMAD.MOV.U32 R47, RZ, RZ, R10 ;  /* 0x000000ffff2f2224 */ /* 0x001fc400078e000a */
[----:B------:R-:W4:Y:S01]  /*4f890*/  LDL R10, [R1+0x18b8] ;  /* 0x0018b800010a7983 */ /* 0x000f220000100800 */
[----:B--2---:R-:W-:-:S03]  /*4f8a0*/  @P2 IMAD.MOV.U32 R46, RZ, RZ, R9 ;  /* 0x000000ffff2e2224 */ /* 0x004fc600078e0009 */
[----:B------:R-:W2:Y:S01]  /*4f8b0*/  LDL R9, [R1+0x18bc] ;  /* 0x0018bc0001097983 */ /* 0x000ea20000100800 */
[----:B------:R-:W-:Y:S02]  /*4f8c0*/  PRMT R49, RZ, 0x7610, R49 ;  /* 0x00007610ff317816 */ /* 0x000fe40000000031 */
[----:B------:R-:W-:Y:S02]  /*4f8d0*/  PRMT R51, RZ, 0x7610, R51 ;  /* 0x00007610ff337816 */ /* 0x000fe40000000033 */
[----:B------:R-:W-:Y:S02]  /*4f8e0*/  ISETP.GT.AND P1, PT, R20, 0x7b, PT ;  /* 0x0000007b1400780c */ /* 0x000fe40003f24270 */
[----:B------:R0:W2:Y:S01]  /*4f8f0*/  @P2 LDG.E.U8 R49, desc[UR14][R46.64] ;  /* 0x0000000e2e312981 */ /* 0x0000a2000c1e1100 */
[----:B------:R-:W-:Y:S02]  /*4f900*/  PRMT R53, RZ, 0x7610, R53 ;  /* 0x00007610ff357816 */ /* 0x000fe40000000035 */
[----:B------:R-:W-:Y:S01]  /*4f910*/  PRMT R55, RZ, 0x7610, R55 ;  /* 0x00007610ff377816 */ /* 0x000fe20000000037 */
[----:B0-----:R-:W-:-:S02]  /*4f920*/  @P2 IMAD.MOV.U32 R46, RZ, RZ, R5 ;  /* 0x000000ffff2e2224 */ /* 0x001fc400078e0005 */
[----:B------:R-:W-:Y:S01]  /*4f930*/  @P2 IMAD.MOV.U32 R47, RZ, RZ, R6 ;  /* 0x000000ffff2f2224 */ /* 0x000fe200078e0006 */
[----:B------:R-:W2:Y:S04]  /*4f940*/  LDL R5, [R1+0x18c4] ;  /* 0x0018c40001057983 */ /* 0x000ea80000100800 */
[----:B------:R-:W2:Y:S04]  /*4f950*/  LDL R6, [R1+0x18c0] ;  /* 0x0018c00001067983 */ /* 0x000ea80000100800 */
[----:B------:R3:W2:Y:S02]  /*4f960*/  @P2 LDG.E.U8 R51, desc[UR14][R46.64] ;  /* 0x0000000e2e332981 */ /* 0x0006a4000c1e1100 */
[----:B---3--:R-:W-:-:S02]  /*4f970*/  @P2 IMAD.MOV.U32 R46, RZ, RZ, R12 ;  /* 0x000000ffff2e2224 */ /* 0x008fc400078e000c */
[----:B----4-:R-:W-:Y:S01]  /*4f980*/  @P2 IMAD.MOV.U32 R47, RZ, RZ, R13 ;  /* 0x000000ffff2f2224 */ /* 0x010fe200078e000d */
[----:B------:R-:W3:Y:S04]  /*4f990*/  LDL R12, [R1+0x18cc] ;  /* 0x0018cc00010c7983 */ /* 0x000ee80000100800 */
[----:B------:R-:W4:Y:S04]  /*4f9a0*/  LDL R13, [R1+0x18c8] ;  /* 0x0018c800010d7983 */ /* 0x000f280000100800 */
[----:B------:R0:W4:Y:S02]  /*4f9b0*/  @P2 LDG.E.U8 R53, desc[UR14][R46.64] ;  /* 0x0000000e2e352981 */ /* 0x000124000c1e1100 */
[----:B0-----:R-:W-:-:S02]  /*4f9c0*/  @P1 IMAD.MOV.U32 R46, RZ, RZ, R3 ;  /* 0x000000ffff2e1224 */ /* 0x001fc400078e0003 */
[----:B------:R-:W-:Y:S01]  /*4f9d0*/  @P1 IMAD.MOV.U32 R47, RZ, RZ, R4 ;  /* 0x000000ffff2f1224 */ /* 0x000fe200078e0004 */
[----:B------:R-:W4:Y:S04]  /*4f9e0*/  LDL R3, [R1+0x18d4] ;  /* 0x0018d40001037983 */ /* 0x000f280000100800 */
[----:B------:R-:W4:Y:S04]  /*4f9f0*/  LDL R4, [R1+0x18d0] ;  /* 0x0018d00001047983 */ /* 0x000f280000100800 */
[----:B------:R0:W4:Y:S04]  /*4fa00*/  @P1 LDG.E.U8 R55, desc[UR14][R46.64] ;  /* 0x0000000e2e371981 */ /* 0x000128000c1e1100 */
[----:B------:R1:W-:Y:S01]  /*4fa10*/  STL [R1+0x10c], R17 ;  /* 0x00010c1101007387 */ /* 0x0003e20000100800 */
[----:B0-----:R-:W-:-:S03]  /*4fa20*/  @P1 IMAD.MOV.U32 R47, RZ, RZ, R10 ;  /* 0x000000ffff2f1224 */ /* 0x001fc600078e000a */
[----:B------:R-:W4:Y:S01]  /*4fa30*/  LDL R10, [R1+0x18d8] ;  /* 0x0018d800010a7983 */ /* 0x000f220000100800 */
[----:B--2---:R-:W-:-:S03]  /*4fa40*/  @P1 IMAD.MOV.U32 R46, RZ, RZ, R9 ;  /* 0x000000ffff2e1224 */ /* 0x004fc600078e0009 */
[----:B------:R-:W2:Y:S01]  /*4fa50*/  LDL R9, [R1+0x18dc] ;  /* 0x0018dc0001097983 */ /* 0x000ea20000100800 */
[----:B------:R-:W-:Y:S02]  /*4fa60*/  PRMT R57, RZ, 0x7610, R57 ;  /* 0x00007610ff397816 */ /* 0x000fe40000000039 */
[----:B------:R-:W-:Y:S02]  /*4fa70*/  PRMT R59, RZ, 0x7610, R59 ;  /* 0x00007610ff3b7816 */ /* 0x000fe4000000003b */
[----:B------:R-:W-:Y:S01]  /*4fa80*/  ISETP.GT.AND P2, PT, R20, 0x7c, PT ;  /* 0x0000007c1400780c */ /* 0x000fe20003f44270 */
[----:B------:R0:W-:Y:S04]  /*4fa90*/  STL [R1+0x100], R15 ;  /* 0x0001000f01007387 */ /* 0x0001e80000100800 */
[----:B------:R0:W2:Y:S01]  /*4faa0*/  @P1 LDG.E.U8 R57, desc[UR14][R46.64] ;  /* 0x0000000e2e391981 */ /* 0x0000a2000c1e1100 */
[----:B------:R-:W-:-:S02]  /*4fab0*/  PRMT R61, RZ, 0x7610, R61 ;  /* 0x00007610ff3d7816 */ /* 0x000fc4000000003d */
[----:B------:R-:W-:Y:S01]  /*4fac0*/  PRMT R63, RZ, 0x7610, R63 ;  /* 0x00007610ff3f7816 */ /* 0x000fe2000000003f */
[----:B0-----:R-:W-:Y:S02]  /*4fad0*/  @P1 IMAD.MOV.U32 R46, RZ, RZ, R5 ;  /* 0x000000ffff2e1224 */ /* 0x001fe400078e0005 */
        /* <DEDUP_REMOVED lines=31> */
[----:B----4-:R-:W-:-:S05]  /*4fcd0*/  @P2 IMAD.MOV.U32 R47, RZ, RZ, R13 ;  /* 0x000000ffff2f2224 */ /* 0x010fca00078e000d */
[----:B------:R0:W3:Y:S02]  /*4fce0*/  @P2 LDG.E.U8 R69, desc[UR14][R46.64] ;  /* 0x0000000e2e452981 */ /* 0x0000e4000c1e1100 */
[----:B0-----:R-:W-:Y:S02]  /*4fcf0*/  @P1 IMAD.MOV.U32 R46, RZ, RZ, R3 ;  /* 0x000000ffff2e1224 */ /* 0x001fe400078e0003 */
[----:B------:R-:W-:Y:S01]  /*4fd00*/  @P1 IMAD.MOV.U32 R47, RZ, RZ, R4 ;  /* 0x000000ffff2f1224 */ /* 0x000fe200078e0004 */
[----:B------:R-:W4:Y:S04]  /*4fd10*/  LDL R3, [R1+0x190c] ;  /* 0x00190c0001037983 */ /* 0x000f280000100800 */
[----:B------:R-:W3:Y:S04]  /*4fd20*/  LDL R4, [R1+0x1908] ;  /* 0x0019080001047983 */ /* 0x000ee80000100800 */
[----:B------:R0:W3:Y:S02]  /*4fd30*/  @P1 LDG.E.U8 R71, desc[UR14][R46.64] ;  /* 0x0000000e2e471981 */ /* 0x0000e4000c1e1100 */
[----:B0-----:R-:W-:-:S02]  /*4fd40*/  @P1 IMAD.MOV.U32 R47, RZ, RZ, R10 ;  /* 0x000000ffff2f1224 */ /* 0x001fc400078e000a */
[----:B--2---:R-:W-:-:S05]  /*4fd50*/  @P1 IMAD.MOV.U32 R46, RZ, RZ, R9 ;  /* 0x000000ffff2e1224 */ /* 0x004fca00078e0009 */
[----:B------:R0:W2:Y:S01]  /*4fd60*/  @P1 LDG.E.U8 R73, desc[UR14][R46.64] ;  /* 0x0000000e2e491981 */ /* 0x0000a2000c1e1100 */
[----:B------:R-:W-:Y:S01]  /*4fd70*/  PRMT R75, RZ, 0x7610, R75 ;  /* 0x00007610ff4b7816 */ /* 0x000fe2000000004b */
[----:B0-----:R-:W-:Y:S02]  /*4fd80*/  @P1 IMAD.MOV.U32 R46, RZ, RZ, R5 ;  /* 0x000000ffff2e1224 */ /* 0x001fe400078e0005 */
[----:B------:R-:W-:-:S05]  /*4fd90*/  @P1 IMAD.MOV.U32 R47, RZ, RZ, R6 ;  /* 0x000000ffff2f1224 */ /* 0x000fca00078e0006 */
[----:B------:R4:W4:Y:S04]  /*4fda0*/  @P1 LDG.E.U8 R75, desc[UR14][R46.64] ;  /* 0x0000000e2e4b1981 */ /* 0x000928000c1e1100 */
[----:B---3--:R-:W-:Y:S04]  /*4fdb0*/  STL [R1+0x1e1c], R71 ;  /* 0x001e1c4701007387 */ /* 0x008fe80000100800 */
[----:B-1----:R-:W3:Y:S04]  /*4fdc0*/  LDL R17, [R1+0x1910] ;  /* 0x0019100001117983 */ /* 0x002ee80000100800 */
[----:B------:R-:W3:Y:S04]  /*4fdd0*/  LDL R15, [R1+0x1914] ;  /* 0x00191400010f7983 */ /* 0x000ee80000100800 */
[----:B------:R-:W3:Y:S04]  /*4fde0*/  LDL R12, [R1+0x191c] ;  /* 0x00191c00010c7983 */ /* 0x000ee80000100800 */
[----:B--2---:R-:W-:Y:S04]  /*4fdf0*/  STL [R1+0x1e20], R73 ;  /* 0x001e204901007387 */ /* 0x004fe80000100800 */
[----:B------:R-:W2:Y:S04]  /*4fe00*/  LDL R13, [R1+0x1918] ;  /* 0x00191800010d7983 */ /* 0x000ea80000100800 */
[----:B------:R-:W2:Y:S04]  /*4fe10*/  LDL R10, [R1+0x1920] ;  /* 0x00192000010a7983 */ /* 0x000ea80000100800 */
[----:B------:R-:W2:Y:S04]  /*4fe20*/  LDL R9, [R1+0x1924] ;  /* 0x0019240001097983 */ /* 0x000ea80000100800 */
[----:B------:R-:W2:Y:S04]  /*4fe30*/  LDL R6, [R1+0x1928] ;  /* 0x0019280001067983 */ /* 0x000ea80000100800 */
[----:B------:R-:W2:Y:S01]  /*4fe40*/  LDL R5, [R1+0x192c] ;  /* 0x00192c0001057983 */ /* 0x000ea20000100800 */
[----:B------:R-:W-:-:S02]  /*4fe50*/  ISETP.GT.AND P2, PT, R20, 0x7e, PT ;  /* 0x0000007e1400780c */ /* 0x000fc40003f44270 */
[----:B------:R-:W-:Y:S01]  /*4fe60*/  PRMT R77, RZ, 0x7610, R77 ;  /* 0x00007610ff4d7816 */ /* 0x000fe2000000004d */
[----:B----4-:R-:W-:Y:S02]  /*4fe70*/  @P1 IMAD.MOV.U32 R46, RZ, RZ, R3 ;  /* 0x000000ffff2e1224 */ /* 0x010fe400078e0003 */
[----:B------:R-:W-:Y:S01]  /*4fe80*/  @P1 IMAD.MOV.U32 R47, RZ, RZ, R4 ;  /* 0x000000ffff2f1224 */ /* 0x000fe200078e0004 */
[----:B------:R-:W-:-:S04]  /*4fe90*/  PRMT R14, RZ, 0x7610, R14 ;  /* 0x00007610ff0e7816 */ /* 0x000fc8000000000e */
[----:B------:R3:W4:Y:S01]  /*4fea0*/  @P1 LDG.E.U8 R77, desc[UR14][R46.64] ;  /* 0x0000000e2e4d1981 */ /* 0x000722000c1e1100 */
[----:B------:R-:W-:Y:S02]  /*4feb0*/  PRMT R11, RZ, 0x7610, R11 ;  /* 0x00007610ff0b7816 */ /* 0x000fe4000000000b */
[----:B------:R-:W-:Y:S02]  /*4fec0*/  PRMT R7, RZ, 0x7610, R7 ;  /* 0x00007610ff077816 */ /* 0x000fe40000000007 */
[----:B------:R-:W-:Y:S01]  /*4fed0*/  PRMT R16, RZ, 0x7610, R16 ;  /* 0x00007610ff107816 */ /* 0x000fe20000000010 */
[----:B------:R0:W-:Y:S04]  /*4fee0*/  STL [R1+0x1e24], R75 ;  /* 0x001e244b01007387 */ /* 0x0001e80000100800 */
[----:B------:R-:W4:Y:S04]  /*4fef0*/  LDL R4, [R1+0x1930] ;  /* 0x0019300001047983 */ /* 0x000f280000100800 */
[----:B------:R-:W4:Y:S01]  /*4ff00*/  LDL R3, [R1+0x1934] ;  /* 0x0019340001037983 */ /* 0x000f220000100800 */
[----:B---3--:R-:W-:-:S02]  /*4ff10*/  @P2 IMAD.MOV.U32 R47, RZ, RZ, R17 ;  /* 0x000000ffff2f2224 */ /* 0x008fc400078e0011 */
[----:B------:R-:W-:-:S05]  /*4ff20*/  @P2 IMAD.MOV.U32 R46, RZ, RZ, R15 ;  /* 0x000000ffff2e2224 */ /* 0x000fca00078e000f */
[----:B------:R1:W3:Y:S02]  /*4ff30*/  @P2 LDG.E.U8 R14, desc[UR14][R46.64] ;  /* 0x0000000e2e0e2981 */ /* 0x0002e4000c1e1100 */
[----:B-1----:R-:W-:Y:S02]  /*4ff40*/  @P2 IMAD.MOV.U32 R46, RZ, RZ, R12 ;  /* 0x000000ffff2e2224 */ /* 0x002fe400078e000c */
[----:B--2---:R-:W-:-:S05]  /*4ff50*/  @P2 IMAD.MOV.U32 R47, RZ, RZ, R13 ;  /* 0x000000ffff2f2224 */ /* 0x004fca00078e000d */
[----:B------:R1:W2:Y:S02]  /*4ff60*/  @P2 LDG.E.U8 R11, desc[UR14][R46.64] ;  /* 0x0000000e2e0b2981 */ /* 0x0002a4000c1e1100 */
[----:B-1----:R-:W-:Y:S02]  /*4ff70*/  @P2 IMAD.MOV.U32 R46, RZ, RZ, R9 ;  /* 0x000000ffff2e2224 */ /* 0x002fe400078e0009 */
[----:B------:R-:W-:-:S05]  /*4ff80*/  @P2 IMAD.MOV.U32 R47, RZ, RZ, R10 ;  /* 0x000000ffff2f2224 */ /* 0x000fca00078e000a */
[----:B------:R1:W2:Y:S02]  /*4ff90*/  @P2 LDG.E.U8 R7, desc[UR14][R46.64] ;  /* 0x0000000e2e072981 */ /* 0x0002a4000c1e1100 */
[----:B-1----:R-:W-:Y:S02]  /*4ffa0*/  @P2 IMAD.MOV.U32 R46, RZ, RZ, R5 ;  /* 0x000000ffff2e2224 */ /* 0x002fe400078e0005 */
[----:B------:R-:W-:-:S05]  /*4ffb0*/  @P2 IMAD.MOV.U32 R47, RZ, RZ, R6 ;  /* 0x000000ffff2f2224 */ /* 0x000fca00078e0006 */
[----:B------:R1:W2:Y:S01]  /*4ffc0*/  @P2 LDG.E.U8 R16, desc[UR14][R46.64] ;  /* 0x0000000e2e102981 */ /* 0x0002a2000c1e1100 */
[----:B------:R-:W-:-:S03]  /*4ffd0*/  ISETP.GT.AND P1, PT, R20, 0x7f, PT ;  /* 0x0000007f1400780c */ /* 0x000fc60003f24270 */
[----:B----4-:R4:W-:Y:S01]  /*4ffe0*/  STL [R1+0x1e28], R77 ;  /* 0x001e284d01007387 */ /* 0x0109e20000100800 */
[----:B------:R-:W-:-:S09]  /*4fff0*/  PRMT R2, RZ, 0x7610, R2 ;  /* 0x00007610ff027816 */ /* 0x000fd20000000002 */
[----:B-1----:R-:W-:Y:S02]  /*50000*/  @P1 IMAD.MOV.U32 R46, RZ, RZ, R3 ;  /* 0x000000ffff2e1224 */ /* 0x002fe400078e0003 */
[----:B------:R-:W-:-:S05]  /*50010*/  @P1 IMAD.MOV.U32 R47, RZ, RZ, R4 ;  /* 0x000000ffff2f1224 */ /* 0x000fca00078e0004 */
[----:B------:R-:W3:Y:S04]  /*50020*/  @P1 LDG.E.U8 R2, desc[UR14][R46.64] ;  /* 0x0000000e2e021981 */ /* 0x000ee8000c1e1100 */
[----:B--2---:R-:W-:Y:S04]  /*50030*/  STL [R1+0x1d7c], R16 ;  /* 0x001d7c1001007387 */ /* 0x004fe80000100800 */
[----:B0-----:R-:W2:Y:S04]  /*50040*/  LDL R75, [R1+0x193c] ;  /* 0x00193c00014b7983 */ /* 0x001ea80000100800 */
[----:B----4-:R-:W4:Y:S04]  /*50050*/  LDL R77, [R1+0x1938] ;  /* 0x00193800014d7983 */ /* 0x010f280000100800 */
[----:B------:R-:W4:Y:S04]  /*50060*/  LDL R36, [R1+0x1944] ;  /* 0x0019440001247983 */ /* 0x000f280000100800 */
[----:B------:R-:W4:Y:S04]  /*50070*/  LDL R71, [R1+0x1940] ;  /* 0x0019400001477983 */ /* 0x000f280000100800 */
[----:B------:R-:W4:Y:S04]  /*50080*/  LDL R34, [R1+0x194c] ;  /* 0x00194c0001227983 */ /* 0x000f280000100800 */
[----:B------:R-:W4:Y:S04]  /*50090*/  LDL R35, [R1+0x1948] ;  /* 0x0019480001237983 */ /* 0x000f280000100800 */
[----:B------:R-:W4:Y:S04]  /*500a0*/  LDL.LU R33, [R1+0x6a8] ;  /* 0x0006a80001217983 */ /* 0x000f280000300800 */
[----:B------:R-:W4:Y:S04]  /*500b0*/  LDL.LU R64, [R1+0x6a0] ;  /* 0x0006a00001407983 */ /* 0x000f280000300800 */
[----:B------:R-:W4:Y:S04]  /*500c0*/  LDL.LU R66, [R1+0x698] ;  /* 0x0006980001427983 */ /* 0x000f280000300800 */
[----:B------:R-:W4:Y:S04]  /*500d0*/  LDL.LU R68, [R1+0x690] ;  /* 0x0006900001447983 */ /* 0x000f280000300800 */
[----:B------:R-:W4:Y:S04]  /*500e0*/  LDL.LU R70, [R1+0x618] ;  /* 0x0006180001467983 */ /* 0x000f280000300800 */
[----:B------:R-:W4:Y:S04]  /*500f0*/  LDL.LU R15, [R1+0x610] ;  /* 0x00061000010f7983 */ /* 0x000f280000300800 */
[----:B------:R0:W-:Y:S01]  /*50100*/  STL [R1+0xbc], R7 ;  /* 0x0000bc0701007387 */ /* 0x0001e20000100800 */
[----:B------:R-:W-:-:S02]  /*50110*/  PRMT R73, RZ, 0x7610, R73 ;  /* 0x00007610ff497816 */ /* 0x000fc40000000049 */
[----:B------:R-:W-:Y:S01]  /*50120*/  PRMT R8, RZ, 0x7610, R8 ;  /* 0x00007610ff087816 */ /* 0x000fe20000000008 */
[----:B0-----:R-:W4:Y:S04]  /*50130*/  LDL.LU R7, [R1+0x608] ;  /* 0x0006080001077983 */ /* 0x001f280000300800 */
[----:B------:R-:W4:Y:S04]  /*50140*/  LDL.LU R6, [R1+0x600] ;  /* 0x0006000001067983 */ /* 0x000f280000300800 */
[----:B------:R-:W4:Y:S04]  /*50150*/  LDL.LU R5, [R1+0x588] ;  /* 0x0005880001057983 */ /* 0x000f280000300800 */
[----:B---3--:R0:W-:Y:S04]  /*50160*/  STL [R1+0xd4], R14 ;  /* 0x0000d40e01007387 */ /* 0x0081e80000100800 */
[----:B0-----:R-:W3:Y:S04]  /*50170*/  LDL.LU R14, [R1+0x580] ;  /* 0x00058000010e7983 */ /* 0x001ee80000300800 */
[----:B------:R-:W3:Y:S04]  /*50180*/  LDL.LU R9, [R1+0x578] ;  /* 0x0005780001097983 */ /* 0x000ee80000300800 */
[----:B------:R-:W3:Y:S04]  /*50190*/  LDL.LU R17, [R1+0x570] ;  /* 0x0005700001117983 */ /* 0x000ee80000300800 */
[----:B------:R0:W-:Y:S04]  /*501a0*/  STL [R1+0xa4], R2 ;  /* 0x0000a40201007387 */ /* 0x0001e80000100800 */
[----:B------:R1:W-:Y:S01]  /*501b0*/  STL [R1+0xc8], R11 ;  /* 0x0000c80b01007387 */ /* 0x0003e20000100800 */
[----:B------:R-:W-:-:S03]  /*501c0*/  PRMT R16, RZ, 0x7610, R16 ;  /* 0x00007610ff107816 */ /* 0x000fc60000000010 */
[----:B0-----:R-:W3:Y:S04]  /*501d0*/  LDL.LU R2, [R1+0x4f8] ;  /* 0x0004f80001027983 */ /* 0x001ee80000300800 */
[----:B------:R-:W3:Y:S04]  /*501e0*/  LDL.LU R3, [R1+0x4f0] ;  /* 0x0004f00001037983 */ /* 0x000ee80000300800 */
[----:B------:R-:W3:Y:S04]  /*501f0*/  LDL.LU R4, [R1+0x4e8] ;  /* 0x0004e80001047983 */ /* 0x000ee80000300800 */
[----:B------:R-:W3:Y:S04]  /*50200*/  LDL.LU R12, [R1+0x4e0] ;  /* 0x0004e000010c7983 */ /* 0x000ee80000300800 */
[----:B-1----:R-:W3:Y:S04]  /*50210*/  LDL.LU R11, [R1+0x468] ;  /* 0x00046800010b7983 */ /* 0x002ee80000300800 */
[----:B------:R-:W3:Y:S04]  /*50220*/  LDL.LU R13, [R1+0x460] ;  /* 0x00046000010d7983 */ /* 0x000ee80000300800 */
[----:B------:R-:W3:Y:S04]  /*50230*/  LDL.LU R19, [R1+0x458] ;  /* 0x0004580001137983 */ /* 0x000ee80000300800 */
[----:B------:R-:W3:Y:S01]  /*50240*/  LDL.LU R10, [R1+0x450] ;  /* 0x00045000010a7983 */ /* 0x000ee20000300800 */
[----:B--2---:R-:W-:-:S02]  /*50250*/  @P1 IMAD.MOV.U32 R46, RZ, RZ, R75 ;  /* 0x000000ffff2e1224 */ /* 0x004fc400078e004b */
[----:B----4-:R-:W-:-:S05]  /*50260*/  @P1 IMAD.MOV.U32 R47, RZ, RZ, R77 ;  /* 0x000000ffff2f1224 */ /* 0x010fca00078e004d */
[----:B------:R0:W2:Y:S02]  /*50270*/  @P1 LDG.E.U8 R73, desc[UR14][R46.64] ;  /* 0x0000000e2e491981 */ /* 0x0000a4000c1e1100 */
[----:B0-----:R-:W-:Y:S02]  /*50280*/  @P1 IMAD.MOV.U32 R46, RZ, RZ, R36 ;  /* 0x000000ffff2e1224 */ /* 0x001fe400078e0024 */
[----:B------:R-:W-:-:S05]  /*50290*/  @P1 IMAD.MOV.U32 R47, RZ, RZ, R71 ;  /* 0x000000ffff2f1224 */ /* 0x000fca00078e0047 */
[----:B------:R0:W4:Y:S02]  /*502a0*/  @P1 LDG.E.U8 R8, desc[UR14][R46.64] ;  /* 0x0000000e2e081981 */ /* 0x000124000c1e1100 */
[----:B0-----:R-:W-:Y:S02]  /*502b0*/  @P1 IMAD.MOV.U32 R46, RZ, RZ, R34 ;  /* 0x000000ffff2e1224 */ /* 0x001fe400078e0022 */
[----:B------:R-:W-:-:S05]  /*502c0*/  @P1 IMAD.MOV.U32 R47, RZ, RZ, R35 ;  /* 0x000000ffff2f1224 */ /* 0x000fca00078e0023 */
[----:B------:R-:W2:Y:S01]  /*502d0*/  @P1 LDG.E.U8 R16, desc[UR14][R46.64] ;  /* 0x0000000e2e101981 */ /* 0x000ea2000c1e1100 */
[----:B------:R-:W0:Y:S01]  /*502e0*/  S2R R0, SR_TID.X ;  /* 0x0000000000007919 */ /* 0x000e220000002100 */
[----:B------:R-:W-:Y:S01]  /*502f0*/  BAR.SYNC.DEFER_BLOCKING 0x0 ;  /* 0x0000000000007b1d */ /* 0x000fe20000010000 */
[----:B0-----:R-:W-:-:S05]  /*50300*/  LOP3.LUT R0, R0, 0x7f, RZ, 0xc0, !PT ;  /* 0x0000007f00007812 */ /* 0x001fca00078ec0ff */
[----:B---3--:R0:W-:Y:S04]  /*50310*/  STS.U8 [R0+UR4+0x1cc00], R12 ;  /* 0x01cc000c00007988 */ /* 0x0081e80008000004 */
[----:B------:R1:W-:Y:S04]  /*50320*/  STS.U8 [R0+UR4+0x11000], R11 ;  /* 0x0110000b00007988 */ /* 0x0003e80008000004 */
[----:B------:R3:W-:Y:S01]  /*50330*/  STS.U8 [R0+UR4+0x1d000], R10 ;  /* 0x01d0000a00007988 */ /* 0x0007e20008000004 */
[----:B------:R-:W-:-:S03]  /*50340*/  ISETP.GE.AND P1, PT, R0, R20, PT ;  /* 0x000000140000720c */ /* 0x000fc60003f26270 */
        /* <DEDUP_REMOVED lines=17> */
[----:B----4-:R-:W-:Y:S04]  /*50460*/  STL [R1+0x1d10], R8 ;  /* 0x001d100801007387 */ /* 0x010fe80000100800 */
[----:B0-----:R-:W4:Y:S04]  /*50470*/  LDL.LU R12, [R1+0x3e4] ;  /* 0x0003e400010c7983 */ /* 0x001f280000300800 */
[----:B-1----:R-:W4:Y:S04]  /*50480*/  LDL.LU R11, [R1+0x3dc] ;  /* 0x0003dc00010b7983 */ /* 0x002f280000300800 */
[----:B--2---:R-:W-:Y:S04]  /*50490*/  STL [R1+0x98], R73 ;  /* 0x0000984901007387 */ /* 0x004fe80000100800 */
[----:B---3--:R-:W2:Y:S04]  /*504a0*/  LDL.LU R10, [R1+0x3d4] ;  /* 0x0003d400010a7983 */ /* 0x008ea80000300800 */
[----:B------:R-:W3:Y:S04]  /*504b0*/  LDL.LU R20, [R1+0x3cc] ;  /* 0x0003cc0001147983 */ /* 0x000ee80000300800 */
[----:B------:R-:W3:Y:S04]  /*504c0*/  LDL.LU R46, [R1+0x364] ;  /* 0x00036400012e7983 */ /* 0x000ee80000300800 */
[----:B------:R-:W3:Y:S04]  /*504d0*/  LDL.LU R47, [R1+0x35c] ;  /* 0x00035c00012f7983 */ /* 0x000ee80000300800 */
[----:B------:R0:W-:Y:S04]  /*504e0*/  STL [R1+0x84], R16 ;  /* 0x0000841001007387 */ /* 0x0001e80000100800 */
[----:B0-----:R-:W3:Y:S04]  /*504f0*/  LDL.LU R16, [R1+0x354] ;  /* 0x0003540001107983 */ /* 0x001ee80000300800 */
        /* <DEDUP_REMOVED lines=24> */
[----:B----4-:R0:W-:Y:S04]  /*50680*/  STS.U8 [R0+UR4+0x11400], R12 ;  /* 0x0114000c00007988 */ /* 0x0101e80008000004 */
[----:B------:R1:W-:Y:S04]  /*50690*/  STS.U8 [R0+UR4+0x15400], R11 ;  /* 0x0154000b00007988 */ /* 0x0003e80008000004 */
[----:B--2---:R2:W-:Y:S04]  /*506a0*/  STS.U8 [R0+UR4+0x19400], R10 ;  /* 0x0194000a00007988 */ /* 0x0045e80008000004 */
[----:B0-----:R-:W4:Y:S04]  /*506b0*/  LDL.LU R12, [R1+0x1e60] ;  /* 0x001e6000010c7983 */ /* 0x001f280000300800 */
[----:B-1----:R-:W4:Y:S04]  /*506c0*/  LDL.LU R11, [R1+0x1e5c] ;  /* 0x001e5c00010b7983 */ /* 0x002f280000300800 */
[----:B--2---:R-:W2:Y:S04]  /*506d0*/  LDL.LU R10, [R1+0x1e58] ;  /* 0x001e5800010a7983 */ /* 0x004ea80000300800 */
        /* <DEDUP_REMOVED lines=8> */
[----:B---3--:R-:W3:Y:S04]  /*50760*/  LDL.LU R66, [R1+0x678] ;  /* 0x0006780001427983 */ /* 0x008ee80000300800 */
[----:B------:R-:W3:Y:S04]  /*50770*/  LDL.LU R68, [R1+0x670] ;  /* 0x0006700001447983 */ /* 0x000ee80000300800 */
[----:B------:R-:W3:Y:S04]  /*50780*/  LDL.LU R70, [R1+0x5f8] ;  /* 0x0005f80001467983 */ /* 0x000ee80000300800 */
[----:B------:R0:W-:Y:S04]  /*50790*/  STS.U8 [R0+UR4+0x12800], R7 ;  /* 0x0128000700007988 */ /* 0x0001e80008000004 */
[----:B------:R-:W3:Y:S04]  /*507a0*/  LDL.LU R15, [R1+0x5f0] ;  /* 0x0005f000010f7983 */ /* 0x000ee80000300800 */
        /* <DEDUP_REMOVED lines=44> */
[----:B0-----:R-:W4:Y:S04]  /*50a70*/  LDL.LU R18, [R1+0x434] ;  /* 0x0004340001127983 */ /* 0x001f280000300800 */
[----:B--2---:R0:W-:Y:S02]  /*50a80*/  STS.U8 [R0+UR4+0x1f000], R10 ;  /* 0x01f0000a00007988 */ /* 0x0041e40008000004 */
[----:B0-----:R-:W-:-:S05]  /*50a90*/  LOP3.LUT R10, R0, 0x10, RZ, 0x3c, !PT ;  /* 0x00000010000a7812 */ /* 0x001fca00078e3cff */
[----:B---3--:R0:W-:Y:S04]  /*50aa0*/  STS.U8 [R10+UR4+0x1cc80], R13 ;  /* 0x01cc800d0a007988 */ /* 0x0081e80008000004 */
[----:B----4-:R1:W-:Y:S04]  /*50ab0*/  STS.U8 [R10+UR4+0x11080], R19 ;  /* 0x011080130a007988 */ /* 0x0103e80008000004 */
[----:B0-----:R-:W2:Y:S04]  /*50ac0*/  LDL.LU R13, [R1+0x430] ;  /* 0x00043000010d7983 */ /* 0x001ea80000300800 */
[----:B-1----:R-:W3:Y:S04]  /*50ad0*/  LDL.LU R19, [R1+0x42c] ;  /* 0x00042c0001137983 */ /* 0x002ee80000300800 */
[----:B------:R-:W4:Y:S04]  /*50ae0*/  LDL.LU R0, [R1+0x3c4] ;  /* 0x0003c40001007983 */ /* 0x000f280000300800 */
[----:B------:R-:W4:Y:S04]  /*50af0*/  LDL.LU R20, [R1+0x3b4] ;  /* 0x0003b40001147983 */ /* 0x000f280000300800 */
[----:B------:R0:W-:Y:S04]  /*50b00*/  STS.U8 [R10+UR4+0x18c80], R4 ;  /* 0x018c80040a007988 */ /* 0x0001e80008000004 */
        /* <DEDUP_REMOVED lines=38> */
[----:B0-----:R-:W4:Y:S04]  /*50d70*/  LDL.LU R2, [R1+0xcc] ;  /* 0x0000cc0001027983 */ /* 0x001f280000300800 */
[----:B-1----:R-:W4:Y:S04]  /*50d80*/  LDL.LU R3, [R1+0xc4] ;  /* 0x0000c40001037983 */ /* 0x002f280000300800 */
[----:B------:R-:W4:Y:S04]  /*50d90*/  LDL.LU R18, [R1+0xc0] ;  /* 0x0000c00001127983 */ /* 0x000f280000300800 */
[----:B--2---:R0:W-:Y:S04]  /*50da0*/  STS.U8 [R10+UR4+0x19080], R13 ;  /* 0x0190800d0a007988 */ /* 0x0041e80008000004 */
[----:B---3--:R1:W-:Y:S04]  /*50db0*/  STS.U8 [R10+UR4+0x1d080], R19 ;  /* 0x01d080130a007988 */ /* 0x0083e80008000004 */
[----:B0-----:R-:W2:Y:S04]  /*50dc0*/  LDL.LU R13, [R1+0x1e54] ;  /* 0x001e5400010d7983 */ /* 0x001ea80000300800 */
[----:B-1----:R-:W3:Y:S04]  /*50dd0*/  LDL.LU R19, [R1+0x1e50] ;  /* 0x001e500001137983 */ /* 0x002ee80000300800 */
[----:B----4-:R0:W-:Y:S04]  /*50de0*/  STS.U8 [R10+UR4+0x1d480], R4 ;  /* 0x01d480040a007988 */ /* 0x0101e80008000004 */
[----:B0-----:R-:W4:Y:S04]  /*50df0*/  LDL.LU R4, [R1+0x48] ;  /* 0x0000480001047983 */ /* 0x001f280000300800 */
[----:B------:R0:W-:Y:S04]  /*50e00*/  STS.U8 [R10+UR4+0x1a080], R64 ;  /* 0x01a080400a007988 */ /* 0x0001e80008000004 */
[----:B0-----:R-:W4:Y:S04]  /*50e10*/  LDL.LU R64, [R1+0x66c] ;  /* 0x00066c0001407983 */ /* 0x001f280000300800 */
[----:B------:R0:W-:Y:S04]  /*50e20*/  STS.U8 [R10+UR4+0x1ec80], R18 ;  /* 0x01ec80120a007988 */ /* 0x0001e80008000004 */
[----:B0-----:R-:W4:Y:S04]  /*50e30*/  LDL.LU R18, [R1+0x668] ;  /* 0x0006680001127983 */ /* 0x001f280000300800 */
[----:B---3--:R0:W-:Y:S04]  /*50e40*/  STS.U8 [R10+UR4+0x13080], R19 ;  /* 0x013080130a007988 */ /* 0x0081e80008000004 */
[----:B0-----:R-:W3:Y:S04]  /*50e50*/  LDL.LU R19, [R1+0x664] ;  /* 0x0006640001137983 */ /* 0x001ee80000300800 */
[----:B--2---:R0:W-:Y:S04]  /*50e60*/  STS.U8 [R10+UR4+0x17080], R13 ;  /* 0x0170800d0a007988 */ /* 0x0041e80008000004 */
[----:B0-----:R-:W2:Y:S04]  /*50e70*/  LDL.LU R13, [R1+0x660] ;  /* 0x00066000010d7983 */ /* 0x001ea80000300800 */
        /* <DEDUP_REMOVED lines=8> */
[----:B-1----:R-:W2:Y:S04]  /*50f00*/  LDL.LU R66, [R1+0x5dc] ;  /* 0x0005dc0001427983 */ /* 0x002ea80000300800 */
[----:B------:R-:W2:Y:S04]  /*50f10*/  LDL.LU R68, [R1+0x5d8] ;  /* 0x0005d80001447983 */ /* 0x000ea80000300800 */
[----:B0-----:R-:W2:Y:S04]  /*50f20*/  LDL.LU R70, [R1+0x5d4] ;  /* 0x0005d40001467983 */ /* 0x001ea80000300800 */
[----:B------:R-:W2:Y:S04]  /*50f30*/  LDL.LU R15, [R1+0x5d0] ;  /* 0x0005d000010f7983 */ /* 0x000ea80000300800 */
[----:B------:R-:W2:Y:S04]  /*50f40*/  LDL.LU R7, [R1+0x54c] ;  /* 0x00054c0001077983 */ /* 0x000ea80000300800 */
[----:B------:R0:W-:Y:S04]  /*50f50*/  STS.U8 [R10+UR4+0x16880], R5 ;  /* 0x016880050a007988 */ /* 0x0001e80008000004 */
[----:B------:R-:W2:Y:S04]  /*50f60*/  LDL.LU R6, [R1+0x548] ;  /* 0x0005480001067983 */ /* 0x000ea80000300800 */
        /* <DEDUP_REMOVED lines=9> */
[----:B------:R-:W2:Y:S01]  /*51000*/  LDL.LU R2, [R1+0x4b0] ;  /* 0x0004b00001027983 */ /* 0x000ea20000300800 */
[----:B------:R-:W-:-:S03]  /*51010*/  LOP3.LUT R11, R11, 0x7f, RZ, 0xc0, !PT ;  /* 0x0000007f0b0b7812 */ /* 0x000fc600078ec0ff */
[----:B----4-:R0:W-:Y:S04]  /*51020*/  STS.U8 [R10+UR4+0x1b080], R4 ;  /* 0x01b080040a007988 */ /* 0x0101e80008000004 */
[----:B------:R-:W4:Y:S01]  /*51030*/  LDL.LU R3, [R1+0x4ac] ;  /* 0x0004ac0001037983 */ /* 0x000f220000300800 */
[----:B------:R-:W-:-:S03]  /*51040*/  LOP3.LUT R11, R11, 0x20, RZ, 0x3c, !PT ;  /* 0x000000200b0b7812 */ /* 0x000fc600078e3cff */
[----:B------:R-:W-:Y:S04]  /*51050*/  STS.U8 [R10+UR4+0x11480], R0 ;  /* 0x011480000a007988 */ /* 0x000fe80008000004 */
        /* <DEDUP_REMOVED lines=26> */
[----:B0-----:R-:W4:Y:S04]  /*51200*/  LDL.LU R18, [R1+0x424] ;  /* 0x0004240001127983 */ /* 0x001f280000300800 */
[----:B---3--:R0:W-:Y:S04]  /*51210*/  STS.U8 [R11+UR4+0x18100], R19 ;  /* 0x018100130b007988 */ /* 0x0081e80008000004 */
[----:B0-----:R-:W3:Y:S04]  /*51220*/  LDL.LU R19, [R1+0x420] ;  /* 0x0004200001137983 */ /* 0x001ee80000300800 */
[----:B--2---:R0:W-:Y:S04]  /*51230*/  STS.U8 [R11+UR4+0x1c100], R13 ;  /* 0x01c1000d0b007988 */ /* 0x0041e80008000004 */
[----:B0-----:R-:W2:Y:S04]  /*51240*/  LDL.LU R13, [R1+0x41c] ;  /* 0x00041c00010d7983 */ /* 0x001ea80000300800 */
        /* <DEDUP_REMOVED lines=34> */
[----:B----4-:R0:W-:Y:S04]  /*51470*/  STS.U8 [R11+UR4+0x1cd00], R3 ;  /* 0x01cd00030b007988 */ /* 0x0101e80008000004 */
[----:B------:R-:W4:Y:S04]  /*51480*/  LDL.LU R2, [R1+0x124] ;  /* 0x0001240001027983 */ /* 0x000f280000300800 */
[----:B------:R1:W-:Y:S04]  /*51490*/  STS.U8 [R11+UR4+0x11100], R4 ;  /* 0x011100040b007988 */ /* 0x0003e80008000004 */
[----:B0-----:R-:W4:Y:S04]  /*514a0*/  LDL.LU R3, [R1+0x120] ;  /* 0x0001200001037983 */ /* 0x001f280000300800 */
[----:B-1----:R-:W4:Y:S04]  /*514b0*/  LDL.LU R4, [R1+0xb8] ;  /* 0x0000b80001047983 */ /* 0x002f280000300800 */
[----:B------:R0:W-:Y:S04]  /*514c0*/  STS.U8 [R11+UR4+0x15100], R18 ;  /* 0x015100120b007988 */ /* 0x0001e80008000004 */
[----:B0-----:R-:W4:Y:S04]  /*514d0*/  LDL.LU R18, [R1+0xb4] ;  /* 0x0000b40001127983 */ /* 0x001f280000300800 */
[----:B---3--:R0:W-:Y:S04]  /*514e0*/  STS.U8 [R11+UR4+0x19100], R19 ;  /* 0x019100130b007988 */ /* 0x0081e80008000004 */
[----:B0-----:R-:W3:Y:S04]  /*514f0*/  LDL.LU R19, [R1+0xac] ;  /* 0x0000ac0001137983 */ /* 0x001ee80000300800 */
[----:B--2---:R0:W-:Y:S04]  /*51500*/  STS.U8 [R11+UR4+0x1d100], R13 ;  /* 0x01d1000d0b007988 */ /* 0x0041e80008000004 */
[----:B0-----:R-:W2:Y:S04]  /*51510*/  LDL.LU R13, [R1+0xa8] ;  /* 0x0000a800010d7983 */ /* 0x001ea80000300800 */
[----:B------:R0:W-:Y:S04]  /*51520*/  STS.U8 [R11+UR4+0x19d00], R33 ;  /* 0x019d00210b007988 */ /* 0x0001e80008000004 */
[----:B------:R1:W-:Y:S04]  /*51530*/  STS.U8 [R11+UR4+0x1dd00], R64 ;  /* 0x01dd00400b007988 */ /* 0x0003e80008000004 */
[----:B0-----:R-:W2:Y:S04]  /*51540*/  LDL.LU R33, [R1+0x40] ;  /* 0x0000400001217983 */ /* 0x001ea80000300800 */
[----:B------:R0:W-:Y:S04]  /*51550*/  STS.U8 [R11+UR4+0x12100], R66 ;  /* 0x012100420b007988 */ /* 0x0001e80008000004 */
[----:B------:R0:W-:Y:S04]  /*51560*/  STS.U8 [R11+UR4+0x16100], R68 ;  /* 0x016100440b007988 */ /* 0x0001e80008000004 */
[----:B------:R0:W-:Y:S04]  /*51570*/  STS.U8 [R11+UR4+0x1a100], R70 ;  /* 0x01a100460b007988 */ /* 0x0001e80008000004 */
[----:B------:R0:W-:Y:S04]  /*51580*/  STS.U8 [R11+UR4+0x1e100], R15 ;  /* 0x01e1000f0b007988 */ /* 0x0001e80008000004 */
[----:B------:R0:W-:Y:S04]  /*51590*/  STS.U8 [R11+UR4+0x12500], R7 ;  /* 0x012500070b007988 */ /* 0x0001e80008000004 */
[----:B-1----:R-:W2:Y:S04]  /*515a0*/  LDL.LU R64, [R1+0x3c] ;  /* 0x00003c0001407983 */ /* 0x002ea80000300800 */
[----:B0-----:R-:W2:Y:S04]  /*515b0*/  LDL.LU R66, [R1+0x38] ;  /* 0x0000380001427983 */ /* 0x001ea80000300800 */
        /* <DEDUP_REMOVED lines=9> */
[----:B----4-:R4:W-:Y:S04]  /*51650*/  STS.U8 [R11+UR4+0x1a900], R2 ;  /* 0x01a900020b007988 */ /* 0x0109e80008000004 */
[----:B0-----:R-:W2:Y:S04]  /*51660*/  LDL.LU R6, [R1+0x5cc] ;  /* 0x0005cc0001067983 */ /* 0x001ea80000300800 */
[----:B-1----:R-:W2:Y:S04]  /*51670*/  LDL.LU R5, [R1+0x5c8] ;  /* 0x0005c80001057983 */ /* 0x002ea80000300800 */
[----:B------:R-:W2:Y:S04]  /*51680*/  LDL.LU R14, [R1+0x5c4] ;  /* 0x0005c400010e7983 */ /* 0x000ea80000300800 */
[----:B------:R-:W2:Y:S04]  /*51690*/  LDL.LU R9, [R1+0x5c0] ;  /* 0x0005c00001097983 */ /* 0x000ea80000300800 */
[----:B------:R-:W2:Y:S04]  /*516a0*/  LDL.LU R17, [R1+0x53c] ;  /* 0x00053c0001117983 */ /* 0x000ea80000300800 */
[----:B------:R0:W-:Y:S04]  /*516b0*/  STS.U8 [R11+UR4+0x1e900], R3 ;  /* 0x01e900030b007988 */ /* 0x0001e80008000004 */
[----:B----4-:R-:W4:Y:S04]  /*516c0*/  LDL.LU R2, [R1+0x538] ;  /* 0x0005380001027983 */ /* 0x010f280000300800 */
        /* <DEDUP_REMOVED lines=45> */
[----:B------:R1:W-:Y:S04]  /*519a0*/  STS.U8 [R12+UR4+0x1c580], R9 ;  /* 0x01c580090c007988 */ /* 0x0003e80008000004 */
[----:B------:R0:W-:Y:S04]  /*519b0*/  STS.U8 [R12+UR4+0x10980], R17 ;  /* 0x010980110c007988 */ /* 0x0001e80008000004 */
[----:B----4-:R4:W-:Y:S04]  /*519c0*/  STS.U8 [R12+UR4+0x14980], R2 ;  /* 0x014980020c007988 */ /* 0x0109e80008000004 */
[----:B------:R1:W-:Y:S04]  /*519d0*/  STS.U8 [R12+UR4+0x18980], R3 ;  /* 0x018980030c007988 */ /* 0x0003e80008000004 */
[----:B------:R4:W-:Y:S04]  /*519e0*/  STS.U8 [R12+UR4+0x1c980], R4 ;  /* 0x01c980040c007988 */ /* 0x0009e80008000004 */
[----:B0-----:R-:W2:Y:S04]  /*519f0*/  LDL.LU R14, [R1+0x49c] ;  /* 0x00049c00010e7983 */ /* 0x001ea80000300800 */
[----:B-1----:R-:W2:Y:S04]  /*51a00*/  LDL.LU R9, [R1+0x418] ;  /* 0x0004180001097983 */ /* 0x002ea80000300800 */
[----:B------:R-:W2:Y:S04]  /*51a10*/  LDL.LU R17, [R1+0x414] ;  /* 0x0004140001117983 */ /* 0x000ea80000300800 */
[----:B----4-:R-:W4:Y:S04]  /*51a20*/  LDL.LU R2, [R1+0x410] ;  /* 0x0004100001027983 */ /* 0x010f280000300800 */
[----:B------:R-:W4:Y:S04]  /*51a30*/  LDL.LU R3, [R1+0x40c] ;  /* 0x00040c0001037983 */ /* 0x000f280000300800 */
[----:B------:R-:W4:Y:S04]  /*51a40*/  LDL.LU R4, [R1+0x398] ;  /* 0x0003980001047983 */ /* 0x000f280000300800 */
        /* <DEDUP_REMOVED lines=62> */
[----:B0-----:R-:W2:Y:S04]  /*51e30*/  LDL.LU R66, [R1+0x5b4] ;  /* 0x0005b40001427983 */ /* 0x001ea80000300800 */
[----:B-1----:R-:W2:Y:S04]  /*51e40*/  LDL.LU R68, [R1+0x5b0] ;  /* 0x0005b00001447983 */ /* 0x002ea80000300800 */
[----:B------:R-:W2:Y:S04]  /*51e50*/  LDL.LU R70, [R1+0x52c] ;  /* 0x00052c0001467983 */ /* 0x000ea80000300800 */
[----:B------:R-:W2:Y:S04]  /*51e60*/  LDL.LU R15, [R1+0x528] ;  /* 0x00052800010f7983 */ /* 0x000ea80000300800 */
[----:B------:R0:W-:Y:S04]  /*51e70*/  STS.U8 [R12+UR4+0x1e980], R7 ;  /* 0x01e980070c007988 */ /* 0x0001e80008000004 */
[----:B------:R1:W-:Y:S04]  /*51e80*/  STS.U8 [R12+UR4+0x12d80], R6 ;  /* 0x012d80060c007988 */ /* 0x0003e80008000004 */
[----:B------:R1:W-:Y:S04]  /*51e90*/  STS.U8 [R12+UR4+0x16d80], R5 ;  /* 0x016d80050c007988 */ /* 0x0003e80008000004 */
[----:B0-----:R-:W2:Y:S04]  /*51ea0*/  LDL.LU R7, [R1+0x524] ;  /* 0x0005240001077983 */ /* 0x001ea80000300800 */
[----:B-1----:R-:W2:Y:S04]  /*51eb0*/  LDL.LU R6, [R1+0x520] ;  /* 0x0005200001067983 */ /* 0x002ea80000300800 */
[----:B------:R-:W2:Y:S04]  /*51ec0*/  LDL.LU R5, [R1+0x498] ;  /* 0x0004980001057983 */ /* 0x000ea80000300800 */
[----:B----4-:R-:W-:Y:S04]  /*51ed0*/  STS.U8 [R12+UR4+0x1f180], R2 ;  /* 0x01f180020c007988 */ /* 0x010fe80008000004 */
[----:B------:R0:W-:Y:S04]  /*51ee0*/  STS.U8 [R12+UR4+0x17180], R4 ;  /* 0x017180040c007988 */ /* 0x0001e80008000004 */
[----:B------:R1:W-:Y:S04]  /*51ef0*/  STS.U8 [R12+UR4+0x1b180], R3 ;  /* 0x01b180030c007988 */ /* 0x0003e80008000004 */
[----:B0-----:R-:W4:Y:S04]  /*51f00*/  LDL.LU R4, [R1+0x494] ;  /* 0x0004940001047983 */ /* 0x001f280000300800 */
[----:B-1----:R-:W4:Y:S04]  /*51f10*/  LDL.LU R3, [R1+0x490] ;  /* 0x0004900001037983 */ /* 0x002f280000300800 */
[----:B------:R0:W-:Y:S04]  /*51f20*/  STS.U8 [R12+UR4+0x13180], R18 ;  /* 0x013180120c007988 */ /* 0x0001e80008000004 */
[----:B------:R-:W4:Y:S04]  /*51f30*/  LDL.LU R2, [R1+0x48c] ;  /* 0x00048c0001027983 */ /* 0x000f280000300800 */
[----:B0-----:R-:W4:Y:S04]  /*51f40*/  LDL.LU R18, [R1+0x408] ;  /* 0x0004080001127983 */ /* 0x001f280000300800 */
[----:B---3--:R0:W-:Y:S04]  /*51f50*/  STS.U8 [R12+UR4+0x1ed80], R19 ;  /* 0x01ed80130c007988 */ /* 0x0081e80008000004 */
[----:B0-----:R-:W3:Y:S04]  /*51f60*/  LDL.LU R19, [R1+0x404] ;  /* 0x0004040001137983 */ /* 0x001ee80000300800 */
[----:B--2---:R0:W-:Y:S02]  /*51f70*/  STS.U8 [R12+UR4+0x1ad80], R13 ;  /* 0x01ad800d0c007988 */ /* 0x0041e40008000004 */
[----:B0-----:R-:W0:Y:S02]  /*51f80*/  S2R R13, SR_TID.X ;  /* 0x00000000000d7919 */ /* 0x001e240000002100 */
[----:B------:R1:W-:Y:S04]  /*51f90*/  STS.U8 [R12+UR4+0x19980], R20 ;  /* 0x019980140c007988 */ /* 0x0003e80008000004 */
        /* <DEDUP_REMOVED lines=20> */
[----:B-1----:R-:W3:Y:S04]  /*520e0*/  LDL.LU R20, [R1+0x400] ;  /* 0x0004000001147983 */ /* 0x002ee80000300800 */
[----:B--2---:R-:W2:Y:S01]  /*520f0*/  LDL.LU R46, [R1+0x3fc] ;  /* 0x0003fc00012e7983 */ /* 0x004ea20000300800 */
[----:B0-----:R-:W-:-:S04]  /*52100*/  LOP3.LUT R13, R13, 0x7f, RZ, 0xc0, !PT ;  /* 0x0000007f0d0d7812 */ /* 0x001fc800078ec0ff */
[----:B------:R-:W-:-:S05]  /*52110*/  LOP3.LUT R13, R13, 0x40, RZ, 0x3c, !PT ;  /* 0x000000400d0d7812 */ /* 0x000fca00078e3cff */
        /* <DEDUP_REMOVED lines=30> */
[----:B----4-:R1:W-:Y:S04]  /*52300*/  STS.U8 [R13+UR4+0x14e00], R4 ;  /* 0x014e00040d007988 */ /* 0x0103e80008000004 */
[----:B------:R4:W-:Y:S04]  /*52310*/  STS.U8 [R13+UR4+0x18e00], R3 ;  /* 0x018e00030d007988 */ /* 0x0009e80008000004 */
[----:B------:R1:W-:Y:S04]  /*52320*/  STS.U8 [R13+UR4+0x1ce00], R2 ;  /* 0x01ce00020d007988 */ /* 0x0003e80008000004 */
[----:B------:R4:W-:Y:S04]  /*52330*/  STS.U8 [R13+UR4+0x11200], R18 ;  /* 0x011200120d007988 */ /* 0x0009e80008000004 */
[----:B0-----:R-:W2:Y:S04]  /*52340*/  LDL.LU R5, [R1+0x180] ;  /* 0x0001800001057983 */ /* 0x001ea80000300800 */
[----:B-1----:R-:W2:Y:S04]  /*52350*/  LDL.LU R4, [R1+0x17c] ;  /* 0x00017c0001047983 */ /* 0x002ea80000300800 */
[----:B----4-:R-:W4:Y:S04]  /*52360*/  LDL.LU R3, [R1+0x178] ;  /* 0x0001780001037983 */ /* 0x010f280000300800 */
[----:B------:R-:W4:Y:S04]  /*52370*/  LDL.LU R2, [R1+0x108] ;  /* 0x0001080001027983 */ /* 0x000f280000300800 */
[----:B------:R-:W4:Y:S04]  /*52380*/  LDL.LU R18, [R1+0x104] ;  /* 0x0001040001127983 */ /* 0x000f280000300800 */
[----:B---3--:R0:W-:Y:S04]  /*52390*/  STS.U8 [R13+UR4+0x15200], R19 ;  /* 0x015200130d007988 */ /* 0x0081e80008000004 */
[----:B0-----:R-:W3:Y:S04]  /*523a0*/  LDL.LU R19, [R1+0xfc] ;  /* 0x0000fc0001137983 */ /* 0x001ee80000300800 */
[----:B------:R-:W-:Y:S04]  /*523b0*/  STS.U8 [R13+UR4+0x17200], R17 ;  /* 0x017200110d007988 */ /* 0x000fe80008000004 */
[----:B------:R-:W-:Y:S04]  /*523c0*/  STS.U8 [R13+UR4+0x1b200], R9 ;  /* 0x01b200090d007988 */ /* 0x000fe80008000004 */
[----:B--2---:R0:W-:Y:S04]  /*523d0*/  STS.U8 [R13+UR4+0x11600], R33 ;  /* 0x011600210d007988 */ /* 0x0041e80008000004 */
[----:B------:R1:W-:Y:S04]  /*523e0*/  STS.U8 [R13+UR4+0x15600], R64 ;  /* 0x015600400d007988 */ /* 0x0003e80008000004 */
[----:B------:R2:W-:Y:S04]  /*523f0*/  STS.U8 [R13+UR4+0x19600], R66 ;  /* 0x019600420d007988 */ /* 0x0005e80008000004 */
[----:B------:R0:W-:Y:S04]  /*52400*/  STS.U8 [R13+UR4+0x1d600], R68 ;  /* 0x01d600440d007988 */ /* 0x0001e80008000004 */
[----:B------:R1:W-:Y:S04]  /*52410*/  STS.U8 [R13+UR4+0x11a00], R70 ;  /* 0x011a00460d007988 */ /* 0x0003e80008000004 */
[----:B------:R2:W-:Y:S04]  /*52420*/  STS.U8 [R13+UR4+0x15a00], R15 ;  /* 0x015a000f0d007988 */ /* 0x0005e80008000004 */
[----:B0-----:R-:W3:Y:S04]  /*52430*/  LDL.LU R33, [R1+0xf8] ;  /* 0x0000f80001217983 */ /* 0x001ee80000300800 */
[----:B-1----:R-:W3:Y:S04]  /*52440*/  LDL.LU R64, [R1+0x88] ;  /* 0x0000880001407983 */ /* 0x002ee80000300800 */
[----:B--2---:R-:W2:Y:S04]  /*52450*/  LDL.LU R66, [R1+0x80] ;  /* 0x0000800001427983 */ /* 0x004ea80000300800 */
[----:B------:R-:W2:Y:S04]  /*52460*/  LDL.LU R68, [R1+0x7c] ;  /* 0x00007c0001447983 */ /* 0x000ea80000300800 */
[----:B------:R-:W2:Y:S04]  /*52470*/  LDL.LU R70, [R1+0x78] ;  /* 0x0000780001467983 */ /* 0x000ea80000300800 */
[----:B------:R-:W2:Y:S04]  /*52480*/  LDL.LU R15, [R1+0x20] ;  /* 0x00002000010f7983 */ /* 0x000ea80000300800 */
[----:B------:R0:W-:Y:S04]  /*52490*/  STS.U8 [R13+UR4+0x1e200], R7 ;  /* 0x01e200070d007988 */ /* 0x0001e80008000004 */
[----:B------:R1:W-:Y:S04]  /*524a0*/  STS.U8 [R13+UR4+0x12600], R6 ;  /* 0x012600060d007988 */ /* 0x0003e80008000004 */
[----:B0-----:R-:W2:Y:S04]  /*524b0*/  LDL.LU R7, [R1+0x63c] ;  /* 0x00063c0001077983 */ /* 0x001ea80000300800 */
[----:B------:R0:W-:Y:S04]  /*524c0*/  STS.U8 [R13+UR4+0x16600], R5 ;  /* 0x016600050d007988 */ /* 0x0001e80008000004 */
[----:B-1----:R-:W2:Y:S04]  /*524d0*/  LDL.LU R6, [R1+0x638] ;  /* 0x0006380001067983 */ /* 0x002ea80000300800 */
[----:B------:R1:W-:Y:S04]  /*524e0*/  STS.U8 [R13+UR4+0x1a600], R4 ;  /* 0x01a600040d007988 */ /* 0x0003e80008000004 */
[----:B----4-:R4:W-:Y:S04]  /*524f0*/  STS.U8 [R13+UR4+0x1e600], R3 ;  /* 0x01e600030d007988 */ /* 0x0109e80008000004 */
        /* <DEDUP_REMOVED lines=9> */
[----:B------:R-:W3:Y:S04]  /*52590*/  LDL.LU R17, [R1+0x51c] ;  /* 0x00051c0001117983 */ /* 0x000ee80000300800 */
[----:B------:R-:W3:Y:S04]  /*525a0*/  LDL.LU R9, [R1+0x518] ;  /* 0x0005180001097983 */ /* 0x000ee80000300800 */
[----:B------:R0:W-:Y:S02]  /*525b0*/  STS.U8 [R13+UR4+0x1f200], R14 ;  /* 0x01f2000e0d007988 */ /* 0x0001e40008000004 */
[----:B0-----:R-:W0:Y:S02]  /*525c0*/  S2R R14, SR_TID.X ;  /* 0x00000000000e7919 */ /* 0x001e240000002100 */
[----:B------:R1:W-:Y:S04]  /*525d0*/  STS.U8 [R13+UR4+0x11e00], R77 ;  /* 0x011e004d0d007988 */ /* 0x0003e80008000004 */
[----:B------:R0:W-:Y:S04]  /*525e0*/  STS.U8 [R13+UR4+0x15e00], R75 ;  /* 0x015e004b0d007988 */ /* 0x0001e80008000004 */
[----:B------:R0:W-:Y:S04]  /*525f0*/  STS.U8 [R13+UR4+0x19e00], R73 ;  /* 0x019e00490d007988 */ /* 0x0001e80008000004 */
[----:B------:R0:W-:Y:S04]  /*52600*/  STS.U8 [R13+UR4+0x1de00], R71 ;  /* 0x01de00470d007988 */ /* 0x0001e80008000004 */
[----:B------:R0:W-:Y:S04]  /*52610*/  STS.U8 [R13+UR4+0x12200], R36 ;  /* 0x012200240d007988 */ /* 0x0001e80008000004 */
[----:B------:R-:W-:Y:S04]  /*52620*/  STS.U8 [R13+UR4+0x19200], R20 ;  /* 0x019200140d007988 */ /* 0x000fe80008000004 */
[----:B------:R-:W-:Y:S04]  /*52630*/  STS.U8 [R13+UR4+0x1d200], R46 ;  /* 0x01d2002e0d007988 */ /* 0x000fe80008000004 */
[----:B-1----:R-:W3:Y:S04]  /*52640*/  LDL.LU R77, [R1+0x514] ;  /* 0x00051400014d7983 */ /* 0x002ee80000300800 */
[----:B0-----:R-:W3:Y:S04]  /*52650*/  LDL.LU R75, [R1+0x510] ;  /* 0x00051000014b7983 */ /* 0x001ee80000300800 */
[----:B------:R-:W3:Y:S04]  /*52660*/  LDL.LU R73, [R1+0x488] ;  /* 0x0004880001497983 */ /* 0x000ee80000300800 */
[----:B------:R-:W3:Y:S04]  /*52670*/  LDL.LU R71, [R1+0x484] ;  /* 0x0004840001477983 */ /* 0x000ee80000300800 */
        /* <DEDUP_REMOVED lines=16> */
[----:B------:R-:W3:Y:S01]  /*52780*/  LDL.LU R36, [R1+0x480] ;  /* 0x0004800001247983 */ /* 0x000ee20000300800 */
[----:B------:R-:W-:-:S03]  /*52790*/  LOP3.LUT R14, R14, 0x7f, RZ, 0xc0, !PT ;  /* 0x0000007f0e0e7812 */ /* 0x000fc600078ec0ff */
[----:B0-----:R-:W3:Y:S01]  /*527a0*/  LDL.LU R35, [R1+0x47c] ;  /* 0x00047c0001237983 */ /* 0x001ee20000300800 */
[----:B------:R-:W-:-:S03]  /*527b0*/  LOP3.LUT R14, R14, 0x50, RZ, 0x3c, !PT ;  /* 0x000000500e0e7812 */ /* 0x000fc600078e3cff */
[----:B------:R-:W-:Y:S04]  /*527c0*/  STS.U8 [R13+UR4+0x1ea00], R33 ;  /* 0x01ea00210d007988 */ /* 0x000fe80008000004 */
[----:B------:R-:W-:Y:S04]  /*527d0*/  STS.U8 [R13+UR4+0x12e00], R64 ;  /* 0x012e00400d007988 */ /* 0x000fe80008000004 */
[----:B--2---:R-:W-:Y:S04]  /*527e0*/  STS.U8 [R13+UR4+0x16e00], R66 ;  /* 0x016e00420d007988 */ /* 0x004fe80008000004 */
[----:B------:R-:W-:Y:S04]  /*527f0*/  STS.U8 [R13+UR4+0x1ae00], R68 ;  /* 0x01ae00440d007988 */ /* 0x000fe80008000004 */
[----:B------:R-:W-:Y:S04]  /*52800*/  STS.U8 [R13+UR4+0x1ee00], R70 ;  /* 0x01ee00460d007988 */ /* 0x000fe80008000004 */
[----:B------:R-:W-:Y:S04]  /*52810*/  STS.U8 [R13+UR4+0x13200], R15 ;  /* 0x0132000f0d007988 */ /* 0x000fe80008000004 */
[----:B------:R-:W-:Y:S04]  /*52820*/  STS.U8 [R14+UR4+0x10280], R7 ;  /* 0x010280070e007988 */ /* 0x000fe80008000004 */
[----:B------:R-:W-:Y:S04]  /*52830*/  STS.U8 [R14+UR4+0x14280], R6 ;  /* 0x014280060e007988 */ /* 0x000fe80008000004 */
[----:B----4-:R0:W-:Y:S04]  /*52840*/  STS.U8 [R14+UR4+0x18680], R18 ;  /* 0x018680120e007988 */ /* 0x0101e80008000004 */
[----:B0-----:R-:W2:Y:S04]  /*52850*/  LDL.LU R18, [R1+0x3f8] ;  /* 0x0003f80001127983 */ /* 0x001ea80000300800 */
[----:B------:R-:W-:Y:S04]  /*52860*/  STS.U8 [R14+UR4+0x18280], R5 ;  /* 0x018280050e007988 */ /* 0x000fe80008000004 */
[----:B------:R-:W-:Y:S04]  /*52870*/  STS.U8 [R14+UR4+0x1c280], R4 ;  /* 0x01c280040e007988 */ /* 0x000fe80008000004 */
[----:B------:R-:W-:Y:S04]  /*52880*/  STS.U8 [R14+UR4+0x10680], R3 ;  /* 0x010680030e007988 */ /* 0x000fe80008000004 */
[----:B------:R-:W-:Y:S04]  /*52890*/  STS.U8 [R14+UR4+0x14680], R2 ;  /* 0x014680020e007988 */ /* 0x000fe80008000004 */
[----:B---3--:R0:W-:Y:S04]  /*528a0*/  STS.U8 [R14+UR4+0x1c680], R19 ;  /* 0x01c680130e007988 */ /* 0x0081e80008000004 */
[----:B0-----:R-:W3:Y:S04]  /*528b0*/  LDL.LU R19, [R1+0x3f4] ;  /* 0x0003f40001137983 */ /* 0x001ee80000300800 */
        /* <DEDUP_REMOVED lines=35> */
[----:B--2---:R0:W-:Y:S04]  /*52af0*/  STS.U8 [R14+UR4+0x11280], R18 ;  /* 0x011280120e007988 */ /* 0x0041e80008000004 */
[----:B0-----:R-:W2:Y:S04]  /*52b00*/  LDL.LU R18, [R1+0xf4] ;  /* 0x0000f40001127983 */ /* 0x001ea80000300800 */
[----:B---3--:R0:W-:Y:S04]  /*52b10*/  STS.U8 [R14+UR4+0x15280], R19 ;  /* 0x015280130e007988 */ /* 0x0081e80008000004 */
[----:B----4-:R1:W-:Y:S04]  /*52b20*/  STS.U8 [R14+UR4+0x19280], R34 ;  /* 0x019280220e007988 */ /* 0x0103e80008000004 */
[----:B------:R3:W-:Y:S04]  /*52b30*/  STS.U8 [R14+UR4+0x1d280], R33 ;  /* 0x01d280210e007988 */ /* 0x0007e80008000004 */
[----:B------:R4:W-:Y:S04]  /*52b40*/  STS.U8 [R14+UR4+0x11680], R64 ;  /* 0x011680400e007988 */ /* 0x0009e80008000004 */
[----:B------:R1:W-:Y:S04]  /*52b50*/  STS.U8 [R14+UR4+0x15680], R66 ;  /* 0x015680420e007988 */ /* 0x0003e80008000004 */
[----:B------:R3:W-:Y:S04]  /*52b60*/  STS.U8 [R14+UR4+0x19680], R68 ;  /* 0x019680440e007988 */ /* 0x0007e80008000004 */
[----:B0-----:R-:W2:Y:S04]  /*52b70*/  LDL.LU R19, [R1+0xf0] ;  /* 0x0000f00001137983 */ /* 0x001ea80000300800 */
[----:B-1----:R-:W2:Y:S04]  /*52b80*/  LDL.LU R34, [R1+0x1e10] ;  /* 0x001e100001227983 */ /* 0x002ea80000300800 */
[----:B---3--:R-:W3:Y:S04]  /*52b90*/  LDL.LU R33, [R1+0x1e0c] ;  /* 0x001e0c0001217983 */ /* 0x008ee80000300800 */
[----:B----4-:R-:W4:Y:S04]  /*52ba0*/  LDL.LU R64, [R1+0x1e08] ;  /* 0x001e080001407983 */ /* 0x010f280000300800 */
        /* <DEDUP_REMOVED lines=30> */
[----:B---3--:R0:W-:Y:S04]  /*52d90*/  STS.U8 [R14+UR4+0x1e680], R9 ;  /* 0x01e680090e007988 */ /* 0x0081e80008000004 */
[----:B0-----:R-:W2:Y:S04]  /*52da0*/  LDL.LU R9, [R1+0x62c] ;  /* 0x00062c0001097983 */ /* 0x001ea80000300800 */
[----:B------:R-:W3:Y:S04]  /*52db0*/  LDL.LU R21, [R1+0x628] ;  /* 0x0006280001157983 */ /* 0x000ee80000300800 */
[----:B------:R-:W2:Y:S04]  /*52dc0*/  LDL.LU R0, [R1+0x624] ;  /* 0x0006240001007983 */ /* 0x000ea80000300800 */
[----:B------:R-:W2:Y:S04]  /*52dd0*/  LDL.LU R20, [R1+0x620] ;  /* 0x0006200001147983 */ /* 0x000ea80000300800 */
[----:B------:R-:W2:Y:S04]  /*52de0*/  LDL.LU R46, [R1+0x59c] ;  /* 0x00059c00012e7983 */ /* 0x000ea80000300800 */
[----:B------:R-:W2:Y:S04]  /*52df0*/  LDL.LU R47, [R1+0x598] ;  /* 0x00059800012f7983 */ /* 0x000ea80000300800 */
[----:B------:R-:W2:Y:S04]  /*52e00*/  LDL.LU R16, [R1+0x594] ;  /* 0x0005940001107983 */ /* 0x000ea80000300800 */
[----:B------:R-:W2:Y:S04]  /*52e10*/  LDL.LU R18, [R1+0x1dd4] ;  /* 0x001dd40001127983 */ /* 0x000ea80000300800 */
[----:B------:R-:W3:Y:S04]  /*52e20*/  LDL.LU R19, [R1+0x1dd0] ;  /* 0x001dd00001137983 */ /* 0x000ee80000300800 */
        /* <DEDUP_REMOVED lines=23> */
[----:B--2---:R-:W-:Y:S04]  /*52fa0*/  STS.U8 [R14+UR4+0x1ea80], R18 ;  /* 0x01ea80120e007988 */ /* 0x004fe80008000004 */
[----:B---3--:R0:W-:Y:S04]  /*52fb0*/  STS.U8 [R14+UR4+0x1aa80], R19 ;  /* 0x01aa80130e007988 */ /* 0x0081e80008000004 */
        /* <DEDUP_REMOVED lines=10> */
[----:B-1----:R-:W2:Y:S04]  /*53060*/  LDL.LU R9, [R1+0x1da8] ;  /* 0x001da80001097983 */ /* 0x002ea80000300800 */
[----:B------:R0:W-:Y:S04]  /*53070*/  STS.U8 [R15+UR4+0x14300], R21 ;  /* 0x014300150f007988 */ /* 0x0001e80008000004 */
[----:B------:R1:W-:Y:S04]  /*53080*/  STS.U8 [R15+UR4+0x1c300], R20 ;  /* 0x01c300140f007988 */ /* 0x0003e80008000004 */
[----:B------:R-:W-:Y:S04]  /*53090*/  STS.U8 [R15+UR4+0x18300], R0 ;  /* 0x018300000f007988 */ /* 0x000fe80008000004 */
[----:B------:R-:W-:Y:S04]  /*530a0*/  STS.U8 [R15+UR4+0x18700], R16 ;  /* 0x018700100f007988 */ /* 0x000fe80008000004 */
[----:B0-----:R-:W3:Y:S04]  /*530b0*/  LDL R21, [R1+0x73c] ;  /* 0x00073c0001157983 */ /* 0x001ee80000100800 */
[----:B-1----:R-:W3:Y:S04]  /*530c0*/  LDL R20, [R1+0x740] ;  /* 0x0007400001147983 */ /* 0x002ee80000100800 */
[----:B--2---:R0:W-:Y:S04]  /*530d0*/  STS.U8 [R15+UR4+0x1c700], R9 ;  /* 0x01c700090f007988 */ /* 0x0041e80008000004 */
[----:B------:R1:W-:Y:S04]  /*530e0*/  STS.U8 [R15+UR4+0x10b00], R7 ;  /* 0x010b00070f007988 */ /* 0x0003e80008000004 */
[----:B------:R2:W-:Y:S04]  /*530f0*/  STS.U8 [R15+UR4+0x14b00], R6 ;  /* 0x014b00060f007988 */ /* 0x0005e80008000004 */
[----:B0-----:R-:W3:Y:S04]  /*53100*/  LDL.LU R9, [R1+0x1da4] ;  /* 0x001da40001097983 */ /* 0x001ee80000300800 */
[----:B-1----:R-:W3:Y:S04]  /*53110*/  LDL.LU R7, [R1+0x1da0] ;  /* 0x001da00001077983 */ /* 0x002ee80000300800 */
[----:B------:R-:W3:Y:S04]  /*53120*/  LDL R16, [R1+0x77c] ;  /* 0x00077c0001107983 */ /* 0x000ee80000100800 */
[----:B------:R-:W3:Y:S04]  /*53130*/  LDL R0, [R1+0x780] ;  /* 0x0007800001007983 */ /* 0x000ee80000100800 */
[----:B--2---:R-:W2:Y:S04]  /*53140*/  LDL.LU R6, [R1+0x1d9c] ;  /* 0x001d9c0001067983 */ /* 0x004ea80000300800 */
[----:B------:R0:W-:Y:S04]  /*53150*/  STS.U8 [R15+UR4+0x18b00], R5 ;  /* 0x018b00050f007988 */ /* 0x0001e80008000004 */
[----:B------:R1:W-:Y:S04]  /*53160*/  STS.U8 [R15+UR4+0x1cb00], R4 ;  /* 0x01cb00040f007988 */ /* 0x0003e80008000004 */
[----:B------:R-:W-:Y:S04]  /*53170*/  STS.U8 [R15+UR4+0x10700], R46 ;  /* 0x0107002e0f007988 */ /* 0x000fe80008000004 */
[----:B------:R-:W-:Y:S04]  /*53180*/  STS.U8 [R15+UR4+0x14700], R47 ;  /* 0x0147002f0f007988 */ /* 0x000fe80008000004 */
[----:B------:R0:W-:Y:S04]  /*53190*/  STS.U8 [R15+UR4+0x10f00], R3 ;  /* 0x010f00030f007988 */ /* 0x0001e80008000004 */
[----:B------:R0:W-:Y:S04]  /*531a0*/  STS.U8 [R15+UR4+0x14f00], R2 ;  /* 0x014f00020f007988 */ /* 0x0001e80008000004 */
[----:B----4-:R4:W-:Y:S04]  /*531b0*/  STS.U8 [R15+UR4+0x18f00], R17 ;  /* 0x018f00110f007988 */ /* 0x0109e80008000004 */
[----:B---3--:R3:W-:Y:S04]  /*531c0*/  STS.U8 [R15+UR4+0x1cf00], R18 ;  /* 0x01cf00120f007988 */ /* 0x0087e80008000004 */
[----:B0-----:R-:W2:Y:S04]  /*531d0*/  LDL.LU R5, [R1+0x1d98] ;  /* 0x001d980001057983 */ /* 0x001ea80000300800 */
[----:B-1----:R-:W2:Y:S04]  /*531e0*/  LDL.LU R4, [R1+0x1d94] ;  /* 0x001d940001047983 */ /* 0x002ea80000300800 */
[----:B------:R0:W-:Y:S04]  /*531f0*/  STS.U8 [R15+UR4+0x11300], R19 ;  /* 0x011300130f007988 */ /* 0x0001e80008000004 */
[----:B------:R-:W2:Y:S04]  /*53200*/  LDL.LU R3, [R1+0x1d90] ;  /* 0x001d900001037983 */ /* 0x000ea80000300800 */
[----:B------:R-:W2:Y:S04]  /*53210*/  LDL.LU R2, [R1+0x1d8c] ;  /* 0x001d8c0001027983 */ /* 0x000ea80000300800 */
[----:B------:R-:W2:Y:S04]  /*53220*/  LDL R47, [R1+0x7bc] ;  /* 0x0007bc00012f7983 */ /* 0x000ea80000100800 */
[----:B------:R-:W2:Y:S04]  /*53230*/  LDL R46, [R1+0x7c0] ;  /* 0x0007c000012e7983 */ /* 0x000ea80000100800 */
[----:B----4-:R-:W4:Y:S04]  /*53240*/  LDL.LU R17, [R1+0x1d88] ;  /* 0x001d880001117983 */ /* 0x010f280000300800 */
[----:B---3--:R-:W3:Y:S04]  /*53250*/  LDL.LU R18, [R1+0x1d84] ;  /* 0x001d840001127983 */ /* 0x008ee80000300800 */
[----:B0-----:R-:W3:Y:S01]  /*53260*/  LDL.LU R19, [R1+0x1d80] ;  /* 0x001d800001137983 */ /* 0x001ee20000300800 */
[----:B------:R-:W-:-:S02]  /*53270*/  PRMT R9, RZ, 0x7610, R9 ;  /* 0x00007610ff097816 */ /* 0x000fc40000000009 */
[----:B--2---:R-:W-:-:S04]  /*53280*/  PRMT R6, RZ, 0x7610, R6 ;  /* 0x00007610ff067816 */ /* 0x004fc80000000006 */
[----:B------:R0:W2:Y:S02]  /*53290*/  @!P1 LDG.E.U8 R9, desc[UR14][R20.64] ;  /* 0x0000000e14099981 */ /* 0x0000a4000c1e1100 */
[----:B0-----:R-:W-:Y:S02]  /*532a0*/  @!P1 IMAD.MOV.U32 R20, RZ, RZ, R0 ;  /* 0x000000ffff149224 */ /* 0x001fe400078e0000 */
[----:B------:R-:W-:-:S05]  /*532b0*/  @!P1 IMAD.MOV.U32 R21, RZ, RZ, R16 ;  /* 0x000000ffff159224 */ /* 0x000fca00078e0010 */
[----:B------:R0:W3:Y:S01]  /*532c0*/  @!P1 LDG.E.U8 R6, desc[UR14][R20.64] ;  /* 0x0000000e14069981 */ /* 0x0000e2000c1e1100 */
[----:B------:R-:W-:Y:S01]  /*532d0*/  PRMT R7, RZ, 0x7610, R7 ;  /* 0x00007610ff077816 */ /* 0x000fe20000000007 */
[----:B0-----:R-:W-:Y:S02]  /*532e0*/  @!P1 IMAD.MOV.U32 R20, RZ, RZ, R46 ;  /* 0x000000ffff149224 */ /* 0x001fe400078e002e */
[----:B------:R-:W-:-:S05]  /*532f0*/  @!P1 IMAD.MOV.U32 R21, RZ, RZ, R47 ;  /* 0x000000ffff159224 */ /* 0x000fca00078e002f */
[----:B------:R-:W4:Y:S04]  /*53300*/  @!P1 LDG.E.U8 R7, desc[UR14][R20.64] ;  /* 0x0000000e14079981 */ /* 0x000f28000c1e1100 */
[----:B--2---:R0:W-:Y:S04]  /*53310*/  STL [R1+0x1d14], R9 ;  /* 0x001d140901007387 */ /* 0x0041e80000100800 */
[----:B------:R-:W2:Y:S04]  /*53320*/  LDL R16, [R1+0x95c] ;  /* 0x00095c0001107983 */ /* 0x000ea80000100800 */
[----:B------:R-:W2:Y:S04]  /*53330*/  LDL R0, [R1+0x960] ;  /* 0x0009600001007983 */ /* 0x000ea80000100800 */
[----:B0-----:R-:W2:Y:S04]  /*53340*/  LDL R9, [R1+0x930] ;  /* 0x0009300001097983 */ /* 0x001ea80000100800 */
[----:B---3--:R0:W-:Y:S04]  /*53350*/  STL [R1+0x1d18], R6 ;  /* 0x001d180601007387 */ /* 0x0081e80000100800 */
[----:B------:R-:W3:Y:S04]  /*53360*/  LDL R20, [R1+0x814] ;  /* 0x0008140001147983 */ /* 0x000ee80000100800 */
[----:B------:R-:W3:Y:S04]  /*53370*/  LDL R21, [R1+0x818] ;  /* 0x0008180001157983 */ /* 0x000ee80000100800 */
[----:B------:R-:W2:Y:S04]  /*53380*/  LDL R47, [R1+0x98c] ;  /* 0x00098c00012f7983 */ /* 0x000ea80000100800 */
[----:B------:R-:W2:Y:S01]  /*53390*/  LDL R46, [R1+0x990] ;  /* 0x00099000012e7983 */ /* 0x000ea20000100800 */
[----:B0-----:R-:W-:-:S03]  /*533a0*/  PRMT R6, RZ, 0x7610, R6 ;  /* 0x00007610ff067816 */ /* 0x001fc60000000006 */
[----:B----4-:R0:W-:Y:S01]  /*533b0*/  STL [R1+0x1d1c], R7 ;  /* 0x001d1c0701007387 */ /* 0x0101e20000100800 */
[----:B------:R-:W-:-:S03]  /*533c0*/  PRMT R8, RZ, 0x7610, R8 ;  /* 0x00007610ff087816 */ /* 0x000fc60000000008 */
[----:B0-----:R-:W4:Y:S01]  /*533d0*/  LDL R7, [R1+0x9bc] ;  /* 0x0009bc0001077983 */ /* 0x001f220000100800 */
[----:B---3--:R-:W-:-:S04]  /*533e0*/  @!P1 LOP3.LUT R21, R21, R20, RZ, 0x3c, !PT ;  /* 0x0000001415159212 */ /* 0x008fc800078e3cff */
[----:B------:R-:W-:-:S04]  /*533f0*/  @!P1 LOP3.LUT R20, R21, R20, RZ, 0x3c, !PT ;  /* 0x0000001415149212 */ /* 0x000fc800078e3cff */
[----:B------:R-:W-:-:S05]  /*53400*/  @!P1 LOP3.LUT R21, R21, R20, RZ, 0x3c, !PT ;  /* 0x0000001415159212 */ /* 0x000fca00078e3cff */
[----:B------:R2:W3:Y:S04]  /*53410*/  @!P1 LDG.E.U8 R6, desc[UR14][R20.64] ;  /* 0x0000000e14069981 */ /* 0x0004e8000c1e1100 */
[----:B------:R-:W3:Y:S01]  /*53420*/  LDL R21, [R1+0x92c] ;  /* 0x00092c0001157983 */ /* 0x000ee20000100800 */
[----:B--2---:R-:W-:-:S05]  /*53430*/  @!P1 IMAD.MOV.U32 R20, RZ, RZ, R9 ;  /* 0x000000ffff149224 */ /* 0x004fca00078e0009 */
[----:B---3--:R0:W2:Y:S04]  /*53440*/  @!P1 LDG.E.U8 R8, desc[UR14][R20.64] ;  /* 0x0000000e14089981 */ /* 0x0080a8000c1e1100 */
[----:B------:R1:W-:Y:S04]  /*53450*/  STL [R1+0x1c], R6 ;  /* 0x00001c0601007387 */ /* 0x0003e80000100800 */
[----:B------:R-:W3:Y:S04]  /*53460*/  LDL R9, [R1+0x9ec] ;  /* 0x0009ec0001097983 */ /* 0x000ee80000100800 */
[----:B-1----:R-:W3:Y:S01]  /*53470*/  LDL R6, [R1+0x9c0] ;  /* 0x0009c00001067983 */ /* 0x002ee20000100800 */
[----:B------:R-:W-:Y:S01]  /*53480*/  PRMT R10, RZ, 0x7610, R10 ;  /* 0x00007610ff0a7816 */ /* 0x000fe2000000000a */
[----:B0-----:R-:W-:-:S02]  /*53490*/  @!P1 IMAD.MOV.U32 R20, RZ, RZ, R0 ;  /* 0x000000ffff149224 */ /* 0x001fc400078e0000 */
[----:B------:R-:W-:Y:S01]  /*534a0*/  @!P1 IMAD.MOV.U32 R21, RZ, RZ, R16 ;  /* 0x000000ffff159224 */ /* 0x000fe200078e0010 */
[----:B------:R-:W-:-:S04]  /*534b0*/  PRMT R92, RZ, 0x7610, R92 ;  /* 0x00007610ff5c7816 */ /* 0x000fc8000000005c */
[----:B------:R0:W4:Y:S04]  /*534c0*/  @!P1 LDG.E.U8 R10, desc[UR14][R20.64] ;  /* 0x0000000e140a9981 */ /* 0x000128000c1e1100 */
[----:B--2---:R1:W-:Y:S01]  /*534d0*/  STL [R1+0x10], R8 ;  /* 0x0000100801007387 */ /* 0x0043e20000100800 */
[----:B0-----:R-:W-:Y:S02]  /*534e0*/  @!P1 IMAD.MOV.U32 R20, RZ, RZ, R46 ;  /* 0x000000ffff149224 */ /* 0x001fe400078e002e */
[----:B------:R-:W-:Y:S01]  /*534f0*/  @!P1 IMAD.MOV.U32 R21, RZ, RZ, R47 ;  /* 0x000000ffff159224 */ /* 0x000fe200078e002f */
[----:B------:R-:W-:Y:S02]  /*53500*/  PRMT R86, RZ, 0x7610, R86 ;  /* 0x00007610ff567816 */ /* 0x000fe40000000056 */
[----:B------:R-:W-:Y:S01]  /*53510*/  PRMT R64, RZ, 0x7610, R64 ;  /* 0x00007610ff407816 */ /* 0x000fe20000000040 */
[----:B------:R-:W2:Y:S04]  /*53520*/  LDL R16, [R1+0xa1c] ;  /* 0x000a1c0001107983 */ /* 0x000ea80000100800 */
[----:B------:R3:W2:Y:S04]  /*53530*/  @!P1 LDG.E.U8 R92, desc[UR14][R20.64] ;  /* 0x0000000e145c9981 */ /* 0x0006a8000c1e1100 */
[----:B------:R-:W2:Y:S04]  /*53540*/  LDL R0, [R1+0xa20] ;  /* 0x000a200001007983 */ /* 0x000ea80000100800 */
[----:B-1----:R-:W2:Y:S01]  /*53550*/  LDL R8, [R1+0x9f0] ;  /* 0x0009f00001087983 */ /* 0x002ea20000100800 */
[----:B---3--:R-:W-:-:S02]  /*53560*/  @!P1 IMAD.MOV.U32 R20, RZ, RZ, R6 ;  /* 0x000000ffff149224 */ /* 0x008fc400078e0006 */
[----:B----4-:R-:W-:-:S05]  /*53570*/  @!P1 IMAD.MOV.U32 R21, RZ, RZ, R7 ;  /* 0x000000ffff159224 */ /* 0x010fca00078e0007 */
[----:B------:R0:W3:Y:S02]  /*53580*/  @!P1 LDG.E.U8 R86, desc[UR14][R20.64] ;  /* 0x0000000e14569981 */ /* 0x0000e4000c1e1100 */
[----:B0-----:R-:W-:Y:S02]  /*53590*/  @!P1 IMAD.MOV.U32 R21, RZ, RZ, R9 ;  /* 0x000000ffff159224 */ /* 0x001fe400078e0009 */
[----:B--2---:R-:W-:-:S05]  /*535a0*/  @!P1 IMAD.MOV.U32 R20, RZ, RZ, R8 ;  /* 0x000000ffff149224 */ /* 0x004fca00078e0008 */
[----:B------:R0:W2:Y:S04]  /*535b0*/  @!P1 LDG.E.U8 R64, desc[UR14][R20.64] ;  /* 0x0000000e14409981 */ /* 0x0000a8000c1e1100 */
[----:B------:R1:W-:Y:S04]  /*535c0*/  STL [R1+0x1d20], R10 ;  /* 0x001d200a01007387 */ /* 0x0003e80000100800 */
[----:B------:R-:W-:Y:S04]  /*535d0*/  STL [R1+0x1d24], R92 ;  /* 0x001d245c01007387 */ /* 0x000fe80000100800 */
[----:B------:R-:W4:Y:S04]  /*535e0*/  LDL R7, [R1+0xa4c] ;  /* 0x000a4c0001077983 */ /* 0x000f280000100800 */
[----:B------:R-:W4:Y:S04]  /*535f0*/  LDL R6, [R1+0xa50] ;  /* 0x000a500001067983 */ /* 0x000f280000100800 */
[----:B---3--:R-:W-:Y:S04]  /*53600*/  STL [R1+0x1d28], R86 ;  /* 0x001d285601007387 */ /* 0x008fe80000100800 */
[----:B------:R-:W3:Y:S04]  /*53610*/  LDL R9, [R1+0xa74] ;  /* 0x000a740001097983 */ /* 0x000ee80000100800 */
[----:B------:R-:W3:Y:S01]  /*53620*/  LDL R8, [R1+0xa78] ;  /* 0x000a780001087983 */ /* 0x000ee20000100800 */
[----:B0-----:R-:W-:Y:S01]  /*53630*/  @!P1 IMAD.MOV.U32 R21, RZ, RZ, R16 ;  /* 0x000000ffff159224 */ /* 0x001fe200078e0010 */
[----:B------:R-:W-:Y:S01]  /*53640*/  PRMT R56, RZ, 0x7610, R56 ;  /* 0x00007610ff387816 */ /* 0x000fe20000000038 */
[----:B------:R-:W-:-:S05]  /*53650*/  @!P1 IMAD.MOV.U32 R20, RZ, RZ, R0 ;  /* 0x000000ffff149224 */ /* 0x000fca00078e0000 */
[----:B------:R4:W3:Y:S04]  /*53660*/  @!P1 LDG.E.U8 R56, desc[UR14][R20.64] ;  /* 0x0000000e14389981 */ /* 0x0008e8000c1e1100 */
[----:B--2---:R-:W-:Y:S04]  /*53670*/  STL [R1+0x1d2c], R64 ;  /* 0x001d2c4001007387 */ /* 0x004fe80000100800 */
[----:B------:R-:W2:Y:S04]  /*53680*/  LDL R46, [R1+0xa9c] ;  /* 0x000a9c00012e7983 */ /* 0x000ea80000100800 */
[----:B------:R-:W2:Y:S01]  /*53690*/  LDL R16, [R1+0xaa0] ;  /* 0x000aa00001107983 */ /* 0x000ea20000100800 */
[----:B------:R-:W-:Y:S01]  /*536a0*/  PRMT R45, RZ, 0x7610, R45 ;  /* 0x00007610ff2d7816 */ /* 0x000fe2000000002d */
[----:B----4-:R-:W-:-:S02]  /*536b0*/  @!P1 IMAD.MOV.U32 R20, RZ, RZ, R6 ;  /* 0x000000ffff149224 */ /* 0x010fc400078e0006 */
[----:B------:R-:W-:Y:S01]  /*536c0*/  @!P1 IMAD.MOV.U32 R21, RZ, RZ, R7 ;  /* 0x000000ffff159224 */ /* 0x000fe200078e0007 */
[----:B------:R-:W-:Y:S02]  /*536d0*/  PRMT R44, RZ, 0x7610, R44 ;  /* 0x00007610ff2c7816 */ /* 0x000fe4000000002c */
[----:B------:R-:W-:Y:S01]  /*536e0*/  PRMT R43, RZ, 0x7610, R43 ;  /* 0x00007610ff2b7816 */ /* 0x000fe2000000002b */
[----:B-1----:R-:W4:Y:S04]  /*536f0*/  LDL R10, [R1+0xac4] ;  /* 0x000ac400010a7983 */ /* 0x002f280000100800 */
[----:B------:R3:W4:Y:S04]  /*53700*/  @!P1 LDG.E.U8 R45, desc[UR14][R20.64] ;  /* 0x0000000e142d9981 */ /* 0x000728000c1e1100 */
[----:B------:R-:W4:Y:S01]  /*53710*/  LDL R0, [R1+0xac8] ;  /* 0x000ac80001007983 */ /* 0x000f220000100800 */
[----:B---3--:R-:W-:-:S02]  /*53720*/  @!P1 IMAD.MOV.U32 R20, RZ, RZ, R8 ;  /* 0x000000ffff149224 */ /* 0x008fc400078e0008 */
[----:B------:R-:W-:-:S05]  /*53730*/  @!P1 IMAD.MOV.U32 R21, RZ, RZ, R9 ;  /* 0x000000ffff159224 */ /* 0x000fca00078e0009 */
[----:B------:R2:W3:Y:S02]  /*53740*/  @!P1 LDG.E.U8 R44, desc[UR14][R20.64] ;  /* 0x0000000e142c9981 */ /* 0x0004e4000c1e1100 */
[----:B--2---:R-:W-:Y:S02]  /*53750*/  @!P1 IMAD.MOV.U32 R21, RZ, RZ, R46 ;  /* 0x000000ffff159224 */ /* 0x004fe400078e002e */
[----:B------:R-:W-:-:S05]  /*53760*/  @!P1 IMAD.MOV.U32 R20, RZ, RZ, R16 ;  /* 0x000000ffff149224 */ /* 0x000fca00078e0010 */
[----:B------:R0:W2:Y:S04]  /*53770*/  @!P1 LDG.E.U8 R43, desc[UR14][R20.64] ;  /* 0x0000000e142b9981 */ /* 0x0000a8000c1e1100 */
[----:B------:R-:W-:Y:S04]  /*53780*/  STL [R1+0x1d30], R56 ;  /* 0x001d303801007387 */ /* 0x000fe80000100800 */
[----:B------:R-:W2:Y:S04]  /*53790*/  LDL R7, [R1+0xaec] ;  /* 0x000aec0001077983 */ /* 0x000ea80000100800 */
[----:B------:R-:W2:Y:S04]  /*537a0*/  LDL R6, [R1+0xaf0] ;  /* 0x000af00001067983 */ /* 0x000ea80000100800 */
[----:B----4-:R-:W-:Y:S04]  /*537b0*/  STL [R1+0x1d34], R45 ;  /* 0x001d342d01007387 */ /* 0x010fe80000100800 */
[----:B------:R-:W4:Y:S04]  /*537c0*/  LDL R9, [R1+0xb14] ;  /* 0x000b140001097983 */ /* 0x000f280000100800 */
[----:B------:R-:W4:Y:S01]  /*537d0*/  LDL R8, [R1+0xb18] ;  /* 0x000b180001087983 */ /* 0x000f220000100800 */
[----:B------:R-:W-:Y:S01]  /*537e0*/  PRMT R42, RZ, 0x7610, R42 ;  /* 0x00007610ff2a7816 */ /* 0x000fe2000000002a */
[----:B0-----:R-:W-:-:S02]  /*537f0*/  @!P1 IMAD.MOV.U32 R20, RZ, RZ, R0 ;  /* 0x000000ffff149224 */ /* 0x001fc400078e0000 */
[----:B------:R-:W-:-:S05]  /*53800*/  @!P1 IMAD.MOV.U32 R21, RZ, RZ, R10 ;  /* 0x000000ffff159224 */ /* 0x000fca00078e000a */
[----:B------:R0:W4:Y:S04]  /*53810*/  @!P1 LDG.E.U8 R42, desc[UR14][R20.64] ;  /* 0x0000000e142a9981 */ /* 0x000128000c1e1100 */
[----:B---3--:R-:W-:Y:S01]  /*53820*/  STL [R1+0x1d38], R44 ;  /* 0x001d382c01007387 */ /* 0x008fe20000100800 */
[----:B------:R-:W-:-:S03]  /*53830*/  PRMT R41, RZ, 0x7610, R41 ;  /* 0x00007610ff297816 */ /* 0x000fc60000000029 */
[----:B--2---:R-:W-:Y:S04]  /*53840*/  STL [R1+0x1d3c], R43 ;  /* 0x001d3c2b01007387 */ /* 0x004fe80000100800 */
[----:B------:R-:W2:Y:S04]  /*53850*/  LDL R10, [R1+0x744] ;  /* 0x00074400010a7983 */ /* 0x000ea80000100800 */
[----:B------:R-:W3:Y:S01]  /*53860*/  LDL R0, [R1+0x748] ;  /* 0x0007480001007983 */ /* 0x000ee20000100800 */
[----:B0-----:R-:W-:Y:S02]  /*53870*/  @!P1 IMAD.MOV.U32 R20, RZ, RZ, R6 ;  /* 0x000000ffff149224 */ /* 0x001fe400078e0006 */
[----:B------:R-:W-:-:S05]  /*53880*/  @!P1 IMAD.MOV.U32 R21, RZ, RZ, R7 ;  /* 0x000000ffff159224 */ /* 0x000fca00078e0007 */
[----:B------:R4:W3:Y:S01]  /*53890*/  @!P1 LDG.E.U8 R41, desc[UR14][R20.64] ;  /* 0x0000000e14299981 */ /* 0x0008e2000c1e1100 */
[----:B------:R-:W-:Y:S02]  /*538a0*/  PRMT R40, RZ, 0x7610, R40 ;  /* 0x00007610ff287816 */ /* 0x000fe40000000028 */
[----:B------:R-:W-:Y:S01]  /*538b0*/  PRMT R4, RZ, 0x7610, R4 ;  /* 0x00007610ff047816 */ /* 0x000fe20000000004 */
[----:B----4-:R-:W-:Y:S02]  /*538c0*/  @!P1 IMAD.MOV.U32 R20, RZ, RZ, R8 ;  /* 0x000000ffff149224 */ /* 0x010fe400078e0008 */
[----:B------:R-:W-:-:S05]  /*538d0*/  @!P1 IMAD.MOV.U32 R21, RZ, RZ, R9 ;  /* 0x000000ffff159224 */ /* 0x000fca00078e0009 */
[----:B------:R2:W4:Y:S04]  /*538e0*/  @!P1 LDG.E.U8 R40, desc[UR14][R20.64] ;  /* 0x0000000e14289981 */ /* 0x000528000c1e1100 */
[----:B------:R-:W-:Y:S04]  /*538f0*/  STL [R1+0x1d40], R42 ;  /* 0x001d402a01007387 */ /* 0x000fe80000100800 */
[----:B------:R-:W4:Y:S04]  /*53900*/  LDL R7, [R1+0x784] ;  /* 0x0007840001077983 */ /* 0x000f280000100800 */
[----:B------:R-:W4:Y:S01]  /*53910*/  LDL R6, [R1+0x788] ;  /* 0x0007880001067983 */ /* 0x000f220000100800 */
[----:B--2---:R-:W-:-:S02]  /*53920*/  @!P1 IMAD.MOV.U32 R21, RZ, RZ, R10 ;  /* 0x000000ffff159224 */ /* 0x004fc400078e000a */
[----:B---3--:R-:W-:-:S05]  /*53930*/  @!P1 IMAD.MOV.U32 R20, RZ, RZ, R0 ;  /* 0x000000ffff149224 */ /* 0x008fca00078e0000 */
[----:B------:R0:W2:Y:S04]  /*53940*/  @!P1 LDG.E.U8 R4, desc[UR14][R20.64] ;  /* 0x0000000e14049981 */ /* 0x0000a8000c1e1100 */
[----:B------:R1:W-:Y:S04]  /*53950*/  STL [R1+0x1d44], R41 ;  /* 0x001d442901007387 */ /* 0x0003e80000100800 */
[----:B------:R-:W3:Y:S04]  /*53960*/  LDL R16, [R1+0x7c8] ;  /* 0x0007c80001107983 */ /* 0x000ee80000100800 */
[----:B------:R-:W3:Y:S04]  /*53970*/  LDL R9, [R1+0x81c] ;  /* 0x00081c0001097983 */ /* 0x000ee80000100800 */
[----:B------:R-:W3:Y:S04]  /*53980*/  LDL R8, [R1+0x820] ;  /* 0x0008200001087983 */ /* 0x000ee80000100800 */
[----:B-1----:R-:W3:Y:S04]  /*53990*/  LDL R41, [R1+0x7c4] ;  /* 0x0007c40001297983 */ /* 0x002ee80000100800 */
[----:B----4-:R-:W-:Y:S04]  /*539a0*/  STL [R1+0x1d48], R40 ;  /* 0x001d482801007387 */ /* 0x010fe80000100800 */
[----:B------:R-:W4:Y:S04]  /*539b0*/  LDL R10, [R1+0x934] ;  /* 0x00093400010a7983 */ /* 0x000f280000100800 */
[----:B------:R-:W4:Y:S01]  /*539c0*/  LDL R0, [R1+0x938] ;  /* 0x0009380001007983 */ /* 0x000f220000100800 */
[----:B0-----:R-:W-:-:S02]  /*539d0*/  @!P1 IMAD.MOV.U32 R20, RZ, RZ, R6 ;  /* 0x000000ffff149224 */ /* 0x001fc400078e0006 */
[----:B------:R-:W-:Y:S01]  /*539e0*/  @!P1 IMAD.MOV.U32 R21, RZ, RZ, R7 ;  /* 0x000000ffff159224 */ /* 0x000fe200078e0007 */
[----:B------:R-:W-:Y:S02]  /*539f0*/  PRMT R5, RZ, 0x7610, R5 ;  /* 0x00007610ff057816 */ /* 0x000fe40000000005 */
[----:B------:R-:W-:-:S04]  /*53a00*/  PRMT R2, RZ, 0x7610, R2 ;  /* 0x00007610ff027816 */ /* 0x000fc80000000002 */
[----:B------:R3:W4:Y:S04]  /*53a10*/  @!P1 LDG.E.U8 R5, desc[UR14][R20.64] ;  /* 0x0000000e14059981 */ /* 0x000728000c1e1100 */
[----:B--2---:R0:W-:Y:S04]  /*53a20*/  STL [R1+0x1d4c], R4 ;  /* 0x001d4c0401007387 */ /* 0x0041e80000100800 */
[----:B------:R-:W2:Y:S04]  /*53a30*/  LDL R7, [R1+0x964] ;  /* 0x0009640001077983 */ /* 0x000ea80000100800 */
[----:B------:R-:W2:Y:S01]  /*53a40*/  LDL R6, [R1+0x968] ;  /* 0x0009680001067983 */ /* 0x000ea20000100800 */
[----:B---3--:R-:W-:Y:S01]  /*53a50*/  @!P1 IMAD.MOV.U32 R20, RZ, RZ, R16 ;  /* 0x000000ffff149224 */ /* 0x008fe200078e0010 */
[----:B------:R-:W-:Y:S01]  /*53a60*/  PRMT R3, RZ, 0x7610, R3 ;  /* 0x00007610ff037816 */ /* 0x000fe20000000003 */
[----:B------:R-:W-:-:S05]  /*53a70*/  @!P1 IMAD.MOV.U32 R21, RZ, RZ, R41 ;  /* 0x000000ffff159224 */ /* 0x000fca00078e0029 */
[----:B------:R1:W3:Y:S02]  /*53a80*/  @!P1 LDG.E.U8 R2, desc[UR14][R20.64] ;  /* 0x0000000e14029981 */ /* 0x0002e4000c1e1100 */
[----:B-1----:R-:W-:Y:S02]  /*53a90*/  @!P1 IMAD.MOV.U32 R20, RZ, RZ, R8 ;  /* 0x000000ffff149224 */ /* 0x002fe400078e0008 */
[----:B------:R-:W-:-:S05]  /*53aa0*/  @!P1 IMAD.MOV.U32 R21, RZ, RZ, R9 ;  /* 0x000000ffff159224 */ /* 0x000fca00078e0009 */
[----:B------:R4:W3:Y:S01]  /*53ab0*/  @!P1 LDG.E.U8 R3, desc[UR14][R20.64] ;  /* 0x0000000e14039981 */ /* 0x0008e2000c1e1100 */
[----:B------:R-:W-:Y:S02]  /*53ac0*/  PRMT R19, RZ, 0x7610, R19 ;  /* 0x00007610ff137816 */ /* 0x000fe40000000013 */
[----:B------:R-:W-:Y:S01]  /*53ad0*/  PRMT R11, RZ, 0x7610, R11 ;  /* 0x00007610ff0b7816 */ /* 0x000fe2000000000b */
[----:B----4-:R-:W-:Y:S02]  /*53ae0*/  @!P1 IMAD.MOV.U32 R20, RZ, RZ, R0 ;  /* 0x000000ffff149224 */ /* 0x010fe400078e0000 */
[----:B------:R-:W-:-:S05]  /*53af0*/  @!P1 IMAD.MOV.U32 R21, RZ, RZ, R10 ;  /* 0x000000ffff159224 */ /* 0x000fca00078e000a */
[----:B------:R2:W4:Y:S02]  /*53b00*/  @!P1 LDG.E.U8 R19, desc[UR14][R20.64] ;  /* 0x0000000e14139981 */ /* 0x000524000c1e1100 */
[----:B--2---:R-:W-:Y:S02]  /*53b10*/  @!P1 IMAD.MOV.U32 R21, RZ, RZ, R7 ;  /* 0x000000ffff159224 */ /* 0x004fe400078e0007 */
[----:B------:R-:W-:-:S05]  /*53b20*/  @!P1 IMAD.MOV.U32 R20, RZ, RZ, R6 ;  /* 0x000000ffff149224 */ /* 0x000fca00078e0006 */
[----:B------:R-:W2:Y:S04]  /*53b30*/  @!P1 LDG.E.U8 R11, desc[UR14][R20.64] ;  /* 0x0000000e140b9981 */ /* 0x000ea8000c1e1100 */
[----:B------:R1:W-:Y:S04]  /*53b40*/  STL [R1+0x1d50], R5 ;  /* 0x001d500501007387 */ /* 0x0003e80000100800 */
[----:B0-----:R-:W2:Y:S04]  /*53b50*/  LDL R4, [R1+0x998] ;  /* 0x0009980001047983 */ /* 0x001ea80000100800 */
[----:B-1----:R-:W2:Y:S04]  /*53b60*/  LDL R5, [R1+0x994] ;  /* 0x0009940001057983 */ /* 0x002ea80000100800 */
[----:B---3--:R0:W-:Y:S04]  /*53b70*/  STL [R1+0x1d54], R2 ;  /* 0x001d540201007387 */ /* 0x0081e80000100800 */
[----:B------:R-:W3:Y:S04]  /*53b80*/  LDL R9, [R1+0x9c4] ;  /* 0x0009c40001097983 */ /* 0x000ee80000100800 */
[----:B------:R-:W3:Y:S04]  /*53b90*/  LDL R8, [R1+0x9c8] ;  /* 0x0009c80001087983 */ /* 0x000ee80000100800 */
[----:B------:R1:W-:Y:S04]  /*53ba0*/  STL [R1+0x1d58], R3 ;  /* 0x001d580301007387 */ /* 0x0003e80000100800 */
[----:B------:R-:W3:Y:S04]  /*53bb0*/  LDL R10, [R1+0x9f4] ;  /* 0x0009f400010a7983 */ /* 0x000ee80000100800 */
[----:B------:R-:W3:Y:S04]  /*53bc0*/  LDL R0, [R1+0x9f8] ;  /* 0x0009f80001007983 */ /* 0x000ee80000100800 */
[----:B----4-:R-:W-:Y:S04]  /*53bd0*/  STL [R1+0x1d5c], R19 ;  /* 0x001d5c1301007387 */ /* 0x010fe80000100800 */
[----:B------:R-:W4:Y:S04]  /*53be0*/  LDL R7, [R1+0xa24] ;  /* 0x000a240001077983 */ /* 0x000f280000100800 */
[----:B0-----:R-:W4:Y:S04]  /*53bf0*/  LDL R2, [R1+0xa28] ;  /* 0x000a280001027983 */ /* 0x001f280000100800 */
[----:B-1----:R-:W4:Y:S04]  /*53c00*/  LDL R3, [R1+0xa58] ;  /* 0x000a580001037983 */ /* 0x002f280000100800 */
[----:B--2---:R0:W-:Y:S04]  /*53c10*/  STL [R1+0x1d60], R11 ;  /* 0x001d600b01007387 */ /* 0x0041e80000100800 */
[----:B------:R-:W2:Y:S01]  /*53c20*/  LDL R6, [R1+0xa54] ;  /* 0x000a540001067983 */ /* 0x000ea20000100800 */
[----:B------:R-:W-:Y:S01]  /*53c30*/  PRMT R91, RZ, 0x7610, R91 ;  /* 0x00007610ff5b7816 */ /* 0x000fe2000000005b */
[----:B------:R-:W-:-:S02]  /*53c40*/  @!P1 IMAD.MOV.U32 R20, RZ, RZ, R4 ;  /* 0x000000ffff149224 */ /* 0x000fc400078e0004 */
[----:B------:R-:W2:Y:S01]  /*53c50*/  LDL R4, [R1+0xa80] ;  /* 0x000a800001047983 */ /* 0x000ea20000100800 */
[----:B------:R-:W-:Y:S01]  /*53c60*/  PRMT R70, RZ, 0x7610, R70 ;  /* 0x00007610ff467816 */ /* 0x000fe20000000046 */
[----:B------:R-:W-:Y:S02]  /*53c70*/  @!P1 IMAD.MOV.U32 R21, RZ, RZ, R5 ;  /* 0x000000ffff159224 */ /* 0x000fe400078e0005 */
[----:B------:R-:W2:Y:S04]  /*53c80*/  LDL R5, [R1+0xa7c] ;  /* 0x000a7c0001057983 */ /* 0x000ea80000100800 */
[----:B------:R3:W2:Y:S01]  /*53c90*/  @!P1 LDG.E.U8 R91, desc[UR14][R20.64] ;  /* 0x0000000e145b9981 */ /* 0x0006a2000c1e1100 */
[----:B------:R-:W-:Y:S01]  /*53ca0*/  PRMT R62, RZ, 0x7610, R62 ;  /* 0x00007610ff3e7816 */ /* 0x000fe2000000003e */
[----:B---3--:R-:W-:-:S02]  /*53cb0*/  @!P1 IMAD.MOV.U32 R20, RZ, RZ, R8 ;  /* 0x000000ffff149224 */ /* 0x008fc400078e0008 */
        /* <DEDUP_REMOVED lines=10> */
[----:B-1----:R-:W-:Y:S02]  /*53d60*/  @!P1 IMAD.MOV.U32 R20, RZ, RZ, R3 ;  /* 0x000000ffff149224 */ /* 0x002fe400078e0003 */
[----:B--2---:R-:W-:-:S05]  /*53d70*/  @!P1 IMAD.MOV.U32 R21, RZ, RZ, R6 ;  /* 0x000000ffff159224 */ /* 0x004fca00078e0006 */
[----:B------:R1:W2:Y:S01]  /*53d80*/  @!P1 LDG.E.U8 R39, desc[UR14][R20.64] ;  /* 0x0000000e14279981 */ /* 0x0002a2000c1e1100 */
[----:B------:R-:W-:Y:S01]  /*53d90*/  PRMT R38, RZ, 0x7610, R38 ;  /* 0x00007610ff267816 */ /* 0x000fe20000000026 */
[----:B-1----:R-:W-:Y:S02]  /*53da0*/  @!P1 IMAD.MOV.U32 R20, RZ, RZ, R4 ;  /* 0x000000ffff149224 */ /* 0x002fe400078e0004 */
[----:B------:R-:W-:Y:S01]  /*53db0*/  @!P1 IMAD.MOV.U32 R21, RZ, RZ, R5 ;  /* 0x000000ffff159224 */ /* 0x000fe200078e0005 */
[----:B------:R-:W-:Y:S04]  /*53dc0*/  STL [R1+0x1d64], R91 ;  /* 0x001d645b01007387 */ /* 0x000fe80000100800 */
[----:B------:R-:W2:Y:S04]  /*53dd0*/  LDL R9, [R1+0xaa4] ;  /* 0x000aa40001097983 */ /* 0x000ea80000100800 */
[----:B------:R-:W2:Y:S04]  /*53de0*/  LDL R8, [R1+0xaa8] ;  /* 0x000aa80001087983 */ /* 0x000ea80000100800 */
[----:B------:R1:W2:Y:S04]  /*53df0*/  @!P1 LDG.E.U8 R38, desc[UR14][R20.64] ;  /* 0x0000000e14269981 */ /* 0x0002a8000c1e1100 */
[----:B---3--:R-:W-:Y:S04]  /*53e00*/  STL [R1+0x1d68], R70 ;  /* 0x001d684601007387 */ /* 0x008fe80000100800 */
[----:B------:R-:W3:Y:S04]  /*53e10*/  LDL R10, [R1+0xacc] ;  /* 0x000acc00010a7983 */ /* 0x000ee80000100800 */
[----:B------:R-:W3:Y:S04]  /*53e20*/  LDL R0, [R1+0xad0] ;  /* 0x000ad00001007983 */ /* 0x000ee80000100800 */
[----:B------:R-:W-:Y:S04]  /*53e30*/  STL [R1+0x1d6c], R62 ;  /* 0x001d6c3e01007387 */ /* 0x000fe80000100800 */
[----:B0-----:R-:W3:Y:S04]  /*53e40*/  LDL R11, [R1+0xaf4] ;  /* 0x000af400010b7983 */ /* 0x001ee80000100800 */
[----:B------:R-:W3:Y:S04]  /*53e50*/  LDL R2, [R1+0xaf8] ;  /* 0x000af80001027983 */ /* 0x000ee80000100800 */
[----:B----4-:R-:W-:Y:S04]  /*53e60*/  STL [R1+0x1d70], R54 ;  /* 0x001d703601007387 */ /* 0x010fe80000100800 */
[----:B------:R-:W4:Y:S04]  /*53e70*/  LDL R6, [R1+0xb1c] ;  /* 0x000b1c0001067983 */ /* 0x000f280000100800 */
[----:B------:R-:W4:Y:S04]  /*53e80*/  LDL R3, [R1+0xb20] ;  /* 0x000b200001037983 */ /* 0x000f280000100800 */
[----:B--2---:R-:W-:Y:S04]  /*53e90*/  STL [R1+0x1d74], R39 ;  /* 0x001d742701007387 */ /* 0x004fe80000100800 */
[----:B------:R-:W2:Y:S04]  /*53ea0*/  LDL R4, [R1+0x750] ;  /* 0x0007500001047983 */ /* 0x000ea80000100800 */
[----:B------:R-:W2:Y:S01]  /*53eb0*/  LDL R7, [R1+0x74c] ;  /* 0x00074c0001077983 */ /* 0x000ea20000100800 */
[----:B------:R-:W-:-:S03]  /*53ec0*/  PRMT R37, RZ, 0x7610, R37 ;  /* 0x00007610ff257816 */ /* 0x000fc60000000025 */
[----:B------:R-:W2:Y:S01]  /*53ed0*/  LDL R5, [R1+0x790] ;  /* 0x0007900001057983 */ /* 0x000ea20000100800 */
[----:B------:R-:W-:Y:S01]  /*53ee0*/  PRMT R36, RZ, 0x7610, R36 ;  /* 0x00007610ff247816 */ /* 0x000fe20000000024 */
[----:B-1----:R-:W-:Y:S02]  /*53ef0*/  @!P1 IMAD.MOV.U32 R21, RZ, RZ, R9 ;  /* 0x000000ffff159224 */ /* 0x002fe400078e0009 */
[----:B------:R-:W-:Y:S01]  /*53f00*/  @!P1 IMAD.MOV.U32 R20, RZ, RZ, R8 ;  /* 0x000000ffff149224 */ /* 0x000fe200078e0008 */
[----:B------:R0:W-:Y:S04]  /*53f10*/  STL [R1+0x1d78], R38 ;  /* 0x001d782601007387 */ /* 0x0001e80000100800 */
[----:B------:R-:W2:Y:S04]  /*53f20*/  LDL R9, [R1+0x78c] ;  /* 0x00078c0001097983 */ /* 0x000ea80000100800 */
[----:B------:R3:W2:Y:S04]  /*53f30*/  @!P1 LDG.E.U8 R37, desc[UR14][R20.64] ;  /* 0x0000000e14259981 */ /* 0x0006a8000c1e1100 */
[----:B------:R-:W2:Y:S01]  /*53f40*/  LDL R8, [R1+0x7d0] ;  /* 0x0007d00001087983 */ /* 0x000ea20000100800 */
[----:B------:R-:W-:-:S03]  /*53f50*/  PRMT R35, RZ, 0x7610, R35 ;  /* 0x00007610ff237816 */ /* 0x000fc60000000023 */
[----:B------:R-:W2:Y:S01]  /*53f60*/  LDL R16, [R1+0x93c] ;  /* 0x00093c0001107983 */ /* 0x000ea20000100800 */
[----:B------:R-:W-:Y:S02]  /*53f70*/  PRMT R34, RZ, 0x7610, R34 ;  /* 0x00007610ff227816 */ /* 0x000fe40000000022 */
[----:B------:R-:W-:Y:S02]  /*53f80*/  PRMT R18, RZ, 0x7610, R18 ;  /* 0x00007610ff127816 */ /* 0x000fe40000000012 */
[----:B------:R-:W-:Y:S02]  /*53f90*/  PRMT R17, RZ, 0x7610, R17 ;  /* 0x00007610ff117816 */ /* 0x000fe40000000011 */
[----:B------:R-:W-:Y:S02]  /*53fa0*/  PRMT R14, RZ, 0x7610, R14 ;  /* 0x00007610ff0e7816 */ /* 0x000fe4000000000e */
[----:B------:R-:W-:Y:S02]  /*53fb0*/  PRMT R13, RZ, 0x7610, R13 ;  /* 0x00007610ff0d7816 */ /* 0x000fe4000000000d */
[----:B------:R-:W-:Y:S01]  /*53fc0*/  PRMT R12, RZ, 0x7610, R12 ;  /* 0x00007610ff0c7816 */ /* 0x000fe2000000000c */
[----:B---3--:R-:W-:-:S02]  /*53fd0*/  @!P1 IMAD.MOV.U32 R20, RZ, RZ, R0 ;  /* 0x000000ffff149224 */ /* 0x008fc400078e0000 */
[----:B------:R-:W-:Y:S01]  /*53fe0*/  @!P1 IMAD.MOV.U32 R21, RZ, RZ, R10 ;  /* 0x000000ffff159224 */ /* 0x000fe200078e000a */
[----:B------:R-:W3:Y:S04]  /*53ff0*/  LDL R0, [R1+0x828] ;  /* 0x0008280001007983 */ /* 0x000ee80000100800 */
[----:B------:R-:W3:Y:S04]  /*54000*/  LDL R10, [R1+0x7cc] ;  /* 0x0007cc00010a7983 */ /* 0x000ee80000100800 */
[----:B------:R1:W3:Y:S01]  /*54010*/  @!P1 LDG.E.U8 R36, desc[UR14][R20.64] ;  /* 0x0000000e14249981 */ /* 0x0002e2000c1e1100 */
        /* <DEDUP_REMOVED lines=8> */
[----:B------:R-:W-:Y:S01]  /*540a0*/  PRMT R29, RZ, 0x7610, R29 ;  /* 0x00007610ff1d7816 */ /* 0x000fe2000000001d */
[----:B-1----:R-:W-:Y:S01]  /*540b0*/  @!P1 IMAD.MOV.U32 R21, RZ, RZ, R11 ;  /* 0x000000ffff159224 */ /* 0x002fe200078e000b */
[----:B------:R-:W-:Y:S01]  /*540c0*/  PRMT R28, RZ, 0x7610, R28 ;  /* 0x00007610ff1c7816 */ /* 0x000fe2000000001c */
[----:B------:R-:W3:Y:S01]  /*540d0*/  LDL R11, [R1+0x824] ;  /* 0x00082400010b7983 */ /* 0x000ee20000100800 */
[----:B------:R-:W-:-:S03]  /*540e0*/  @!P1 IMAD.MOV.U32 R20, RZ, RZ, R2 ;  /* 0x000000ffff149224 */ /* 0x000fc600078e0002 */
[----:B------:R-:W3:Y:S01]  /*540f0*/  LDL R2, [R1+0x940] ;  /* 0x0009400001027983 */ /* 0x000ee20000100800 */
[----:B------:R-:W-:Y:S02]  /*54100*/  PRMT R27, RZ, 0x7610, R27 ;  /* 0x00007610ff1b7816 */ /* 0x000fe4000000001b */
[----:B------:R-:W-:Y:S02]  /*54110*/  PRMT R84, RZ, 0x7610, R84 ;  /* 0x00007610ff547816 */ /* 0x000fe40000000054 */
[----:B------:R-:W-:Y:S01]  /*54120*/  PRMT R82, RZ, 0x7610, R82 ;  /* 0x00007610ff527816 */ /* 0x000fe20000000052 */
[----:B------:R4:W3:Y:S01]  /*54130*/  @!P1 LDG.E.U8 R35, desc[UR14][R20.64] ;  /* 0x0000000e14239981 */ /* 0x0008e2000c1e1100 */
        /* <DEDUP_REMOVED lines=8> */
[----:B------:R-:W-:Y:S01]  /*541c0*/  PRMT R25, RZ, 0x7610, R25 ;  /* 0x00007610ff197816 */ /* 0x000fe20000000019 */
[----:B----4-:R-:W-:-:S02]  /*541d0*/  @!P1 IMAD.MOV.U32 R20, RZ, RZ, R3 ;  /* 0x000000ffff149224 */ /* 0x010fc400078e0003 */
[----:B------:R-:W-:Y:S01]  /*541e0*/  @!P1 IMAD.MOV.U32 R21, RZ, RZ, R6 ;  /* 0x000000ffff159224 */ /* 0x000fe200078e0006 */
[----:B------:R-:W4:Y:S04]  /*541f0*/  LDL R3, [R1+0x970] ;  /* 0x0009700001037983 */ /* 0x000f280000100800 */
[----:B------:R-:W4:Y:S04]  /*54200*/  LDL R6, [R1+0x96c] ;  /* 0x00096c0001067983 */ /* 0x000f280000100800 */
[----:B------:R2:W4:Y:S01]  /*54210*/  @!P1 LDG.E.U8 R34, desc[UR14][R20.64] ;  /* 0x0000000e14229981 */ /* 0x000522000c1e1100 */
        /* <DEDUP_REMOVED lines=10> */
[----:B------:R-:W-:Y:S01]  /*542c0*/  PRMT R57, RZ, 0x7610, R57 ;  /* 0x00007610ff397816 */ /* 0x000fe20000000039 */
[----:B------:R-:W4:Y:S04]  /*542d0*/  LDL R19, [R1+0xae8] ;  /* 0x000ae80001137983 */ /* 0x000f280000100800 */
[----:B0-----:R-:W4:Y:S01]  /*542e0*/  LDL R38, [R1+0xae4] ;  /* 0x000ae40001267983 */ /* 0x001f220000100800 */
        /* <DEDUP_REMOVED lines=11> */
[----:B------:R-:W4:Y:S01]  /*543a0*/  LDL R39, [R1+0x954] ;  /* 0x0009540001277983 */ /* 0x000f220000100800 */
[----:B--2---:R-:W-:-:S03]  /*543b0*/  @!P1 IMAD.MOV.U32 R20, RZ, RZ, R4 ;  /* 0x000000ffff149224 */ /* 0x004fc600078e0004 */
[----:B------:R-:W2:Y:S01]  /*543c0*/  LDL R4, [R1+0x9a0] ;  /* 0x0009a00001047983 */ /* 0x000ea20000100800 */
[----:B------:R-:W-:-:S03]  /*543d0*/  @!P1 IMAD.MOV.U32 R21, RZ, RZ, R7 ;  /* 0x000000ffff159224 */ /* 0x000fc600078e0007 */
[----:B------:R-:W2:Y:S04]  /*543e0*/  LDL R7, [R1+0x99c] ;  /* 0x00099c0001077983 */ /* 0x000ea80000100800 */
[----:B------:R0:W2:Y:S02]  /*543f0*/  @!P1 LDG.E.U8 R18, desc[UR14][R20.64] ;  /* 0x0000000e14129981 */ /* 0x0000a4000c1e1100 */
[----:B0-----:R-:W-:Y:S02]  /*54400*/  @!P1 IMAD.MOV.U32 R20, RZ, RZ, R5 ;  /* 0x000000ffff149224 */ /* 0x001fe400078e0005 */
[----:B------:R-:W-:Y:S01]  /*54410*/  @!P1 IMAD.MOV.U32 R21, RZ, RZ, R9 ;  /* 0x000000ffff159224 */ /* 0x000fe200078e0009 */
[----:B------:R-:W2:Y:S04]  /*54420*/  LDL R5, [R1+0x9d0] ;  /* 0x0009d00001057983 */ /* 0x000ea80000100800 */
[----:B------:R-:W2:Y:S04]  /*54430*/  LDL R9, [R1+0x9cc] ;  /* 0x0009cc0001097983 */ /* 0x000ea80000100800 */
[----:B------:R0:W2:Y:S02]  /*54440*/  @!P1 LDG.E.U8 R17, desc[UR14][R20.64] ;  /* 0x0000000e14119981 */ /* 0x0000a4000c1e1100 */
[----:B0-----:R-:W-:-:S02]  /*54450*/  @!P1 IMAD.MOV.U32 R20, RZ, RZ, R8 ;  /* 0x000000ffff149224 */ /* 0x001fc400078e0008 */
[----:B---3--:R-:W-:Y:S01]  /*54460*/  @!P1 IMAD.MOV.U32 R21, RZ, RZ, R10 ;  /* 0x000000ffff159224 */ /* 0x008fe200078e000a */
[----:B------:R-:W3:Y:S04]  /*54470*/  LDL R8, [R1+0xa00] ;  /* 0x000a000001087983 */ /* 0x000ee80000100800 */
[----:B------:R-:W3:Y:S04]  /*54480*/  LDL R10, [R1+0x9fc] ;  /* 0x0009fc00010a7983 */ /* 0x000ee80000100800 */
[----:B------:R0:W3:Y:S02]  /*54490*/  @!P1 LDG.E.U8 R14, desc[UR14][R20.64] ;  /* 0x0000000e140e9981 */ /* 0x0000e4000c1e1100 */
[----:B0-----:R-:W-:-:S02]  /*544a0*/  @!P1 IMAD.MOV.U32 R20, RZ, RZ, R0 ;  /* 0x000000ffff149224 */ /* 0x001fc400078e0000 */
[----:B------:R-:W-:Y:S01]  /*544b0*/  @!P1 IMAD.MOV.U32 R21, RZ, RZ, R11 ;  /* 0x000000ffff159224 */ /* 0x000fe200078e000b */
        /* <DEDUP_REMOVED lines=8> */
[----:B----4-:R-:W-:-:S02]  /*54540*/  @!P1 IMAD.MOV.U32 R20, RZ, RZ, R3 ;  /* 0x000000ffff149224 */ /* 0x010fc400078e0003 */
[----:B------:R-:W-:Y:S01]  /*54550*/  @!P1 IMAD.MOV.U32 R21, RZ, RZ, R6 ;  /* 0x000000ffff159224 */ /* 0x000fe200078e0006 */
[----:B------:R-:W4:Y:S04]  /*54560*/  LDL R3, [R1+0xa88] ;  /* 0x000a880001037983 */ /* 0x000f280000100800 */
[----:B------:R-:W4:Y:S04]  /*54570*/  LDL R6, [R1+0xa5c] ;  /* 0x000a5c0001067983 */ /* 0x000f280000100800 */
[----:B------:R2:W4:Y:S02]  /*54580*/  @!P1 LDG.E.U8 R93, desc[UR14][R20.64] ;  /* 0x0000000e145d9981 */ /* 0x000524000c1e1100 */
[----:B--2---:R-:W-:-:S02]  /*54590*/  @!P1 IMAD.MOV.U32 R20, RZ, RZ, R4 ;  /* 0x000000ffff149224 */ /* 0x004fc400078e0004 */
        /* <DEDUP_REMOVED lines=9> */
[----:B---3--:R-:W-:-:S02]  /*54630*/  @!P1 IMAD.MOV.U32 R20, RZ, RZ, R8 ;  /* 0x000000ffff149224 */ /* 0x008fc400078e0008 */
[----:B------:R-:W3:Y:S01]  /*54640*/  LDL R8, [R1+0xad4] ;  /* 0x000ad40001087983 */ /* 0x000ee20000100800 */
[----:B------:R-:W-:-:S03]  /*54650*/  @!P1 IMAD.MOV.U32 R21, RZ, RZ, R10 ;  /* 0x000000ffff159224 */ /* 0x000fc600078e000a */
[----:B------:R-:W3:Y:S04]  /*54660*/  LDL R10, [R1+0xb00] ;  /* 0x000b0000010a7983 */ /* 0x000ee80000100800 */
[----:B------:R0:W3:Y:S02]  /*54670*/  @!P1 LDG.E.U8 R60, desc[UR14][R20.64] ;  /* 0x0000000e143c9981 */ /* 0x0000e4000c1e1100 */
[----:B0-----:R-:W-:Y:S02]  /*54680*/  @!P1 IMAD.MOV.U32 R20, RZ, RZ, R0 ;  /* 0x000000ffff149224 */ /* 0x001fe400078e0000 */
[----:B------:R-:W-:Y:S01]  /*54690*/  @!P1 IMAD.MOV.U32 R21, RZ, RZ, R11 ;  /* 0x000000ffff159224 */ /* 0x000fe200078e000b */
[----:B------:R-:W3:Y:S04]  /*546a0*/  LDL R0, [R1+0xb28] ;  /* 0x000b280001007983 */ /* 0x000ee80000100800 */
[----:B------:R-:W3:Y:S04]  /*546b0*/  LDL R11, [R1+0xb24] ;  /* 0x000b2400010b7983 */ /* 0x000ee80000100800 */
[----:B------:R0:W3:Y:S02]  /*546c0*/  @!P1 LDG.E.U8 R33, desc[UR14][R20.64] ;  /* 0x0000000e14219981 */ /* 0x0000e4000c1e1100 */
[----:B0-----:R-:W-:-:S02]  /*546d0*/  @!P1 IMAD.MOV.U32 R20, RZ, RZ, R2 ;  /* 0x000000ffff149224 */ /* 0x001fc400078e0002 */
[----:B------:R-:W3:Y:S01]  /*546e0*/  LDL R2, [R1+0x758] ;  /* 0x0007580001027983 */ /* 0x000ee20000100800 */
[----:B----4-:R-:W-:-:S03]  /*546f0*/  @!P1 IMAD.MOV.U32 R21, RZ, RZ, R6 ;  /* 0x000000ffff159224 */ /* 0x010fc600078e0006 */
[----:B------:R-:W4:Y:S04]  /*54700*/  LDL R6, [R1+0x754] ;  /* 0x0007540001067983 */ /* 0x000f280000100800 */
[----:B------:R0:W4:Y:S02]  /*54710*/  @!P1 LDG.E.U8 R32, desc[UR14][R20.64] ;  /* 0x0000000e14209981 */ /* 0x000124000c1e1100 */
[----:B0-----:R-:W-:Y:S02]  /*54720*/  @!P1 IMAD.MOV.U32 R20, RZ, RZ, R3 ;  /* 0x000000ffff149224 */ /* 0x001fe400078e0003 */
[----:B------:R-:W4:Y:S01]  /*54730*/  LDL R3, [R1+0x798] ;  /* 0x0007980001037983 */ /* 0x000f220000100800 */
[----:B--2---:R-:W-:-:S03]  /*54740*/  @!P1 IMAD.MOV.U32 R21, RZ, RZ, R4 ;  /* 0x000000ffff159224 */ /* 0x004fc600078e0004 */
[----:B------:R-:W2:Y:S04]  /*54750*/  LDL R4, [R1+0x794] ;  /* 0x0007940001047983 */ /* 0x000ea80000100800 */
[----:B------:R0:W2:Y:S02]  /*54760*/  @!P1 LDG.E.U8 R31, desc[UR14][R20.64] ;  /* 0x0000000e141f9981 */ /* 0x0000a4000c1e1100 */
[----:B0-----:R-:W-:Y:S02]  /*54770*/  @!P1 IMAD.MOV.U32 R20, RZ, RZ, R7 ;  /* 0x000000ffff149224 */ /* 0x001fe400078e0007 */
[----:B------:R-:W2:Y:S01]  /*54780*/  LDL R7, [R1+0x7d8] ;  /* 0x0007d80001077983 */ /* 0x000ea20000100800 */
[----:B------:R-:W-:-:S03]  /*54790*/  @!P1 IMAD.MOV.U32 R21, RZ, RZ, R9 ;  /* 0x000000ffff159224 */ /* 0x000fc600078e0009 */
[----:B------:R-:W2:Y:S04]  /*547a0*/  LDL R9, [R1+0x7d4] ;  /* 0x0007d40001097983 */ /* 0x000ea80000100800 */
[----:B------:R0:W2:Y:S02]  /*547b0*/  @!P1 LDG.E.U8 R30, desc[UR14][R20.64] ;  /* 0x0000000e141e9981 */ /* 0x0000a4000c1e1100 */
[----:B0-----:R-:W-:Y:S02]  /*547c0*/  @!P1 IMAD.MOV.U32 R20, RZ, RZ, R5 ;  /* 0x000000ffff149224 */ /* 0x001fe400078e0005 */
        /* <DEDUP_REMOVED lines=15> */
[----:B----4-:R-:W-:Y:S01]  /*548c0*/  @!P1 IMAD.MOV.U32 R21, RZ, RZ, R6 ;  /* 0x000000ffff159224 */ /* 0x010fe200078e0006 */
[----:B------:R-:W4:Y:S04]  /*548d0*/  LDL R2, [R1+0x9a8] ;  /* 0x0009a80001027983 */ /* 0x000f280000100800 */
[----:B------:R-:W4:Y:S04]  /*548e0*/  LDL R6, [R1+0x974] ;  /* 0x0009740001067983 */ /* 0x000f280000100800 */
[----:B------:R0:W4:Y:S02]  /*548f0*/  @!P1 LDG.E.U8 R84, desc[UR14][R20.64] ;  /* 0x0000000e14549981 */ /* 0x000124000c1e1100 */
[----:B0-----:R-:W-:-:S02]  /*54900*/  @!P1 IMAD.MOV.U32 R20, RZ, RZ, R3 ;  /* 0x000000ffff149224 */ /* 0x001fc400078e0003 */
        /* <DEDUP_REMOVED lines=9> */
[----:B---3--:R-:W-:Y:S02]  /*549a0*/  @!P1 IMAD.MOV.U32 R20, RZ, RZ, R5 ;  /* 0x000000ffff149224 */ /* 0x008fe400078e0005 */
[----:B------:R-:W-:Y:S01]  /*549b0*/  @!P1 IMAD.MOV.U32 R21, RZ, RZ, R8 ;  /* 0x000000ffff159224 */ /* 0x000fe200078e0008 */
[----:B------:R-:W3:Y:S04]  /*549c0*/  LDL R5, [R1+0xa38] ;  /* 0x000a380001057983 */ /* 0x000ee80000100800 */
[----:B------:R-:W3:Y:S04]  /*549d0*/  LDL R8, [R1+0xa34] ;  /* 0x000a340001087983 */ /* 0x000ee80000100800 */
[----:B------:R0:W3:Y:S02]  /*549e0*/  @!P1 LDG.E.U8 R78, desc[UR14][R20.64] ;  /* 0x0000000e144e9981 */ /* 0x0000e4000c1e1100 */
[----:B0-----:R-:W-:-:S02]  /*549f0*/  @!P1 IMAD.MOV.U32 R20, RZ, RZ, R10 ;  /* 0x000000ffff149224 */ /* 0x001fc400078e000a */
[----:B------:R-:W3:Y:S01]  /*54a00*/  LDL R10, [R1+0xa68] ;  /* 0x000a6800010a7983 */ /* 0x000ee20000100800 */
[----:B------:R-:W-:-:S03]  /*54a10*/  @!P1 IMAD.MOV.U32 R21, RZ, RZ, R11 ;  /* 0x000000ffff159224 */ /* 0x000fc600078e000b */
[----:B------:R-:W3:Y:S04]  /*54a20*/  LDL R11, [R1+0xa64] ;  /* 0x000a6400010b7983 */ /* 0x000ee80000100800 */
[----:B------:R0:W3:Y:S02]  /*54a30*/  @!P1 LDG.E.U8 R76, desc[UR14][R20.64] ;  /* 0x0000000e144c9981 */ /* 0x0000e4000c1e1100 */
[----:B0-----:R-:W-:Y:S02]  /*54a40*/  @!P1 IMAD.MOV.U32 R20, RZ, RZ, R0 ;  /* 0x000000ffff149224 */ /* 0x001fe400078e0000 */
        /* <DEDUP_REMOVED lines=34> */
[----:B0-----:R-:W-:-:S02]  /*54c70*/  @!P1 IMAD.MOV.U32 R20, RZ, RZ, R2 ;  /* 0x000000ffff149224 */ /* 0x001fc400078e0002 */
[----:B------:R-:W4:Y:S01]  /*54c80*/  LDL R2, [R1+0x7a0] ;  /* 0x0007a00001027983 */ /* 0x000f220000100800 */
[----:B--2---:R-:W-:-:S03]  /*54c90*/  @!P1 IMAD.MOV.U32 R21, RZ, RZ, R4 ;  /* 0x000000ffff159224 */ /* 0x004fc600078e0004 */
[----:B------:R-:W2:Y:S04]  /*54ca0*/  LDL R4, [R1+0x79c] ;  /* 0x00079c0001047983 */ /* 0x000ea80000100800 */
[----:B------:R0:W2:Y:S01]  /*54cb0*/  @!P1 LDG.E.U8 R23, desc[UR14][R20.64] ;  /* 0x0000000e14179981 */ /* 0x0000a2000c1e1100 */
[----:B------:R-:W-:-:S03]  /*54cc0*/  @!P1 IMAD.MOV.U32 R46, RZ, RZ, R3 ;  /* 0x000000ffff2e9224 */ /* 0x000fc600078e0003 */
[----:B------:R-:W2:Y:S01]  /*54cd0*/  LDL R3, [R1+0x7e0] ;  /* 0x0007e00001037983 */ /* 0x000ea20000100800 */
[----:B------:R-:W-:-:S03]  /*54ce0*/  @!P1 IMAD.MOV.U32 R47, RZ, RZ, R9 ;  /* 0x000000ffff2f9224 */ /* 0x000fc600078e0009 */
[----:B------:R-:W2:Y:S01]  /*54cf0*/  LDL R9, [R1+0x7dc] ;  /* 0x0007dc0001097983 */ /* 0x000ea20000100800 */
[----:B0-----:R-:W-:-:S03]  /*54d00*/  PRMT R21, RZ, 0x7610, R21 ;  /* 0x00007610ff157816 */ /* 0x001fc60000000015 */
[----:B------:R0:W2:Y:S01]  /*54d10*/  @!P1 LDG.E.U8 R22, desc[UR14][R46.64] ;  /* 0x0000000e2e169981 */ /* 0x0000a2000c1e1100 */
[----:B------:R-:W-:Y:S01]  /*54d20*/  PRMT R20, RZ, 0x7610, R20 ;  /* 0x00007610ff147816 */ /* 0x000fe20000000014 */
[----:B0-----:R-:W-:Y:S02]  /*54d30*/  @!P1 IMAD.MOV.U32 R46, RZ, RZ, R7 ;  /* 0x000000ffff2e9224 */ /* 0x001fe400078e0007 */
[----:B------:R-:W2:Y:S01]  /*54d40*/  LDL R7, [R1+0x838] ;  /* 0x0008380001077983 */ /* 0x000ea20000100800 */
[----:B---3--:R-:W-:-:S03]  /*54d50*/  @!P1 IMAD.MOV.U32 R47, RZ, RZ, R8 ;  /* 0x000000ffff2f9224 */ /* 0x008fc600078e0008 */
[----:B------:R-:W3:Y:S04]  /*54d60*/  LDL R8, [R1+0x834] ;  /* 0x0008340001087983 */ /* 0x000ee80000100800 */
[----:B------:R0:W3:Y:S02]  /*54d70*/  @!P1 LDG.E.U8 R21, desc[UR14][R46.64] ;  /* 0x0000000e2e159981 */ /* 0x0000e4000c1e1100 */
[----:B0-----:R-:W-:Y:S02]  /*54d80*/  @!P1 IMAD.MOV.U32 R46, RZ, RZ, R5 ;  /* 0x000000ffff2e9224 */ /* 0x001fe400078e0005 */
        /* <DEDUP_REMOVED lines=75> */
[----:B------:R-:W-:Y:S01]  /*55240*/  @!P1 IMAD.MOV.U32 R47, RZ, RZ, R16 ;  /* 0x000000ffff2f9224 */ /* 0x000fe200078e0010 */
[----:B------:R-:W2:Y:S04]  /*55250*/  LDL R11, [R1+0x9b8] ;  /* 0x0009b800010b7983 */ /* 0x000ea80000100800 */
[----:B------:R0:W2:Y:S02]  /*55260*/  @!P1 LDG.E.U8 R71, desc[UR14][R46.64] ;  /* 0x0000000e2e479981 */ /* 0x0000a4000c1e1100 */
[----:B0-----:R-:W-:Y:S02]  /*55270*/  @!P1 IMAD.MOV.U32 R46, RZ, RZ, R9 ;  /* 0x000000ffff2e9224 */ /* 0x001fe400078e0009 */
[----:B------:R-:W-:Y:S01]  /*55280*/  @!P1 IMAD.MOV.U32 R47, RZ, RZ, R10 ;  /* 0x000000ffff2f9224 */ /* 0x000fe200078e000a */
[----:B------:R-:W2:Y:S04]  /*55290*/  LDL R9, [R1+0x988] ;  /* 0x0009880001097983 */ /* 0x000ea80000100800 */
[----:B------:R3:W2:Y:S02]  /*552a0*/  @!P1 LDG.E.U8 R73, desc[UR14][R46.64] ;  /* 0x0000000e2e499981 */ /* 0x0006a4000c1e1100 */
[----:B---3--:R-:W-:-:S02]  /*552b0*/  @!P1 IMAD.MOV.U32 R46, RZ, RZ, R7 ;  /* 0x000000ffff2e9224 */ /* 0x008fc400078e0007 */
[----:B------:R-:W-:-:S05]  /*552c0*/  @!P1 IMAD.MOV.U32 R47, RZ, RZ, R8 ;  /* 0x000000ffff2f9224 */ /* 0x000fca00078e0008 */
[----:B------:R4:W3:Y:S02]  /*552d0*/  @!P1 LDG.E.U8 R75, desc[UR14][R46.64] ;  /* 0x0000000e2e4b9981 */ /* 0x0008e4000c1e1100 */
[----:B----4-:R-:W-:Y:S02]  /*552e0*/  @!P1 IMAD.MOV.U32 R46, RZ, RZ, R5 ;  /* 0x000000ffff2e9224 */ /* 0x010fe400078e0005 */
[----:B------:R-:W-:Y:S01]  /*552f0*/  @!P1 IMAD.MOV.U32 R47, RZ, RZ, R6 ;  /* 0x000000ffff2f9224 */ /* 0x000fe200078e0006 */
[----:B------:R-:W4:Y:S04]  /*55300*/  LDL R5, [R1+0x9e4] ;  /* 0x0009e40001057983 */ /* 0x000f280000100800 */
[----:B------:R0:W3:Y:S02]  /*55310*/  @!P1 LDG.E.U8 R77, desc[UR14][R46.64] ;  /* 0x0000000e2e4d9981 */ /* 0x0000e4000c1e1100 */
[----:B0-----:R-:W-:-:S02]  /*55320*/  @!P1 IMAD.MOV.U32 R46, RZ, RZ, R0 ;  /* 0x000000ffff2e9224 */ /* 0x001fc400078e0000 */
[----:B------:R-:W3:Y:S01]  /*55330*/  LDL R0, [R1+0x958] ;  /* 0x0009580001007983 */ /* 0x000ee20000100800 */
[----:B--2---:R-:W-:-:S03]  /*55340*/  @!P1 IMAD.MOV.U32 R47, RZ, RZ, R4 ;  /* 0x000000ffff2f9224 */ /* 0x004fc600078e0004 */
[----:B------:R-:W2:Y:S04]  /*55350*/  LDL R4, [R1+0x9e8] ;  /* 0x0009e80001047983 */ /* 0x000ea80000100800 */
[----:B------:R0:W2:Y:S02]  /*55360*/  @!P1 LDG.E.U8 R79, desc[UR14][R46.64] ;  /* 0x0000000e2e4f9981 */ /* 0x0000a4000c1e1100 */
[----:B0-----:R-:W-:Y:S02]  /*55370*/  @!P1 IMAD.MOV.U32 R46, RZ, RZ, R2 ;  /* 0x000000ffff2e9224 */ /* 0x001fe400078e0002 */
[----:B------:R-:W2:Y:S01]  /*55380*/  LDL R2, [R1+0xa18] ;  /* 0x000a180001027983 */ /* 0x000ea20000100800 */
[----:B------:R-:W-:-:S03]  /*55390*/  @!P1 IMAD.MOV.U32 R47, RZ, RZ, R3 ;  /* 0x000000ffff2f9224 */ /* 0x000fc600078e0003 */
[----:B------:R-:W2:Y:S04]  /*553a0*/  LDL R3, [R1+0xa14] ;  /* 0x000a140001037983 */ /* 0x000ea80000100800 */
        /* <DEDUP_REMOVED lines=15> */
[----:B------:R-:W-:-:S06]  /*554a0*/  PRMT R81, RZ, 0x7610, R81 ;  /* 0x00007610ff517816 */ /* 0x000fcc0000000051 */
[----:B------:R0:W4:Y:S01]  /*554b0*/  @!P1 LDG.E.U8 R81, desc[UR14][R46.64] ;  /* 0x0000000e2e519981 */ /* 0x000122000c1e1100 */
[----:B------:R-:W-:Y:S01]  /*554c0*/  PRMT R83, RZ, 0x7610, R83 ;  /* 0x00007610ff537816 */ /* 0x000fe20000000053 */
[----:B0-----:R-:W-:Y:S02]  /*554d0*/  @!P1 IMAD.MOV.U32 R47, RZ, RZ, R39 ;  /* 0x000000ffff2f9224 */ /* 0x001fe400078e0027 */
[----:B---3--:R-:W-:Y:S02]  /*554e0*/  @!P1 IMAD.MOV.U32 R46, RZ, RZ, R0 ;  /* 0x000000ffff2e9224 */ /* 0x008fe400078e0000 */
[----:B------:R-:W3:Y:S04]  /*554f0*/  LDL.LU R0, [R1+0x46c] ;  /* 0x00046c0001007983 */ /* 0x000ee80000300800 */
[----:B------:R0:W3:Y:S02]  /*55500*/  @!P1 LDG.E.U8 R83, desc[UR14][R46.64] ;  /* 0x0000000e2e539981 */ /* 0x0000e4000c1e1100 */
[----:B0-----:R-:W-:-:S02]  /*55510*/  @!P1 IMAD.MOV.U32 R46, RZ, RZ, R9 ;  /* 0x000000ffff2e9224 */ /* 0x001fc400078e0009 */
[----:B------:R-:W3:Y:S04]  /*55520*/  LDL.LU R9, [R1+0x464] ;  /* 0x0004640001097983 */ /* 0x000ee80000300800 */
[----:B--2---:R0:W-:Y:S04]  /*55530*/  STS.U8 [R15+UR4+0x1df00], R16 ;  /* 0x01df00100f007988 */ /* 0x0041e80008000004 */
[----:B0-----:R-:W2:Y:S04]  /*55540*/  LDL.LU R16, [R1+0x45c] ;  /* 0x00045c0001107983 */ /* 0x001ea80000300800 */
[----:B------:R0:W-:Y:S04]  /*55550*/  STS.U8 [R15+UR4+0x19f00], R8 ;  /* 0x019f00080f007988 */ /* 0x0001e80008000004 */
[----:B0-----:R-:W2:Y:S01]  /*55560*/  LDL.LU R8, [R1+0x454] ;  /* 0x0004540001087983 */ /* 0x001ea20000300800 */
[----:B------:R-:W-:Y:S01]  /*55570*/  PRMT R85, RZ, 0x7610, R85 ;  /* 0x00007610ff557816 */ /* 0x000fe20000000055 */
[----:B------:R-:W-:Y:S01]  /*55580*/  @!P1 IMAD.MOV.U32 R47, RZ, RZ, R38 ;  /* 0x000000ffff2f9224 */ /* 0x000fe200078e0026 */
[----:B------:R-:W-:Y:S01]  /*55590*/  PRMT R87, RZ, 0x7610, R87 ;  /* 0x00007610ff577816 */ /* 0x000fe20000000057 */
[----:B------:R-:W2:Y:S04]  /*555a0*/  LDL.LU R38, [R1+0x3e8] ;  /* 0x0003e80001267983 */ /* 0x000ea80000300800 */
[----:B------:R0:W2:Y:S01]  /*555b0*/  @!P1 LDG.E.U8 R85, desc[UR14][R46.64] ;  /* 0x0000000e2e559981 */ /* 0x0000a2000c1e1100 */
[----:B------:R-:W-:-:S03]  /*555c0*/  PRMT R88, RZ, 0x7610, R88 ;  /* 0x00007610ff587816 */ /* 0x000fc60000000058 */
[----:B------:R-:W2:Y:S04]  /*555d0*/  LDL.LU R39, [R1+0x3e0] ;  /* 0x0003e00001277983 */ /* 0x000ea80000300800 */
[----:B------:R-:W2:Y:S01]  /*555e0*/  LDL.LU R54, [R1+0x3d8] ;  /* 0x0003d80001367983 */ /* 0x000ea20000300800 */
[----:B0-----:R-:W-:Y:S02]  /*555f0*/  @!P1 IMAD.MOV.U32 R46, RZ, RZ, R11 ;  /* 0x000000ffff2e9224 */ /* 0x001fe400078e000b */
[----:B------:R-:W-:-:S05]  /*55600*/  @!P1 IMAD.MOV.U32 R47, RZ, RZ, R19 ;  /* 0x000000ffff2f9224 */ /* 0x000fca00078e0013 */
[----:B------:R0:W2:Y:S02]  /*55610*/  @!P1 LDG.E.U8 R87, desc[UR14][R46.64] ;  /* 0x0000000e2e579981 */ /* 0x0000a4000c1e1100 */
[----:B0-----:R-:W-:Y:S02]  /*55620*/  @!P1 IMAD.MOV.U32 R46, RZ, RZ, R4 ;  /* 0x000000ffff2e9224 */ /* 0x001fe400078e0004 */
[----:B----4-:R-:W-:-:S05]  /*55630*/  @!P1 IMAD.MOV.U32 R47, RZ, RZ, R5 ;  /* 0x000000ffff2f9224 */ /* 0x010fca00078e0005 */
[----:B------:R0:W4:Y:S04]  /*55640*/  @!P1 LDG.E.U8 R88, desc[UR14][R46.64] ;  /* 0x0000000e2e589981 */ /* 0x000128000c1e1100 */
[----:B------:R-:W-:Y:S04]  /*55650*/  STS.U8 [R15+UR4+0x15300], R40 ;  /* 0x015300280f007988 */ /* 0x000fe80008000004 */
[----:B------:R-:W-:Y:S04]  /*55660*/  STS.U8 [R15+UR4+0x19300], R41 ;  /* 0x019300290f007988 */ /* 0x000fe80008000004 */
[----:B------:R-:W-:Y:S01]  /*55670*/  STS.U8 [R15+UR4+0x1d300], R42 ;  /* 0x01d3002a0f007988 */ /* 0x000fe20008000004 */
[----:B0-----:R-:W-:-:S02]  /*55680*/  @!P1 IMAD.MOV.U32 R47, RZ, RZ, R3 ;  /* 0x000000ffff2f9224 */ /* 0x001fc400078e0003 */
[----:B------:R-:W-:Y:S01]  /*55690*/  @!P1 IMAD.MOV.U32 R46, RZ, RZ, R2 ;  /* 0x000000ffff2e9224 */ /* 0x000fe200078e0002 */
        /* <DEDUP_REMOVED lines=36> */
[----:B--2---:R0:W-:Y:S04]  /*558e0*/  STS.U8 [R15+UR4+0x1a300], R16 ;  /* 0x01a300100f007988 */ /* 0x0041e80008000004 */
[----:B0-----:R-:W2:Y:S04]  /*558f0*/  LDL.LU R16, [R1+0x1d7c] ;  /* 0x001d7c0001107983 */ /* 0x001ea80000300800 */
[----:B------:R0:W-:Y:S04]  /*55900*/  STS.U8 [R15+UR4+0x1e300], R8 ;  /* 0x01e300080f007988 */ /* 0x0001e80008000004 */
[----:B0-----:R-:W2:Y:S04]  /*55910*/  LDL.LU R8, [R1+0x1ad8] ;  /* 0x001ad80001087983 */ /* 0x001ea80000300800 */
[----:B------:R-:W-:Y:S04]  /*55920*/  STS.U8 [R15+UR4+0x12700], R38 ;  /* 0x012700260f007988 */ /* 0x000fe80008000004 */
[----:B------:R-:W-:Y:S04]  /*55930*/  STS.U8 [R15+UR4+0x16700], R39 ;  /* 0x016700270f007988 */ /* 0x000fe80008000004 */
[----:B------:R-:W-:Y:S04]  /*55940*/  STS.U8 [R15+UR4+0x1a700], R54 ;  /* 0x01a700360f007988 */ /* 0x000fe80008000004 */
[----:B---3--:R0:W-:Y:S04]  /*55950*/  STS.U8 [R15+UR4+0x1e700], R0 ;  /* 0x01e700000f007988 */ /* 0x0081e80008000004 */
[----:B0-----:R-:W3:Y:S04]  /*55960*/  LDL.LU R0, [R1+0x1ad4] ;  /* 0x001ad40001007983 */ /* 0x001ee80000300800 */
        /* <DEDUP_REMOVED lines=23> */
[----:B0-----:R-:W4:Y:S04]  /*55ae0*/  LDL.LU R9, [R1+0x1ad0] ;  /* 0x001ad00001097983 */ /* 0x001f280000300800 */
[----:B--2---:R0:W-:Y:S02]  /*55af0*/  STS.U8 [R15+UR4+0x1ff00], R16 ;  /* 0x01ff00100f007988 */ /* 0x0041e40008000004 */
[----:B0-----:R-:W0:Y:S02]  /*55b00*/  S2R R16, SR_TID.X ;  /* 0x0000000000107919 */ /* 0x001e240000002100 */
[----:B------:R-:W2:Y:S04]  /*55b10*/  LDL.LU R15, [R1+0x1acc] ;  /* 0x001acc00010f7983 */ /* 0x000ea80000300800 */
[----:B------:R-:W2:Y:S04]  /*55b20*/  LDL.LU R38, [R1+0x6e4] ;  /* 0x0006e40001267983 */ /* 0x000ea80000300800 */
[----:B------:R-:W2:Y:S01]  /*55b30*/  LDL.LU R39, [R1+0x6e0] ;  /* 0x0006e00001277983 */ /* 0x000ea20000300800 */
[----:B0-----:R-:W-:-:S04]  /*55b40*/  LOP3.LUT R16, R16, 0x7f, RZ, 0xc0, !PT ;  /* 0x0000007f10107812 */ /* 0x001fc800078ec0ff */
[----:B------:R-:W-:-:S05]  /*55b50*/  LOP3.LUT R16, R16, 0x70, RZ, 0x3c, !PT ;  /* 0x0000007010107812 */ /* 0x000fca00078e3cff */
[----:B------:R0:W-:Y:S04]  /*55b60*/  STS.U8 [R16+UR4+0x10380], R8 ;  /* 0x0103800810007988 */ /* 0x0001e80008000004 */
        /* <DEDUP_REMOVED lines=23> */
[----:B---3--:R0:W-:Y:S04]  /*55ce0*/  STS.U8 [R16+UR4+0x14380], R0 ;  /* 0x0143800010007988 */ /* 0x0081e80008000004 */
[----:B------:R-:W3:Y:S04]  /*55cf0*/  LDL.LU R6, [R1+0x4d4] ;  /* 0x0004d40001067983 */ /* 0x000ee80000300800 */
[----:B0-----:R-:W3:Y:S04]  /*55d00*/  LDL.LU R0, [R1+0x4cc] ;  /* 0x0004cc0001007983 */ /* 0x001ee80000300800 */
[----:B----4-:R0:W-:Y:S04]  /*55d10*/  STS.U8 [R16+UR4+0x18380], R9 ;  /* 0x0183800910007988 */ /* 0x0101e80008000004 */
[----:B0-----:R-:W4:Y:S04]  /*55d20*/  LDL.LU R9, [R1+0x4c4] ;  /* 0x0004c40001097983 */ /* 0x001f280000300800 */
[----:B--2---:R0:W-:Y:S04]  /*55d30*/  STS.U8 [R16+UR4+0x18780], R8 ;  /* 0x0187800810007988 */ /* 0x0041e80008000004 */
[----:B0-----:R-:W2:Y:S04]  /*55d40*/  LDL.LU R8, [R1+0x44c] ;  /* 0x00044c0001087983 */ /* 0x001ea80000300800 */
        /* <DEDUP_REMOVED lines=36> */
[----:B----4-:R-:W4:Y:S04]  /*55f90*/  LDL.LU R43, [R1+0x23c] ;  /* 0x00023c00012b7983 */ /* 0x010f280000300800 */
        /* <DEDUP_REMOVED lines=15> */
[----:B0-----:R-:W4:Y:S04]  /*56090*/  LDL.LU R10, [R1+0x128] ;  /* 0x00012800010a7983 */ /* 0x001f280000300800 */
[----:B-1----:R-:W4:Y:S04]  /*560a0*/  LDL.LU R7, [R1+0x10c] ;  /* 0x00010c0001077983 */ /* 0x002f280000300800 */
[----:B------:R-:W4:Y:S04]  /*560b0*/  LDL.LU R6, [R1+0x100] ;  /* 0x0001000001067983 */ /* 0x000f280000300800 */
[----:B------:R-:W4:Y:S04]  /*560c0*/  LDL.LU R9, [R1+0xa4] ;  /* 0x0000a40001097983 */ /* 0x000f280000300800 */
[----:B--2---:R0:W-:Y:S04]  /*560d0*/  STS.U8 [R16+UR4+0x12380], R8 ;  /* 0x0123800810007988 */ /* 0x0041e80008000004 */
[----:B0-----:R-:W2:Y:S04]  /*560e0*/  LDL.LU R8, [R1+0x98] ;  /* 0x0000980001087983 */ /* 0x001ea80000300800 */
[----:B---3--:R0:W-:Y:S04]  /*560f0*/  STS.U8 [R16+UR4+0x16380], R0 ;  /* 0x0163800010007988 */ /* 0x0081e80008000004 */
[----:B------:R1:W-:Y:S04]  /*56100*/  STS.U8 [R16+UR4+0x1a380], R38 ;  /* 0x01a3802610007988 */ /* 0x0003e80008000004 */
[----:B------:R3:W-:Y:S04]  /*56110*/  STS.U8 [R16+UR4+0x1e380], R39 ;  /* 0x01e3802710007988 */ /* 0x0007e80008000004 */
[----:B------:R0:W-:Y:S04]  /*56120*/  STS.U8 [R16+UR4+0x12780], R54 ;  /* 0x0127803610007988 */ /* 0x0001e80008000004 */
[----:B------:R1:W-:Y:S04]  /*56130*/  STS.U8 [R16+UR4+0x16780], R15 ;  /* 0x0167800f10007988 */ /* 0x0003e80008000004 */
[----:B------:R3:W-:Y:S04]  /*56140*/  STS.U8 [R16+UR4+0x1a780], R62 ;  /* 0x01a7803e10007988 */ /* 0x0007e80008000004 */
[----:B0-----:R-:W2:Y:S04]  /*56150*/  LDL.LU R0, [R1+0x84] ;  /* 0x0000840001007983 */ /* 0x001ea80000300800 */
[----:B-1----:R-:W2:Y:S04]  /*56160*/  LDL.LU R38, [R1+0x1d78] ;  /* 0x001d780001267983 */ /* 0x002ea80000300800 */
[----:B---3--:R-:W3:Y:S04]  /*56170*/  LDL.LU R39, [R1+0x1d74] ;  /* 0x001d740001277983 */ /* 0x008ee80000300800 */
        /* <DEDUP_REMOVED lines=20> */
[----:B----4-:R4:W-:Y:S04]  /*562c0*/  STS.U8 [R16+UR4+0x1b380], R43 ;  /* 0x01b3802b10007988 */ /* 0x0109e80008000004 */
[----:B0-----:R-:W3:Y:S04]  /*562d0*/  LDL.LU R5, [R1+0x1d50] ;  /* 0x001d500001057983 */ /* 0x001ee80000300800 */
[----:B-1----:R-:W3:Y:S04]  /*562e0*/  LDL.LU R4, [R1+0x1d4c] ;  /* 0x001d4c0001047983 */ /* 0x002ee80000300800 */
[----:B------:R-:W3:Y:S04]  /*562f0*/  LDL.LU R40, [R1+0x1d48] ;  /* 0x001d480001287983 */ /* 0x000ee80000300800 */
[----:B------:R-:W3:Y:S04]  /*56300*/  LDL.LU R41, [R1+0x1d44] ;  /* 0x001d440001297983 */ /* 0x000ee80000300800 */
[----:B------:R-:W3:Y:S04]  /*56310*/  LDL.LU R42, [R1+0x1d40] ;  /* 0x001d4000012a7983 */ /* 0x000ee80000300800 */
[----:B----4-:R-:W4:Y:S04]  /*56320*/  LDL.LU R43, [R1+0x1d3c] ;  /* 0x001d3c00012b7983 */ /* 0x010f280000300800 */
        /* <DEDUP_REMOVED lines=20> */
[----:B--2---:R0:W-:Y:S04]  /*56470*/  STS.U8 [R16+UR4+0x17f80], R8 ;  /* 0x017f800810007988 */ /* 0x0041e80008000004 */
[----:B0-----:R-:W2:Y:S04]  /*56480*/  LDL.LU R8, [R1+0x1d10] ;  /* 0x001d100001087983 */ /* 0x001ea80000300800 */
[----:B------:R0:W-:Y:S02]  /*56490*/  STS.U8 [R16+UR4+0x1ff80], R0 ;  /* 0x01ff800010007988 */ /* 0x0001e40008000004 */
[----:B0-----:R-:W0:Y:S02]  /*564a0*/  S2R R0, SR_TID.X ;  /* 0x0000000000007919 */ /* 0x001e240000002100 */
[----:B--2---:R1:W-:Y:S04]  /*564b0*/  STS.U8 [R16+UR4+0x1bf80], R8 ;  /* 0x01bf800810007988 */ /* 0x0043e80008000004 */
[----:B-1----:R-:W5:Y:S04]  /*564c0*/  LDL.LU R8, [R1+0x1d0c] ;  /* 0x001d0c0001087983 */ /* 0x002f680000300800 */
[----:B------:R-:W2:Y:S01]  /*564d0*/  LDL.LU R16, [R1+0x1c] ;  /* 0x00001c0001107983 */ /* 0x000ea20000300800 */
[----:B0-----:R-:W-:-:S05]  /*564e0*/  LOP3.LUT R0, R0, 0x7f, RZ, 0xc0, !PT ;  /* 0x0000007f00007812 */ /* 0x001fca00078ec0ff */
[----:B---3--:R0:W-:Y:S04]  /*564f0*/  STS.U8 [R0+UR4+0x25400], R10 ;  /* 0x0254000a00007988 */ /* 0x0081e80008000004 */
[----:B------:R1:W-:Y:S04]  /*56500*/  STS.U8 [R0+UR4+0x24000], R9 ;  /* 0x0240000900007988 */ /* 0x0003e80008000004 */
[----:B------:R3:W-:Y:S04]  /*56510*/  STS.U8 [R0+UR4+0x24400], R6 ;  /* 0x0244000600007988 */ /* 0x0007e80008000004 */
[----:B------:R0:W-:Y:S04]  /*56520*/  STS.U8 [R0+UR4+0x24800], R7 ;  /* 0x0248000700007988 */ /* 0x0001e80008000004 */
[----:B------:R-:W-:Y:S04]  /*56530*/  STS.U8 [R0+UR4+0x25000], R15 ;  /* 0x0250000f00007988 */ /* 0x000fe80008000004 */
[----:B------:R-:W-:Y:S04]  /*56540*/  STS.U8 [R0+UR4+0x25800], R92 ;  /* 0x0258005c00007988 */ /* 0x000fe80008000004 */
[----:B------:R-:W-:Y:S01]  /*56550*/  STS.U8 [R0+UR4+0x25c00], R86 ;  /* 0x025c005600007988 */ /* 0x000fe20008000004 */
[----:B0-----:R-:W-:-:S03]  /*56560*/  LOP3.LUT R10, R0, 0x10, RZ, 0x3c, !PT ;  /* 0x00000010000a7812 */ /* 0x001fc600078e3cff */
[----:B-1----:R-:W5:Y:S04]  /*56570*/  LDL.LU R9, [R1+0x1d08] ;  /* 0x001d080001097983 */ /* 0x002f680000300800 */
        /* <DEDUP_REMOVED lines=8> */
[----:B---3--:R-:W5:Y:S04]  /*56600*/  LDL.LU R6, [R1+0x1d04] ;  /* 0x001d040001067983 */ /* 0x008f680000300800 */
[----:B------:R-:W5:Y:S01]  /*56610*/  LDL.LU R7, [R1+0x1d00] ;  /* 0x001d000001077983 */ /* 0x000f620000300800 */
[----:B------:R-:W-:-:S06]  /*56620*/  PRMT R89, RZ, 0x7610, R89 ;  /* 0x00007610ff597816 */ /* 0x000fcc0000000059 */
[----:B------:R-:W3:Y:S04]  /*56630*/  @!P1 LDG.E.U8 R89, desc[UR14][R46.64] ;  /* 0x0000000e2e599981 */ /* 0x000ee8000c1e1100 */
[----:B--2---:R-:W-:Y:S04]  /*56640*/  STS.U8 [R0+UR4+0x24c00], R16 ;  /* 0x024c001000007988 */ /* 0x004fe80008000004 */
[----:B------:R0:W-:Y:S04]  /*56650*/  STS.U8 [R10+UR4+0x25480], R11 ;  /* 0x0254800b0a007988 */ /* 0x0001e80008000004 */
[----:B------:R1:W-:Y:S04]  /*56660*/  STS.U8 [R10+UR4+0x24080], R4 ;  /* 0x024080040a007988 */ /* 0x0003e80008000004 */
[----:B------:R2:W-:Y:S04]  /*56670*/  STS.U8 [R10+UR4+0x24480], R5 ;  /* 0x024480050a007988 */ /* 0x0005e80008000004 */
[----:B------:R4:W-:Y:S04]  /*56680*/  STS.U8 [R10+UR4+0x24880], R2 ;  /* 0x024880020a007988 */ /* 0x0009e80008000004 */
[----:B------:R1:W-:Y:S04]  /*56690*/  STS.U8 [R10+UR4+0x24c80], R3 ;  /* 0x024c80030a007988 */ /* 0x0003e80008000004 */
[----:B------:R2:W-:Y:S04]  /*566a0*/  STS.U8 [R10+UR4+0x25080], R19 ;  /* 0x025080130a007988 */ /* 0x0005e80008000004 */
[----:B------:R-:W-:Y:S01]  /*566b0*/  STS.U8 [R10+UR4+0x25880], R91 ;  /* 0x0258805b0a007988 */ /* 0x000fe20008000004 */
[----:B0-----:R-:W-:-:S03]  /*566c0*/  LOP3.LUT R11, R0, 0x20, RZ, 0x3c, !PT ;  /* 0x00000020000b7812 */ /* 0x001fc600078e3cff */
[----:B-1----:R-:W5:Y:S04]  /*566d0*/  LDL.LU R4, [R1+0x1cfc] ;  /* 0x001cfc0001047983 */ /* 0x002f680000300800 */
[----:B--2---:R-:W5:Y:S04]  /*566e0*/  LDL.LU R5, [R1+0x1cf8] ;  /* 0x001cf80001057983 */ /* 0x004f680000300800 */
[----:B----4-:R-:W5:Y:S04]  /*566f0*/  LDL.LU R2, [R1+0x1cf4] ;  /* 0x001cf40001027983 */ /* 0x010f680000300800 */
[----:B------:R-:W5:Y:S04]  /*56700*/  LDL.LU R3, [R1+0x1cf0] ;  /* 0x001cf00001037983 */ /* 0x000f680000300800 */
        /* <DEDUP_REMOVED lines=9> */
[----:B------:R-:W5:Y:S04]  /*567a0*/  LDL.LU R19, [R1+0x1cec] ;  /* 0x001cec0001137983 */ /* 0x000f680000300800 */
[----:B------:R0:W-:Y:S04]  /*567b0*/  STS.U8 [R11+UR4+0x24100], R18 ;  /* 0x024100120b007988 */ /* 0x0001e80008000004 */
[----:B------:R1:W-:Y:S04]  /*567c0*/  STS.U8 [R11+UR4+0x24500], R17 ;  /* 0x024500110b007988 */ /* 0x0003e80008000004 */
[----:B------:R2:W-:Y:S04]  /*567d0*/  STS.U8 [R11+UR4+0x25500], R93 ;  /* 0x0255005d0b007988 */ /* 0x0005e80008000004 */
[----:B------:R4:W-:Y:S04]  /*567e0*/  STS.U8 [R11+UR4+0x25900], R90 ;  /* 0x0259005a0b007988 */ /* 0x0009e80008000004 */
[----:B0-----:R-:W5:Y:S04]  /*567f0*/  LDL.LU R18, [R1+0x1ce8] ;  /* 0x001ce80001127983 */ /* 0x001f680000300800 */
[----:B-1----:R-:W5:Y:S04]  /*56800*/  LDL.LU R17, [R1+0x1ce4] ;  /* 0x001ce40001117983 */ /* 0x002f680000300800 */
[----:B--2---:R-:W2:Y:S04]  /*56810*/  LDL R93, [R1+0x770] ;  /* 0x00077000015d7983 */ /* 0x004ea80000100800 */
[----:B----4-:R-:W4:Y:S04]  /*56820*/  LDL R90, [R1+0x76c] ;  /* 0x00076c00015a7983 */ /* 0x010f280000100800 */
[----:B------:R-:W4:Y:S04]  /*56830*/  LDL R39, [R1+0x774] ;  /* 0x0007740001277983 */ /* 0x000f280000100800 */
        /* <DEDUP_REMOVED lines=11> */
[----:B------:R0:W-:Y:S04]  /*568f0*/  STS.U8 [R11+UR4+0x25100], R12 ;  /* 0x0251000c0b007988 */ /* 0x0001e80008000004 */
[----:B------:R-:W-:Y:S04]  /*56900*/  STS.U8 [R11+UR4+0x24900], R14 ;  /* 0x0249000e0b007988 */ /* 0x000fe80008000004 */
[----:B------:R1:W-:Y:S04]  /*56910*/  STS.U8 [R11+UR4+0x24d00], R13 ;  /* 0x024d000d0b007988 */ /* 0x0003e80008000004 */
[----:B------:R-:W-:Y:S04]  /*56920*/  STS.U8 [R11+UR4+0x25d00], R68 ;  /* 0x025d00440b007988 */ /* 0x000fe80008000004 */
[----:B------:R-:W-:Y:S04]  /*56930*/  STS.U8 [R11+UR4+0x26100], R60 ;  /* 0x0261003c0b007988 */ /* 0x000fe80008000004 */
[----:B------:R-:W-:Y:S04]  /*56940*/  STS.U8 [R11+UR4+0x26500], R33 ;  /* 0x026500210b007988 */ /* 0x000fe80008000004 */
[----:B------:R-:W-:Y:S01]  /*56950*/  STS.U8 [R11+UR4+0x26900], R32 ;  /* 0x026900200b007988 */ /* 0x000fe20008000004 */
[----:B0-----:R-:W-:-:S03]  /*56960*/  LOP3.LUT R12, R0, 0x30, RZ, 0x3c, !PT ;  /* 0x00000030000c7812 */ /* 0x001fc600078e3cff */
[----:B------:R0:W-:Y:S04]  /*56970*/  STS.U8 [R11+UR4+0x26d00], R31 ;  /* 0x026d001f0b007988 */ /* 0x0001e80008000004 */
[----:B------:R0:W-:Y:S04]  /*56980*/  STS.U8 [R11+UR4+0x27100], R30 ;  /* 0x0271001e0b007988 */ /* 0x0001e80008000004 */
[----:B------:R-:W-:Y:S04]  /*56990*/  STS.U8 [R11+UR4+0x27500], R29 ;  /* 0x0275001d0b007988 */ /* 0x000fe80008000004 */
[----:B------:R-:W-:Y:S04]  /*569a0*/  STS.U8 [R11+UR4+0x27900], R28 ;  /* 0x0279001c0b007988 */ /* 0x000fe80008000004 */
[----:B------:R-:W-:Y:S01]  /*569b0*/  STS.U8 [R11+UR4+0x27d00], R27 ;  /* 0x027d001b0b007988 */ /* 0x000fe20008000004 */
[----:B-1----:R-:W-:-:S03]  /*569c0*/  LOP3.LUT R13, R0, 0x40, RZ, 0x3c, !PT ;  /* 0x00000040000d7812 */ /* 0x002fc600078e3cff */
[----:B------:R1:W-:Y:S01]  /*569d0*/  STS.U8 [R12+UR4+0x27d80], R20 ;  /* 0x027d80140c007988 */ /* 0x0003e20008000004 */
[----:B------:R-:W-:-:S03]  /*569e0*/  LOP3.LUT R14, R0, 0x50, RZ, 0x3c, !PT ;  /* 0x00000050000e7812 */ /* 0x000fc600078e3cff */
[----:B------:R-:W-:Y:S04]  /*569f0*/  STS.U8 [R12+UR4+0x27180], R23 ;  /* 0x027180170c007988 */ /* 0x000fe80008000004 */
[----:B------:R-:W-:Y:S04]  /*56a00*/  STS.U8 [R12+UR4+0x27580], R22 ;  /* 0x027580160c007988 */ /* 0x000fe80008000004 */
[----:B------:R-:W-:Y:S04]  /*56a10*/  STS.U8 [R12+UR4+0x26980], R25 ;  /* 0x026980190c007988 */ /* 0x000fe80008000004 */
[----:B------:R-:W-:Y:S04]  /*56a20*/  STS.U8 [R12+UR4+0x26d80], R24 ;  /* 0x026d80180c007988 */ /* 0x000fe80008000004 */
[----:B------:R-:W-:Y:S04]  /*56a30*/  STS.U8 [R12+UR4+0x26580], R26 ;  /* 0x0265801a0c007988 */ /* 0x000fe80008000004 */
[----:B0-----:R-:W4:Y:S04]  /*56a40*/  LDL R31, [R1+0x844] ;  /* 0x00084400011f7983 */ /* 0x001f280000100800 */
[----:B------:R-:W4:Y:S04]  /*56a50*/  LDL R30, [R1+0x848] ;  /* 0x00084800011e7983 */ /* 0x000f280000100800 */
[----:B------:R-:W4:Y:S01]  /*56a60*/  LDL R33, [R1+0x854] ;  /* 0x0008540001217983 */ /* 0x000f220000100800 */
[----:B-1----:R-:W-:-:S03]  /*56a70*/  PRMT R20, RZ, 0x7610, R20 ;  /* 0x00007610ff147816 */ /* 0x002fc60000000014 */
        /* <DEDUP_REMOVED lines=10> */
[----:B------:R-:W4:Y:S04]  /*56b20*/  LDL R32, [R1+0x858] ;  /* 0x0008580001207983 */ /* 0x000f280000100800 */
        /* <DEDUP_REMOVED lines=11> */
[----:B------:R-:W-:Y:S04]  /*56be0*/  STS.U8 [R13+UR4+0x26e00], R65 ;  /* 0x026e00410d007988 */ /* 0x000fe80008000004 */
[----:B------:R0:W-:Y:S04]  /*56bf0*/  STS.U8 [R13+UR4+0x27200], R67 ;  /* 0x027200430d007988 */ /* 0x0001e80008000004 */
[----:B------:R-:W-:Y:S04]  /*56c00*/  STS.U8 [R13+UR4+0x27600], R69 ;  /* 0x027600450d007988 */ /* 0x000fe80008000004 */
[----:B------:R0:W-:Y:S04]  /*56c10*/  STS.U8 [R13+UR4+0x27a00], R71 ;  /* 0x027a00470d007988 */ /* 0x0001e80008000004 */
[----:B------:R0:W-:Y:S04]  /*56c20*/  STS.U8 [R13+UR4+0x27e00], R73 ;  /* 0x027e00490d007988 */ /* 0x0001e80008000004 */
[----:B------:R-:W-:Y:S04]  /*56c30*/  STS.U8 [R14+UR4+0x24280], R75 ;  /* 0x0242804b0e007988 */ /* 0x000fe80008000004 */
[----:B------:R0:W-:Y:S04]  /*56c40*/  STS.U8 [R14+UR4+0x24680], R77 ;  /* 0x0246804d0e007988 */ /* 0x0001e80008000004 */
[----:B------:R0:W-:Y:S04]  /*56c50*/  STS.U8 [R14+UR4+0x24a80], R79 ;  /* 0x024a804f0e007988 */ /* 0x0001e80008000004 */
[----:B------:R0:W-:Y:S04]  /*56c60*/  STS.U8 [R14+UR4+0x24e80], R81 ;  /* 0x024e80510e007988 */ /* 0x0001e80008000004 */
[----:B------:R0:W-:Y:S04]  /*56c70*/  STS.U8 [R14+UR4+0x25280], R83 ;  /* 0x025280530e007988 */ /* 0x0001e80008000004 */
[----:B------:R0:W-:Y:S04]  /*56c80*/  STS.U8 [R14+UR4+0x25680], R85 ;  /* 0x025680550e007988 */ /* 0x0001e80008000004 */
[----:B------:R0:W-:Y:S04]  /*56c90*/  STS.U8 [R14+UR4+0x25a80], R87 ;  /* 0x025a80570e007988 */ /* 0x0001e80008000004 */
[----:B------:R1:W-:Y:S04]  /*56ca0*/  STS.U8 [R14+UR4+0x25e80], R88 ;  /* 0x025e80580e007988 */ /* 0x0003e80008000004 */
[----:B---3--:R3:W-:Y:S04]  /*56cb0*/  STS.U8 [R14+UR4+0x26280], R89 ;  /* 0x026280590e007988 */ /* 0x0087e80008000004 */
[----:B0-----:R-:W3:Y:S04]  /*56cc0*/  LDL R61, [R1+0x860] ;  /* 0x00086000013d7983 */ /* 0x001ee80000100800 */
[----:B-1----:R-:W3:Y:S04]  /*56cd0*/  LDL R63, [R1+0x86c] ;  /* 0x00086c00013f7983 */ /* 0x002ee80000100800 */
[----:B------:R-:W3:Y:S01]  /*56ce0*/  LDL R68, [R1+0x8a0] ;  /* 0x0008a00001447983 */ /* 0x000ee20000100800 */
[----:B--2---:R-:W-:-:S02]  /*56cf0*/  @!P1 IMAD.MOV.U32 R22, RZ, RZ, R93 ;  /* 0x000000ffff169224 */ /* 0x004fc400078e005d */
[----:B----4-:R-:W-:Y:S02]  /*56d00*/  @!P1 IMAD.MOV.U32 R23, RZ, RZ, R90 ;  /* 0x000000ffff179224 */ /* 0x010fe400078e005a */
[----:B------:R-:W-:Y:S02]  /*56d10*/  @!P1 IMAD.MOV.U32 R25, RZ, RZ, R39 ;  /* 0x000000ffff199224 */ /* 0x000fe400078e0027 */
[----:B------:R-:W-:Y:S01]  /*56d20*/  @!P1 IMAD.MOV.U32 R24, RZ, RZ, R38 ;  /* 0x000000ffff189224 */ /* 0x000fe200078e0026 */
[----:B------:R-:W2:Y:S04]  /*56d30*/  LDL R39, [R1+0x84c] ;  /* 0x00084c0001277983 */ /* 0x000ea80000100800 */
[----:B------:R-:W4:Y:S01]  /*56d40*/  LDL R38, [R1+0x850] ;  /* 0x0008500001267983 */ /* 0x000f220000100800 */
[----:B------:R-:W-:-:S03]  /*56d50*/  @!P1 IMAD.MOV.U32 R26, RZ, RZ, R64 ;  /* 0x000000ffff1a9224 */ /* 0x000fc600078e0040 */
[----:B------:R-:W4:Y:S04]  /*56d60*/  LDL R64, [R1+0x85c] ;  /* 0x00085c0001407983 */ /* 0x000f280000100800 */
[----:B------:R0:W4:Y:S01]  /*56d70*/  @!P1 LDG.E.U8 R20, desc[UR14][R22.64] ;  /* 0x0000000e16149981 */ /* 0x000122000c1e1100 */
[----:B------:R-:W-:Y:S02]  /*56d80*/  @!P1 IMAD.MOV.U32 R27, RZ, RZ, R86 ;  /* 0x000000ffff1b9224 */ /* 0x000fe400078e0056 */
[----:B------:R-:W-:Y:S01]  /*56d90*/  @!P1 IMAD.MOV.U32 R28, RZ, RZ, R62 ;  /* 0x000000ffff1c9224 */ /* 0x000fe200078e003e */
[----:B------:R-:W-:Y:S01]  /*56da0*/  PRMT R21, RZ, 0x7610, R21 ;  /* 0x00007610ff157816 */ /* 0x000fe20000000015 */
[----:B------:R-:W4:Y:S01]  /*56db0*/  LDL R62, [R1+0x870] ;  /* 0x00087000013e7983 */ /* 0x000f220000100800 */
[----:B------:R-:W-:-:S03]  /*56dc0*/  @!P1 IMAD.MOV.U32 R29, RZ, RZ, R70 ;  /* 0x000000ffff1d9224 */ /* 0x000fc600078e0046 */
[----:B------:R-:W4:Y:S04]  /*56dd0*/  LDL R66, [R1+0x880] ;  /* 0x0008800001427983 */ /* 0x000f280000100800 */
[----:B------:R-:W4:Y:S04]  /*56de0*/  @!P1 LDG.E.U8 R21, desc[UR14][R24.64] ;  /* 0x0000000e18159981 */ /* 0x000f28000c1e1100 */
[----:B------:R-:W4:Y:S04]  /*56df0*/  LDL R67, [R1+0x87c] ;  /* 0x00087c0001437983 */ /* 0x000f280000100800 */
[----:B------:R-:W4:Y:S01]  /*56e00*/  LDL R65, [R1+0x88c] ;  /* 0x00088c0001417983 */ /* 0x000f220000100800 */
[----:B0-----:R-:W-:-:S02]  /*56e10*/  PRMT R23, RZ, 0x7610, R23 ;  /* 0x00007610ff177816 */ /* 0x001fc40000000017 */
[----:B------:R-:W-:Y:S01]  /*56e20*/  PRMT R22, RZ, 0x7610, R22 ;  /* 0x00007610ff167816 */ /* 0x000fe20000000016 */
[----:B------:R-:W4:Y:S04]  /*56e30*/  LDL R71, [R1+0x894] ;  /* 0x0008940001477983 */ /* 0x000f280000100800 */
[----:B------:R-:W4:Y:S04]  /*56e40*/  LDL R70, [R1+0x89c] ;  /* 0x00089c0001467983 */ /* 0x000f280000100800 */
[----:B------:R-:W4:Y:S04]  /*56e50*/  LDL R73, [R1+0x8a4] ;  /* 0x0008a40001497983 */ /* 0x000f280000100800 */
[----:B------:R0:W4:Y:S04]  /*56e60*/  @!P1 LDG.E.U8 R23, desc[UR14][R26.64] ;  /* 0x0000000e1a179981 */ /* 0x000128000c1e1100 */
[----:B------:R-:W4:Y:S04]  /*56e70*/  LDL R69, [R1+0x8a8] ;  /* 0x0008a80001457983 */ /* 0x000f280000100800 */
[----:B------:R-:W4:Y:S01]  /*56e80*/  LDL R72, [R1+0x8c4] ;  /* 0x0008c40001487983 */ /* 0x000f220000100800 */
[----:B------:R-:W-:-:S02]  /*56e90*/  PRMT R40, RZ, 0x7610, R40 ;  /* 0x00007610ff287816 */ /* 0x000fc40000000028 */
[----:B------:R-:W-:Y:S02]  /*56ea0*/  PRMT R41, RZ, 0x7610, R41 ;  /* 0x00007610ff297816 */ /* 0x000fe40000000029 */
[----:B------:R-:W-:Y:S02]  /*56eb0*/  PRMT R42, RZ, 0x7610, R42 ;  /* 0x00007610ff2a7816 */ /* 0x000fe4000000002a */
[----:B------:R-:W-:Y:S02]  /*56ec0*/  PRMT R43, RZ, 0x7610, R43 ;  /* 0x00007610ff2b7816 */ /* 0x000fe4000000002b */
[----:B------:R-:W-:Y:S02]  /*56ed0*/  PRMT R44, RZ, 0x7610, R44 ;  /* 0x00007610ff2c7816 */ /* 0x000fe4000000002c */
[----:B------:R-:W-:Y:S02]  /*56ee0*/  PRMT R45, RZ, 0x7610, R45 ;  /* 0x00007610ff2d7816 */ /* 0x000fe4000000002d */
[----:B------:R-:W-:Y:S01]  /*56ef0*/  PRMT R46, RZ, 0x7610, R46 ;  /* 0x00007610ff2e7816 */ /* 0x000fe2000000002e */
[----:B0-----:R-:W-:-:S02]  /*56f00*/  @!P1 IMAD.MOV.U32 R26, RZ, RZ, R34 ;  /* 0x000000ffff1a9224 */ /* 0x001fc400078e0022 */
[----:B------:R-:W-:Y:S01]  /*56f10*/  @!P1 IMAD.MOV.U32 R27, RZ, RZ, R35 ;  /* 0x000000ffff1b9224 */ /* 0x000fe200078e0023 */
[----:B------:R-:W4:Y:S04]  /*56f20*/  LDL R34, [R1+0x868] ;  /* 0x0008680001227983 */ /* 0x000f280000100800 */
[----:B------:R-:W4:Y:S01]  /*56f30*/  LDL R35, [R1+0x864] ;  /* 0x0008640001237983 */ /* 0x000f220000100800 */
[----:B------:R-:W-:Y:S02]  /*56f40*/  @!P1 IMAD.MOV.U32 R24, RZ, RZ, R91 ;  /* 0x000000ffff189224 */ /* 0x000fe400078e005b */
[----:B------:R-:W-:Y:S01]  /*56f50*/  @!P1 IMAD.MOV.U32 R25, RZ, RZ, R92 ;  /* 0x000000ffff199224 */ /* 0x000fe200078e005c */
[----:B------:R-:W4:Y:S04]  /*56f60*/  LDL R77, [R1+0x8fc] ;  /* 0x0008fc00014d7983 */ /* 0x000f280000100800 */
[----:B------:R-:W4:Y:S04]  /*56f70*/  LDL R76, [R1+0x804] ;  /* 0x00080400014c7983 */ /* 0x000f280000100800 */
[----:B------:R0:W4:Y:S04]  /*56f80*/  @!P1 LDG.E.U8 R22, desc[UR14][R24.64] ;  /* 0x0000000e18169981 */ /* 0x000128000c1e1100 */
[----:B------:R-:W4:Y:S04]  /*56f90*/  LDL R75, [R1+0x910] ;  /* 0x00091000014b7983 */ /* 0x000f280000100800 */
[----:B------:R-:W4:Y:S01]  /*56fa0*/  LDL R74, [R1+0x800] ;  /* 0x00080000014a7983 */ /* 0x000f220000100800 */
[----:B0-----:R-:W-:-:S02]  /*56fb0*/  PRMT R24, RZ, 0x7610, R24 ;  /* 0x00007610ff187816 */ /* 0x001fc40000000018 */
[----:B------:R-:W-:-:S04]  /*56fc0*/  PRMT R25, RZ, 0x7610, R25 ;  /* 0x00007610ff197816 */ /* 0x000fc80000000019 */
[----:B------:R0:W4:Y:S04]  /*56fd0*/  @!P1 LDG.E.U8 R24, desc[UR14][R26.64] ;  /* 0x0000000e1a189981 */ /* 0x000128000c1e1100 */
[----:B------:R1:W4:Y:S01]  /*56fe0*/  @!P1 LDG.E.U8 R25, desc[UR14][R28.64] ;  /* 0x0000000e1c199981 */ /* 0x000322000c1e1100 */
[----:B0-----:R-:W-:Y:S01]  /*56ff0*/  PRMT R26, RZ, 0x7610, R26 ;  /* 0x00007610ff1a7816 */ /* 0x001fe2000000001a */
[----:B-1----:R-:W-:Y:S02]  /*57000*/  @!P1 IMAD.MOV.U32 R28, RZ, RZ, R36 ;  /* 0x000000ffff1c9224 */ /* 0x002fe400078e0024 */
[----:B------:R-:W-:Y:S01]  /*57010*/  @!P1 IMAD.MOV.U32 R29, RZ, RZ, R37 ;  /* 0x000000ffff1d9224 */ /* 0x000fe200078e0025 */
[----:B------:R-:W-:Y:S01]  /*57020*/  PRMT R27, RZ, 0x7610, R27 ;  /* 0x00007610ff1b7816 */ /* 0x000fe2000000001b */
[----:B------:R-:W4:Y:S04]  /*57030*/  LDL R37, [R1+0x874] ;  /* 0x0008740001257983 */ /* 0x000f280000100800 */
[----:B------:R0:W4:Y:S04]  /*57040*/  @!P1 LDG.E.U8 R26, desc[UR14][R28.64] ;  /* 0x0000000e1c1a9981 */ /* 0x000128000c1e1100 */
[----:B------:R-:W4:Y:S04]  /*57050*/  LDL R36, [R1+0x878] ;  /* 0x0008780001247983 */ /* 0x000f280000100800 */
[----:B------:R-:W4:Y:S01]  /*57060*/  @!P1 LDG.E.U8 R27, desc[UR14][R30.64] ;  /* 0x0000000e1e1b9981 */ /* 0x000f22000c1e1100 */
[----:B0-----:R-:W-:-:S02]  /*57070*/  PRMT R29, RZ, 0x7610, R29 ;  /* 0x00007610ff1d7816 */ /* 0x001fc4000000001d */
[----:B------:R-:W-:-:S04]  /*57080*/  PRMT R28, RZ, 0x7610, R28 ;  /* 0x00007610ff1c7816 */ /* 0x000fc8000000001c */
[----:B------:R3:W4:Y:S02]  /*57090*/  @!P1 LDG.E.U8 R29, desc[UR14][R32.64] ;  /* 0x0000000e201d9981 */ /* 0x000724000c1e1100 */
[----:B---3--:R-:W-:Y:S02]  /*570a0*/  @!P1 IMAD.MOV.U32 R32, RZ, RZ, R61 ;  /* 0x000000ffff209224 */ /* 0x008fe400078e003d */
[----:B------:R-:W3:Y:S01]  /*570b0*/  LDL R61, [R1+0x898] ;  /* 0x00089800013d7983 */ /* 0x000ee20000100800 */
[----:B--2---:R-:W-:Y:S02]  /*570c0*/  @!P1 IMAD.MOV.U32 R31, RZ, RZ, R39 ;  /* 0x000000ffff1f9224 */ /* 0x004fe400078e0027 */
[----:B----4-:R-:W-:Y:S01]  /*570d0*/  @!P1 IMAD.MOV.U32 R30, RZ, RZ, R38 ;  /* 0x000000ffff1e9224 */ /* 0x010fe200078e0026 */
[----:B------:R-:W2:Y:S04]  /*570e0*/  LDL R39, [R1+0x884] ;  /* 0x0008840001277983 */ /* 0x000ea80000100800 */
[----:B------:R-:W2:Y:S01]  /*570f0*/  LDL R38, [R1+0x888] ;  /* 0x0008880001267983 */ /* 0x000ea20000100800 */
[----:B------:R-:W-:-:S03]  /*57100*/  @!P1 IMAD.MOV.U32 R33, RZ, RZ, R64 ;  /* 0x000000ffff219224 */ /* 0x000fc600078e0040 */
[----:B------:R-:W4:Y:S04]  /*57110*/  LDL R64, [R1+0x890] ;  /* 0x0008900001407983 */ /* 0x000f280000100800 */
[----:B------:R0:W3:Y:S02]  /*57120*/  @!P1 LDG.E.U8 R28, desc[UR14][R30.64] ;  /* 0x0000000e1e1c9981 */ /* 0x0000e4000c1e1100 */
[----:B0-----:R-:W-:-:S06]  /*57130*/  PRMT R31, RZ, 0x7610, R31 ;  /* 0x00007610ff1f7816 */ /* 0x001fcc000000001f */
[----:B------:R0:W3:Y:S02]  /*57140*/  @!P1 LDG.E.U8 R31, desc[UR14][R34.64] ;  /* 0x0000000e221f9981 */ /* 0x0000e4000c1e1100 */
[----:B0-----:R-:W-:Y:S02]  /*57150*/  @!P1 IMAD.MOV.U32 R35, RZ, RZ, R63 ;  /* 0x000000ffff239224 */ /* 0x001fe400078e003f */
[----:B------:R-:W3:Y:S01]  /*57160*/  LDL R63, [R1+0xa44] ;  /* 0x000a4400013f7983 */ /* 0x000ee20000100800 */
[----:B------:R-:W-:-:S03]  /*57170*/  @!P1 IMAD.MOV.U32 R34, RZ, RZ, R62 ;  /* 0x000000ffff229224 */ /* 0x000fc600078e003e */
[----:B------:R-:W3:Y:S01]  /*57180*/  LDL R62, [R1+0xa48] ;  /* 0x000a4800013e7983 */ /* 0x000ee20000100800 */
[----:B------:R-:W-:-:S06]  /*57190*/  PRMT R30, RZ, 0x7610, R30 ;  /* 0x00007610ff1e7816 */ /* 0x000fcc000000001e */
[----:B------:R0:W3:Y:S02]  /*571a0*/  @!P1 LDG.E.U8 R30, desc[UR14][R32.64] ;  /* 0x0000000e201e9981 */ /* 0x0000e4000c1e1100 */
[----:B0-----:R-:W-:Y:S02]  /*571b0*/  PRMT R32, RZ, 0x7610, R32 ;  /* 0x00007610ff207816 */ /* 0x001fe40000000020 */
[----:B------:R-:W-:-:S04]  /*571c0*/  PRMT R33, RZ, 0x7610, R33 ;  /* 0x00007610ff217816 */ /* 0x000fc80000000021 */
[----:B------:R0:W3:Y:S04]  /*571d0*/  @!P1 LDG.E.U8 R32, desc[UR14][R34.64] ;  /* 0x0000000e22209981 */ /* 0x0000e8000c1e1100 */
[----:B------:R1:W3:Y:S01]  /*571e0*/  @!P1 LDG.E.U8 R33, desc[UR14][R36.64] ;  /* 0x0000000e24219981 */ /* 0x0002e2000c1e1100 */
[----:B0-----:R-:W-:Y:S02]  /*571f0*/  PRMT R34, RZ, 0x7610, R34 ;  /* 0x00007610ff227816 */ /* 0x001fe40000000022 */
[----:B------:R-:W-:Y:S01]  /*57200*/  PRMT R35, RZ, 0x7610, R35 ;  /* 0x00007610ff237816 */ /* 0x000fe20000000023 */
[----:B-1----:R-:W-:Y:S02]  /*57210*/  @!P1 IMAD.MOV.U32 R36, RZ, RZ, R66 ;  /* 0x000000ffff249224 */ /* 0x002fe400078e0042 */
[----:B------:R-:W-:Y:S01]  /*57220*/  @!P1 IMAD.MOV.U32 R37, RZ, RZ, R67 ;  /* 0x000000ffff259224 */ /* 0x000fe200078e0043 */
[----:B------:R-:W3:Y:S04]  /*57230*/  LDL R66, [R1+0x8b0] ;  /* 0x0008b00001427983 */ /* 0x000ee80000100800 */
[----:B------:R-:W3:Y:S04]  /*57240*/  LDL R67, [R1+0x8ac] ;  /* 0x0008ac0001437983 */ /* 0x000ee80000100800 */
[----:B------:R0:W3:Y:S02]  /*57250*/  @!P1 LDG.E.U8 R34, desc[UR14][R36.64] ;  /* 0x0000000e24229981 */ /* 0x0000e4000c1e1100 */
[----:B0-----:R-:W-:-:S02]  /*57260*/  PRMT R36, RZ, 0x7610, R36 ;  /* 0x00007610ff247816 */ /* 0x001fc40000000024 */
[----:B------:R-:W-:Y:S01]  /*57270*/  PRMT R37, RZ, 0x7610, R37 ;  /* 0x00007610ff257816 */ /* 0x000fe20000000025 */
[----:B--2---:R4:W2:Y:S02]  /*57280*/  @!P1 LDG.E.U8 R35, desc[UR14][R38.64] ;  /* 0x0000000e26239981 */ /* 0x0048a4000c1e1100 */
[----:B----4-:R-:W-:Y:S02]  /*57290*/  @!P1 IMAD.MOV.U32 R38, RZ, RZ, R64 ;  /* 0x000000ffff269224 */ /* 0x010fe400078e0040 */
[----:B------:R-:W-:Y:S01]  /*572a0*/  @!P1 IMAD.MOV.U32 R39, RZ, RZ, R65 ;  /* 0x000000ffff279224 */ /* 0x000fe200078e0041 */
[----:B------:R-:W4:Y:S04]  /*572b0*/  LDL R64, [R1+0x8b8] ;  /* 0x0008b80001407983 */ /* 0x000f280000100800 */
        /* <DEDUP_REMOVED lines=28> */
[----:B--2---:R-:W-:Y:S01]  /*57480*/  @!P1 IMAD.MOV.U32 R39, RZ, RZ, R65 ;  /* 0x000000ffff279224 */ /* 0x004fe200078e0041 */
[----:B------:R-:W2:Y:S04]  /*57490*/  LDL R64, [R1+0x8d0] ;  /* 0x0008d00001407983 */ /* 0x000ea80000100800 */
[----:B------:R-:W4:Y:S04]  /*574a0*/  LDL R65, [R1+0x8cc] ;  /* 0x0008cc0001417983 */ /* 0x000f280000100800 */
[----:B------:R0:W4:Y:S02]  /*574b0*/  @!P1 LDG.E.U8 R44, desc[UR14][R38.64] ;  /* 0x0000000e262c9981 */ /* 0x000124000c1e1100 */
[----:B0-----:R-:W-:-:S02]  /*574c0*/  @!P1 IMAD.MOV.U32 R39, RZ, RZ, R72 ;  /* 0x000000ffff279224 */ /* 0x001fc400078e0048 */
[----:B---3--:R-:W-:Y:S01]  /*574d0*/  @!P1 IMAD.MOV.U32 R38, RZ, RZ, R71 ;  /* 0x000000ffff269224 */ /* 0x008fe200078e0047 */
[----:B------:R-:W-:Y:S01]  /*574e0*/  PRMT R47, RZ, 0x7610, R47 ;  /* 0x00007610ff2f7816 */ /* 0x000fe2000000002f */
[----:B------:R-:W3:Y:S04]  /*574f0*/  LDL R72, [R1+0x8bc] ;  /* 0x0008bc0001487983 */ /* 0x000ee80000100800 */
[----:B------:R0:W3:Y:S04]  /*57500*/  @!P1 LDG.E.U8 R45, desc[UR14][R38.64] ;  /* 0x0000000e262d9981 */ /* 0x0000e8000c1e1100 */
[----:B------:R-:W3:Y:S01]  /*57510*/  LDL R71, [R1+0x8c0] ;  /* 0x0008c00001477983 */ /* 0x000ee20000100800 */
[----:B0-----:R-:W-:-:S03]  /*57520*/  @!P1 IMAD.MOV.U32 R38, RZ, RZ, R61 ;  /* 0x000000ffff269224 */ /* 0x001fc600078e003d */
[----:B------:R-:W3:Y:S01]  /*57530*/  LDL R61, [R1+0x8e8] ;  /* 0x0008e800013d7983 */ /* 0x000ee20000100800 */
[----:B------:R-:W-:-:S03]  /*57540*/  @!P1 IMAD.MOV.U32 R39, RZ, RZ, R63 ;  /* 0x000000ffff279224 */ /* 0x000fc600078e003f */
[----:B------:R-:W3:Y:S04]  /*57550*/  LDL R63, [R1+0x8e4] ;  /* 0x0008e400013f7983 */ /* 0x000ee80000100800 */
[----:B------:R0:W3:Y:S02]  /*57560*/  @!P1 LDG.E.U8 R46, desc[UR14][R38.64] ;  /* 0x0000000e262e9981 */ /* 0x0000e4000c1e1100 */
[----:B0-----:R-:W-:Y:S02]  /*57570*/  @!P1 IMAD.MOV.U32 R38, RZ, RZ, R62 ;  /* 0x000000ffff269224 */ /* 0x001fe400078e003e */
[----:B------:R-:W3:Y:S01]  /*57580*/  LDL R62, [R1+0x900] ;  /* 0x00090000013e7983 */ /* 0x000ee20000100800 */
[----:B------:R-:W-:Y:S01]  /*57590*/  @!P1 IMAD.MOV.U32 R39, RZ, RZ, R70 ;  /* 0x000000ffff279224 */ /* 0x000fe200078e0046 */
[----:B------:R-:W-:-:S02]  /*575a0*/  PRMT R48, RZ, 0x7610, R48 ;  /* 0x00007610ff307816 */ /* 0x000fc40000000030 */
[----:B------:R-:W3:Y:S04]  /*575b0*/  LDL R70, [R1+0x8d4] ;  /* 0x0008d40001467983 */ /* 0x000ee80000100800 */
[----:B------:R0:W3:Y:S01]  /*575c0*/  @!P1 LDG.E.U8 R47, desc[UR14][R38.64] ;  /* 0x0000000e262f9981 */ /* 0x0000e2000c1e1100 */
[----:B------:R-:W-:Y:S01]  /*575d0*/  PRMT R49, RZ, 0x7610, R49 ;  /* 0x00007610ff317816 */ /* 0x000fe20000000031 */
[----:B0-----:R-:W-:Y:S02]  /*575e0*/  @!P1 IMAD.MOV.U32 R38, RZ, RZ, R68 ;  /* 0x000000ffff269224 */ /* 0x001fe400078e0044 */
[----:B------:R-:W-:Y:S01]  /*575f0*/  @!P1 IMAD.MOV.U32 R39, RZ, RZ, R69 ;  /* 0x000000ffff279224 */ /* 0x000fe200078e0045 */
[----:B------:R-:W3:Y:S04]  /*57600*/  LDL R68, [R1+0x8ec] ;  /* 0x0008ec0001447983 */ /* 0x000ee80000100800 */
[----:B------:R-:W3:Y:S04]  /*57610*/  LDL R69, [R1+0x8d8] ;  /* 0x0008d80001457983 */ /* 0x000ee80000100800 */
[----:B------:R0:W3:Y:S01]  /*57620*/  @!P1 LDG.E.U8 R48, desc[UR14][R38.64] ;  /* 0x0000000e26309981 */ /* 0x0000e2000c1e1100 */
[----:B------:R-:W-:Y:S01]  /*57630*/  PRMT R50, RZ, 0x7610, R50 ;  /* 0x00007610ff327816 */ /* 0x000fe20000000032 */
[----:B0-----:R-:W-:-:S02]  /*57640*/  @!P1 IMAD.MOV.U32 R38, RZ, RZ, R66 ;  /* 0x000000ffff269224 */ /* 0x001fc400078e0042 */
[----:B------:R-:W-:Y:S01]  /*57650*/  @!P1 IMAD.MOV.U32 R39, RZ, RZ, R67 ;  /* 0x000000ffff279224 */ /* 0x000fe200078e0043 */
[----:B------:R-:W3:Y:S04]  /*57660*/  LDL R66, [R1+0x904] ;  /* 0x0009040001427983 */ /* 0x000ee80000100800 */
[----:B------:R-:W3:Y:S04]  /*57670*/  LDL R67, [R1+0x8f0] ;  /* 0x0008f00001437983 */ /* 0x000ee80000100800 */
[----:B------:R2:W3:Y:S01]  /*57680*/  @!P1 LDG.E.U8 R49, desc[UR14][R38.64] ;  /* 0x0000000e26319981 */ /* 0x0004e2000c1e1100 */
[----:B------:R-:W-:Y:S01]  /*57690*/  PRMT R51, RZ, 0x7610, R51 ;  /* 0x00007610ff337816 */ /* 0x000fe20000000033 */
[----:B--2---:R-:W-:-:S02]  /*576a0*/  @!P1 IMAD.MOV.U32 R38, RZ, RZ, R64 ;  /* 0x000000ffff269224 */ /* 0x004fc400078e0040 */
[----:B----4-:R-:W-:Y:S01]  /*576b0*/  @!P1 IMAD.MOV.U32 R39, RZ, RZ, R65 ;  /* 0x000000ffff279224 */ /* 0x010fe200078e0041 */
[----:B------:R-:W2:Y:S04]  /*576c0*/  LDL R64, [R1+0x808] ;  /* 0x0008080001407983 */ /* 0x000ea80000100800 */
[----:B------:R-:W4:Y:S04]  /*576d0*/  LDL R65, [R1+0x908] ;  /* 0x0009080001417983 */ /* 0x000f280000100800 */
        /* <DEDUP_REMOVED lines=8> */
[----:B------:R-:W-:Y:S01]  /*57760*/  PRMT R52, RZ, 0x7610, R52 ;  /* 0x00007610ff347816 */ /* 0x000fe20000000034 */
[----:B------:R-:W-:Y:S01]  /*57770*/  @!P1 IMAD.MOV.U32 R39, RZ, RZ, R77 ;  /* 0x000000ffff279224 */ /* 0x000fe200078e004d */
[----:B------:R-:W-:-:S04]  /*57780*/  PRMT R53, RZ, 0x7610, R53 ;  /* 0x00007610ff357816 */ /* 0x000fc80000000035 */
[----:B------:R0:W3:Y:S01]  /*57790*/  @!P1 LDG.E.U8 R52, desc[UR14][R38.64] ;  /* 0x0000000e26349981 */ /* 0x0000e2000c1e1100 */
[----:B------:R-:W-:Y:S01]  /*577a0*/  PRMT R54, RZ, 0x7610, R54 ;  /* 0x00007610ff367816 */ /* 0x000fe20000000036 */
[----:B0-----:R-:W-:Y:S02]  /*577b0*/  @!P1 IMAD.MOV.U32 R38, RZ, RZ, R75 ;  /* 0x000000ffff269224 */ /* 0x001fe400078e004b */
[----:B------:R-:W-:-:S05]  /*577c0*/  @!P1 IMAD.MOV.U32 R39, RZ, RZ, R76 ;  /* 0x000000ffff279224 */ /* 0x000fca00078e004c */
        /* <DEDUP_REMOVED lines=18> */
[----:B0-----:R-:W-:Y:S01]  /*578f0*/  @!P1 IMAD.MOV.U32 R39, RZ, RZ, R66 ;  /* 0x000000ffff279224 */ /* 0x001fe200078e0042 */
[----:B------:R-:W-:Y:S01]  /*57900*/  PRMT R60, RZ, 0x7610, R60 ;  /* 0x00007610ff3c7816 */ /* 0x000fe2000000003c */
[----:B----4-:R-:W-:-:S05]  /*57910*/  @!P1 IMAD.MOV.U32 R38, RZ, RZ, R65 ;  /* 0x000000ffff269224 */ /* 0x010fca00078e0041 */
[----:B------:R2:W4:Y:S02]  /*57920*/  @!P1 LDG.E.U8 R58, desc[UR14][R38.64] ;  /* 0x0000000e263a9981 */ /* 0x000524000c1e1100 */
[----:B--2---:R-:W-:Y:S02]  /*57930*/  @!P1 IMAD.MOV.U32 R39, RZ, RZ, R64 ;  /* 0x000000ffff279224 */ /* 0x004fe400078e0040 */
[----:B---3--:R-:W-:-:S05]  /*57940*/  @!P1 IMAD.MOV.U32 R38, RZ, RZ, R63 ;  /* 0x000000ffff269224 */ /* 0x008fca00078e003f */
[----:B------:R0:W2:Y:S02]  /*57950*/  @!P1 LDG.E.U8 R59, desc[UR14][R38.64] ;  /* 0x0000000e263b9981 */ /* 0x0000a4000c1e1100 */
[----:B0-----:R-:W-:Y:S02]  /*57960*/  @!P1 IMAD.MOV.U32 R38, RZ, RZ, R61 ;  /* 0x000000ffff269224 */ /* 0x001fe400078e003d */
[----:B------:R-:W-:-:S05]  /*57970*/  @!P1 IMAD.MOV.U32 R39, RZ, RZ, R62 ;  /* 0x000000ffff279224 */ /* 0x000fca00078e003e */
[----:B------:R-:W3:Y:S01]  /*57980*/  @!P1 LDG.E.U8 R60, desc[UR14][R38.64] ;  /* 0x0000000e263c9981 */ /* 0x000ee2000c1e1100 */
[C---:B------:R-:W-:Y:S02]  /*57990*/  LOP3.LUT R15, R0.reuse, 0x60, RZ, 0x3c, !PT ;  /* 0x00000060000f7812 */ /* 0x040fe400078e3cff */
[----:B------:R-:W-:Y:S01]  /*579a0*/  LOP3.LUT R16, R0, 0x70, RZ, 0x3c, !PT ;  /* 0x0000007000107812 */ /* 0x000fe200078e3cff */
        /* <DEDUP_REMOVED lines=35> */
[----:B------:R0:W-:Y:S01]  /*57be0*/  STS.U8 [R16+UR4+0x27380], R57 ;  /* 0x0273803910007988 */ /* 0x0001e20008000004 */
[----:B------:R-:W-:Y:S01]  /*57bf0*/  ULEA UR6, UR9, UR4, 0x3 ;  /* 0x0000000409067291 */ /* 0x000fe2000f8e18ff */
[----:B------:R-:W-:-:S03]  /*57c00*/  UMOV UR8, UR11 ;  /* 0x0000000b00087c82 */ /* 0x000fc60008000000 */
[----:B------:R-:W-:Y:S01]  /*57c10*/  UIADD3 UR6, UPT, UPT, UR6, 0x28000, URZ ;  /* 0x0002800006067890 */ /* 0x000fe2000fffe0ff */
[----:B----4-:R0:W-:Y:S04]  /*57c20*/  STS.U8 [R16+UR4+0x27780], R58 ;  /* 0x0277803a10007988 */ /* 0x0101e80008000004 */
[----:B--2---:R0:W-:Y:S04]  /*57c30*/  STS.U8 [R16+UR4+0x27b80], R59 ;  /* 0x027b803b10007988 */ /* 0x0041e80008000004 */
[----:B---3--:R0:W-:Y:S01]  /*57c40*/  STS.U8 [R16+UR4+0x27f80], R60 ;  /* 0x027f803c10007988 */ /* 0x0081e20008000004 */
[----:B------:R1:W-:Y:S06]  /*57c50*/  MEMBAR.ALL.CTA ;  /* 0x0000000000007992 */ /* 0x0003ec0000008000 */
[----:B-1----:R-:W1:Y:S02]  /*57c60*/  FENCE.VIEW.ASYNC.S ;  /* 0x00000000000073c6 */ /* 0x002e640000000000 */
[----:B-1----:R-:W-:Y:S06]  /*57c70*/  BAR.SYNC.DEFER_BLOCKING 0x0 ;  /* 0x0000000000007b1d */ /* 0x002fec0000010000 */
[----:B------:R-:W-:Y:S05]  /*57c80*/  @P0 BRA `(.L_x_9) ;  /* 0x0000000000dc0947 */ /* 0x000fea0003800000 */
[----:B------:R-:W-:Y:S02]  /*57c90*/  UIADD3 UR11, UPT, UPT, UR5, 0x80, URZ ;  /* 0x00000080050b7890 */ /* 0x000fe4000fffe0ff */
[----:B------:R-:W-:Y:S02]  /*57ca0*/  UIADD3 UR70, UPT, UPT, UR5, 0x80, URZ ;  /* 0x0000008005467890 */ /* 0x000fe4000fffe0ff */
[----:B------:R-:W-:Y:S01]  /*57cb0*/  UIADD3 UR71, UPT, UPT, UR5, 0x80, URZ ;  /* 0x0000008005477890 */ /* 0x000fe2000fffe0ff */
[----:B------:R-:W-:Y:S01]  /*57cc0*/  UMOV UR62, 0x0 ;  /* 0x00000000003e7882 */ /* 0x000fe20000000000 */
[----:B------:R-:W-:Y:S01]  /*57cd0*/  UMOV UR63, 0x8208490 ;  /* 0x08208490003f7882 */ /* 0x000fe20000000000 */
[----:B------:R-:W-:Y:S01]  /*57ce0*/  UMOV UR64, UR10 ;  /* 0x0000000a00407c82 */ /* 0x000fe20008000000 */
[----:B------:R-:W-:Y:S01]  /*57cf0*/  UMOV UR65, 0x40004040 ;  /* 0x4000404000417882 */ /* 0x000fe20000000000 */
[----:B------:R-:W-:Y:S01]  /*57d00*/  UMOV UR76, 0x0 ;  /* 0x00000000004c7882 */ /* 0x000fe20000000000 */
[----:B------:R-:W-:Y:S01]  /*57d10*/  UMOV UR77, 0x8208490 ;  /* 0x08208490004d7882 */ /* 0x000fe20000000000 */
[----:B------:R-:W-:-:S02]  /*57d20*/  UIADD3 UR72, UPT, UPT, UR5, 0x80, URZ ;  /* 0x0000008005487890 */ /* 0x000fc4000fffe0ff */
[----:B------:R-:W-:Y:S01]  /*57d30*/  UTCQMMA gdesc[UR64], gdesc[UR12], tmem[UR5], tmem[UR62], idesc[UR63], UPT ;  /* 0x00ff3e0c400075ea */ /* 0x000fe2000b800305 */
[----:B------:R-:W-:Y:S01]  /*57d40*/  UMOV UR66, 0x0 ;  /* 0x0000000000427882 */ /* 0x000fe20000000000 */
[----:B------:R-:W-:Y:S01]  /*57d50*/  UMOV UR67, 0x8208490 ;  /* 0x0820849000437882 */ /* 0x000fe20000000000 */
[----:B------:R-:W-:Y:S02]  /*57d60*/  UIADD3 UR73, UPT, UPT, UR5, 0x100, URZ ;  /* 0x0000010005497890 */ /* 0x000fe4000fffe0ff */
[----:B------:R1:W-:Y:S01]  /*57d70*/  UTCQMMA gdesc[UR16], gdesc[UR18], tmem[UR5], tmem[UR76], idesc[UR77], UPT ;  /* 0x00ff4c12100075ea */ /* 0x0003e2000b800305 */
[----:B------:R-:W-:Y:S01]  /*57d80*/  UMOV UR68, 0x0 ;  /* 0x0000000000447882 */ /* 0x000fe20000000000 */
[----:B------:R-:W-:Y:S01]  /*57d90*/  UMOV UR69, 0x8208490 ;  /* 0x0820849000457882 */ /* 0x000fe20000000000 */
[----:B------:R-:W-:Y:S02]  /*57da0*/  UIADD3 UR74, UPT, UPT, UR5, 0x100, URZ ;  /* 0x00000100054a7890 */ /* 0x000fe4000fffe0ff */
[----:B------:R-:W-:Y:S01]  /*57db0*/  UTCQMMA gdesc[UR20], gdesc[UR22], tmem[UR5], tmem[UR66], idesc[UR67], UPT ;  /* 0x00ff4216140075ea */ /* 0x000fe2000b800305 */
[----:B------:R-:W-:Y:S01]  /*57dc0*/  UMOV UR52, 0x0 ;  /* 0x0000000000347882 */ /* 0x000fe20000000000 */
[----:B------:R-:W-:Y:S01]  /*57dd0*/  UMOV UR53, 0x8208490 ;  /* 0x0820849000357882 */ /* 0x000fe20000000000 */
[----:B------:R-:W-:-:S02]  /*57de0*/  UIADD3 UR75, UPT, UPT, UR5, 0x100, URZ ;  /* 0x00000100054b7890 */ /* 0x000fc4000fffe0ff */
[----:B------:R-:W-:Y:S01]  /*57df0*/  UTCQMMA gdesc[UR24], gdesc[UR26], tmem[UR5], tmem[UR68], idesc[UR69], UPT ;  /* 0x00ff441a180075ea */ /* 0x000fe2000b800305 */
[----:B------:R-:W-:Y:S01]  /*57e00*/  UMOV UR54, 0x0 ;  /* 0x0000000000367882 */ /* 0x000fe20000000000 */
[----:B------:R-:W-:Y:S01]  /*57e10*/  UMOV UR55, 0x8208490 ;  /* 0x0820849000377882 */ /* 0x000fe20000000000 */
[----:B-1----:R-:W-:Y:S01]  /*57e20*/  UIADD3 UR76, UPT, UPT, UR5, 0x100, URZ ;  /* 0x00000100054c7890 */ /* 0x002fe2000fffe0ff */
[----:B------:R1:W-:Y:S01]  /*57e30*/  UTCQMMA gdesc[UR28], gdesc[UR12], tmem[UR11], tmem[UR52], idesc[UR53], UPT ;  /* 0x00ff340c1c0075ea */ /* 0x0003e2000b80030b */
[----:B------:R-:W-:Y:S01]  /*57e40*/  UMOV UR56, 0x0 ;  /* 0x0000000000387882 */ /* 0x000fe20000000000 */
[----:B------:R-:W-:Y:S01]  /*57e50*/  UMOV UR57, 0x8208490 ;  /* 0x0820849000397882 */ /* 0x000fe20000000000 */
[----:B------:R-:W-:Y:S01]  /*57e60*/  UIADD3 UR77, UPT, UPT, UR5, 0x180, URZ ;  /* 0x00000180054d7890 */ /* 0x000fe2000fffe0ff */
[----:B------:R2:W-:Y:S01]  /*57e70*/  UTCQMMA gdesc[UR30], gdesc[UR18], tmem[UR70], tmem[UR54], idesc[UR55], UPT ;  /* 0x00ff36121e0075ea */ /* 0x0005e2000b800346 */
[----:B------:R-:W-:Y:S01]  /*57e80*/  UMOV UR58, 0x0 ;  /* 0x00000000003a7882 */ /* 0x000fe20000000000 */
[----:B------:R-:W-:Y:S01]  /*57e90*/  UMOV UR59, 0x8208490 ;  /* 0x08208490003b7882 */ /* 0x000fe20000000000 */
[----:B------:R3:W-:Y:S01]  /*57ea0*/  UTCQMMA gdesc[UR32], gdesc[UR22], tmem[UR71], tmem[UR56], idesc[UR57], UPT ;  /* 0x00ff3816200075ea */ /* 0x0007e2000b800347 */
[----:B------:R-:W-:Y:S01]  /*57eb0*/  UMOV UR60, 0x0 ;  /* 0x00000000003c7882 */ /* 0x000fe20000000000 */
[----:B------:R-:W-:Y:S01]  /*57ec0*/  UMOV UR61, 0x8208490 ;  /* 0x08208490003d7882 */ /* 0x000fe20000000000 */
[----:B-1----:R-:W-:Y:S01]  /*57ed0*/  UIADD3 UR11, UPT, UPT, UR5, 0x180, URZ ;  /* 0x00000180050b7890 */ /* 0x002fe2000fffe0ff */
[----:B------:R1:W-:Y:S01]  /*57ee0*/  UTCQMMA gdesc[UR34], gdesc[UR26], tmem[UR72], tmem[UR58], idesc[UR59], UPT ;  /* 0x00ff3a1a220075ea */ /* 0x0003e2000b800348 */
[----:B------:R-:W-:Y:S01]  /*57ef0*/  UMOV UR64, 0x0 ;  /* 0x0000000000407882 */ /* 0x000fe20000000000 */
[----:B------:R-:W-:Y:S01]  /*57f00*/  UMOV UR65, 0x8208490 ;  /* 0x0820849000417882 */ /* 0x000fe20000000000 */
[----:B--2---:R-:W-:Y:S01]  /*57f10*/  UIADD3 UR70, UPT, UPT, UR5, 0x180, URZ ;  /* 0x0000018005467890 */ /* 0x004fe2000fffe0ff */
[----:B------:R2:W-:Y:S01]  /*57f20*/  UTCQMMA gdesc[UR36], gdesc[UR12], tmem[UR73], tmem[UR60], idesc[UR61], UPT ;  /* 0x00ff3c0c240075ea */ /* 0x0005e2000b800349 */
[----:B------:R2:W-:Y:S01]  /*57f30*/  UTCQMMA gdesc[UR38], gdesc[UR18], tmem[UR74], tmem[UR62], idesc[UR63], UPT ;  /* 0x00ff3e12260075ea */ /* 0x0005e2000b80034a */
[----:B---3--:R-:W-:Y:S01]  /*57f40*/  UIADD3 UR71, UPT, UPT, UR5, 0x180, URZ ;  /* 0x0000018005477890 */ /* 0x008fe2000fffe0ff */
[----:B------:R2:W-:Y:S01]  /*57f50*/  UTCQMMA gdesc[UR40], gdesc[UR22], tmem[UR75], tmem[UR64], idesc[UR65], UPT ;  /* 0x00ff4016280075ea */ /* 0x0005e2000b80034b */
[----:B------:R2:W-:Y:S01]  /*57f60*/  UTCQMMA gdesc[UR42], gdesc[UR26], tmem[UR76], tmem[UR66], idesc[UR67], UPT ;  /* 0x00ff421a2a0075ea */ /* 0x0005e2000b80034c */
[----:B------:R2:W-:Y:S01]  /*57f70*/  UTCQMMA gdesc[UR44], gdesc[UR12], tmem[UR77], tmem[UR68], idesc[UR69], UPT ;  /* 0x00ff440c2c0075ea */ /* 0x0005e2000b80034d */
[----:B-1----:R-:W-:Y:S01]  /*57f80*/  UMOV UR58, UR6 ;  /* 0x00000006003a7c82 */ /* 0x002fe20008000000 */
[----:B------:R-:W-:Y:S01]  /*57f90*/  UMOV UR59, URZ ;  /* 0x000000ff003b7c82 */ /* 0x000fe20008000000 */
[----:B------:R2:W-:Y:S01]  /*57fa0*/  UTCQMMA gdesc[UR46], gdesc[UR18], tmem[UR11], tmem[UR52], idesc[UR53], UPT ;  /* 0x00ff34122e0075ea */ /* 0x0005e2000b80030b */
[----:B------:R-:W-:Y:S01]  /*57fb0*/  UMOV UR58, UR58 ;  /* 0x0000003a003a7c82 */ /* 0x000fe20008000000 */
[----:B------:R2:W-:Y:S01]  /*57fc0*/  UTCQMMA gdesc[UR48], gdesc[UR22], tmem[UR70], tmem[UR54], idesc[UR55], UPT ;  /* 0x00ff3616300075ea */ /* 0x0005e2000b800346 */
[----:B------:R2:W-:Y:S01]  /*57fd0*/  UTCQMMA gdesc[UR50], gdesc[UR26], tmem[UR71], tmem[UR56], idesc[UR57], UPT ;  /* 0x00ff381a320075ea */ /* 0x0005e2000b800347 */
[----:B------:R2:W-:Y:S01]  /*57fe0*/  UTCBAR [UR58], URZ ;  /* 0x000000ff3a0073e9 */ /* 0x0005e200080000ff */
[----:B------:R-:W-:Y:S01]  /*57ff0*/  NOP ;  /* 0x0000000000007918 */ /* 0x000fe20000000000 */
.L_x_9:
[----:B0-----:R-:W3:Y:S04]  /*58000*/  LDL R21, [R1+0x1ae4] ;  /* 0x001ae40001157983 */ /* 0x001ee80000100800 */
[----:B------:R-:W3:Y:S01]  /*58010*/  LDL.LU R20, [R1+0x1adc] ;  /* 0x001adc0001147983 */ /* 0x000ee20000300800 */
[----:B------:R-:W-:-:S04]  /*58020*/  UIADD3 UR9, UPT, UPT, UR9, 0x1, URZ ;  /* 0x0000000109097890 */ /* 0x000fc8000fffe0ff */
[----:B------:R-:W-:-:S04]  /*58030*/  UISETP.GT.AND UP1, UPT, UR9, 0x1, UPT ;  /* 0x000000010900788c */ /* 0x000fc8000bf24270 */
[----:B--2---:R-:W-:Y:S02]  /*58040*/  USEL UR11, URZ, 0x1, !UP1 ;  /* 0x00000001ff0b7887 */ /* 0x004fe4000c800000 */
[----:B------:R-:W-:Y:S02]  /*58050*/  USEL UR9, UR9, URZ, !UP1 ;  /* 0x000000ff09097287 */ /* 0x000fe4000c800000 */
[----:B------:R-:W-:Y:S01]  /*58060*/  ULOP3.LUT UR11, UR8, UR11, URZ, 0x3c, !UPT ;  /* 0x0000000b080b7292 */ /* 0x000fe2000f8e3cff */
[----:B---3--:R-:W-:Y:S02]  /*58070*/  ISETP.NE.U32.AND P1, PT, R20, R21, PT ;  /* 0x000000151400720c */ /* 0x008fe40003f25070 */
[----:B------:R-:W2:Y:S01]  /*58080*/  LDL.LU R20, [R1+0x1ae0] ;  /* 0x001ae00001147983 */ /* 0x000ea20000300800 */
[----:B------:R-:W-:-:S03]  /*58090*/  IMAD.U32 R21, RZ, RZ, UR8 ;  /* 0x00000008ff157e24 */ /* 0x000fc6000f8e00ff */
[----:B--2---:R1:W-:Y:S07]  /*580a0*/  STL [R1+0x1adc], R20 ;  /* 0x001adc1401007387 */ /* 0x0043ee0000100800 */
[----:B------:R-:W-:Y:S05]  /*580b0*/  @P1 BRA `(.L_x_10) ;  /* 0xfffffd6800441947 */ /* 0x000fea000383ffff */
.L_x_7:
[----:B0-----:R-:W2:Y:S01]  /*580c0*/  LDL.LU R26, [R1+0x1af4] ;  /* 0x001af400011a7983 */ /* 0x001ea20000300800 */
[----:B------:R-:W0:Y:S01]  /*580d0*/  LDC R27, c[0x0][0x3a0] ;  /* 0x0000e800ff1b7b82 */ /* 0x000e220000000800 */
[----:B------:R-:W3:Y:S02]  /*580e0*/  LDCU UR20, c[0x0][0x3b8] ;  /* 0x00007700ff1477ac */ /* 0x000ee40008000800 */
[----:B------:R-:W4:Y:S01]  /*580f0*/  LDL R25, [R1+0x700] ;  /* 0x0007000001197983 */ /* 0x000f220000100800 */
[----:B------:R-:W2:Y:S03]  /*58100*/  LDCU.64 UR24, c[0x0][0x398] ;  /* 0x00007300ff1877ac */ /* 0x000ea60008000a00 */
[----:B------:R-:W3:Y:S01]  /*58110*/  LDL.LU R24, [R1+0x1af0] ;  /* 0x001af00001187983 */ /* 0x000ee20000300800 */
[----:B------:R-:W4:Y:S01]  /*58120*/  LDC R69, c[0x0][0x3b4] ;  /* 0x0000ed00ff457b82 */ /* 0x000f220000000800 */
[----:B------:R-:W3:Y:S02]  /*58130*/  LDCU.64 UR10, c[0x0][0x398] ;  /* 0x00007300ff0a77ac */ /* 0x000ee40008000a00 */
[----:B------:R-:W3:Y:S01]  /*58140*/  LDL.LU R23, [R1+0x1aec] ;  /* 0x001aec0001177983 */ /* 0x000ee20000300800 */
[----:B------:R-:W1:Y:S03]  /*58150*/  LDCU.64 UR12, c[0x0][0x398] ;  /* 0x00007300ff0c77ac */ /* 0x000e660008000a00 */
[----:B------:R-:W3:Y:S01]  /*58160*/  LDL.LU R22, [R1+0x1ae8] ;  /* 0x001ae80001167983 */ /* 0x000ee20000300800 */
[----:B------:R-:W0:Y:S03]  /*58170*/  LDCU.64 UR22, c[0x0][0x398] ;  /* 0x00007300ff1677ac */ /* 0x000e260008000a00 */
[----:B-1----:R-:W3:Y:S01]  /*58180*/  LDL R20, [R1+0x60] ;  /* 0x0000600001147983 */ /* 0x002ee20000100800 */
[----:B------:R-:W1:Y:S01]  /*58190*/  LDCU.128 UR16, c[0x0][0x390] ;  /* 0x00007200ff1077ac */ /* 0x000e620008000c00 */
[----:B0-----:R-:W-:Y:S01]  /*581a0*/  VIADD R27, R27, 0x7f ;  /* 0x0000007f1b1b7836 */ /* 0x001fe20000000000 */
[----:B------:R-:W0:Y:S04]  /*581b0*/  LDCU UR9, c[0x0][0x39c] ;  /* 0x00007380ff0977ac */ /* 0x000e280008000800 */
[----:B------:R-:W-:Y:S01]  /*581c0*/  ISETP.GE.AND P6, PT, R27, 0x80, PT ;  /* 0x000000801b00780c */ /* 0x000fe20003fc6270 */
[----:B------:R-:W0:Y:S01]  /*581d0*/  LDCU.64 UR26, c[0x0][0x398] ;  /* 0x00007300ff1a77ac */ /* 0x000e220008000a00 */
[----:B--2---:R-:W-:Y:S01]  /*581e0*/  ISETP.GE.AND P0, PT, R26, UR25, PT ;  /* 0x000000191a007c0c */ /* 0x004fe2000bf06270 */
[----:B----4-:R-:W-:-:S04]  /*581f0*/  IMAD R0, R25, R69, RZ ;  /* 0x0000004519007224 */ /* 0x010fc800078e02ff */
[C---:B------:R-:W-:Y:S01]  /*58200*/  IMAD R71, R69.reuse, 0x80, R0 ;  /* 0x0000008045477824 */ /* 0x040fe200078e0200 */
[----:B---3--:R-:W-:Y:S02]  /*58210*/  ISETP.GE.AND P1, PT, R24, UR11, PT ;  /* 0x0000000b18007c0c */ /* 0x008fe4000bf26270 */
[----:B-1---5:R-:W-:Y:S01]  /*58220*/  IADD3 R2, P5, PT, R0, UR16, RZ ;  /* 0x0000001000027c10 */ /* 0x022fe2000ffbe0ff */
[----:B------:R-:W-:Y:S01]  /*58230*/  IMAD R72, R69, 0x80, R71 ;  /* 0x0000008045487824 */ /* 0x000fe200078e0247 */
[----:B------:R-:W-:Y:S02]  /*58240*/  ISETP.GE.AND P2, PT, R23, UR13, PT ;  /* 0x0000000d17007c0c */ /* 0x000fe4000bf46270 */
[----:B------:R-:W-:Y:S01]  /*58250*/  ISETP.GE.AND P4, PT, R22, UR23, PT ;  /* 0x0000001716007c0c */ /* 0x000fe2000bf86270 */
[----:B------:R-:W-:-:S04]  /*58260*/  IMAD R12, R20, UR20, RZ ;  /* 0x00000014140c7c24 */ /* 0x000fc8000f8e02ff */
[----:B------:R-:W-:Y:S01]  /*58270*/  VIADD R11, R12, UR20 ;  /* 0x000000140c0b7c36 */ /* 0x000fe20008000000 */
[----:B------:R-:W-:Y:S01]  /*58280*/  SHF.R.S32.HI R6, RZ, 0x1f, R12 ;  /* 0x0000001fff067819 */ /* 0x000fe2000001140c */
[----:B0-----:R-:W-:Y:S06]  /*58290*/  @!P6 BRA `(.L_x_11) ;  /* 0x000000000010e947 */ /* 0x001fec0003800000 */
[----:B------:R-:W-:-:S06]  /*582a0*/  USHF.L.U32 UR8, UR8, 0x1f, URZ ;  /* 0x0000001f08087899 */ /* 0x000fcc00080006ff */
[----:B------:R-:W-:-:S04]  /*582b0*/  IMAD.U32 R3, RZ, RZ, UR8 ;  /* 0x00000008ff037e24 */ /* 0x000fc8000f8e00ff */
[----:B------:R-:W0:Y:S02]  /*582c0*/  SYNCS.PHASECHK.TRANS64.TRYWAIT P6, [UR6], R3 ;  /* 0x00000003ff0075a7 */ /* 0x000e2400080c1106 */
[----:B0-----:R-:W-:Y:S05]  /*582d0*/  @!P6 BRA `(.L_x_12) ;  /* 0x0000014c0058e947 */ /* 0x001fea0003800000 */
.L_x_11:
[----:B------:R-:W2:Y:S01]  /*582e0*/  LDL.LU R4, [R1+0x920] ;  /* 0x0009200001047983 */ /* 0x000ea20000300800 */
[----:B------:R-:W-:Y:S01]  /*582f0*/  BAR.SYNC.DEFER_BLOCKING 0x0 ;  /* 0x0000000000007b1d */ /* 0x000fe20000010000 */
[----:B------:R-:W-:Y:S01]  /*58300*/  IADD3 R3, P6, PT, R71, UR16, RZ ;  /* 0x0000001047037c10 */ /* 0x000fe2000ffde0ff */
[----:B------:R-:W-:Y:S01]  /*58310*/  IMAD R69, R69, 0x80, R72 ;  /* 0x0000008045457824 */ /* 0x000fe200078e0248 */
[----:B------:R-:W-:Y:S01]  /*58320*/  LEA.HI.X.SX32 R0, R0, UR17, 0x1, P5 ;  /* 0x0000001100007c11 */ /* 0x000fe2000a8f0eff */
[----:B------:R-:W-:Y:S01]  /*58330*/  VIADD R10, R11, UR20 ;  /* 0x000000140b0a7c36 */ /* 0x000fe20008000000 */
[----:B------:R-:W-:Y:S02]  /*58340*/  LEA.HI.X.SX32 R71, R71, UR17, 0x1, P6 ;  /* 0x0000001147477c11 */ /* 0x000fe4000b0f0eff */
[----:B------:R-:W-:Y:S01]  /*58350*/  IADD3 R70, P6, PT, R69, UR16, RZ ;  /* 0x0000001045467c10 */ /* 0x000fe2000ffde0ff */
[----:B------:R-:W-:Y:S01]  /*58360*/  VIADD R9, R10, UR20 ;  /* 0x000000140a097c36 */ /* 0x000fe20008000000 */
[----:B------:R-:W-:-:S02]  /*58370*/  IADD3 R68, P5, PT, R72, UR16, RZ ;  /* 0x0000001048447c10 */ /* 0x000fc4000ffbe0ff */
[----:B------:R-:W-:Y:S01]  /*58380*/  LEA.HI.X.SX32 R69, R69, UR17, 0x1, P6 ;  /* 0x0000001145457c11 */ /* 0x000fe2000b0f0eff */
[----:B------:R-:W-:Y:S01]  /*58390*/  VIADD R5, R9, UR20 ;  /* 0x0000001409057c36 */ /* 0x000fe20008000000 */
[-C--:B------:R-:W-:Y:S02]  /*583a0*/  IADD3 R76, P6, PT, R12, R3.reuse, RZ ;  /* 0x000000030c4c7210 */ /* 0x080fe40007fde0ff */
[----:B------:R-:W-:Y:S01]  /*583b0*/  LEA.HI.X.SX32 R72, R72, UR17, 0x1, P5 ;  /* 0x0000001148487c11 */ /* 0x000fe2000a8f0eff */
[----:B------:R-:W0:Y:S01]  /*583c0*/  LDCU.64 UR16, c[0x0][0x398] ;  /* 0x00007300ff1077ac */ /* 0x000e220008000a00 */
[----:B------:R-:W-:Y:S01]  /*583d0*/  IADD3 R78, P5, PT, R12, R2, RZ ;  /* 0x000000020c4e7210 */ /* 0x000fe20007fbe0ff */
[----:B------:R-:W-:Y:S01]  /*583e0*/  IMAD.X R77, R6, 0x1, R71, P6 ;  /* 0x00000001064d7824 */ /* 0x000fe200030e0647 */
[----:B------:R-:W-:Y:S02]  /*583f0*/  IADD3 R74, P6, PT, R12, R68, RZ ;  /* 0x000000440c4a7210 */ /* 0x000fe40007fde0ff */
[----:B------:R-:W-:Y:S01]  /*58400*/  SHF.R.S32.HI R8, RZ, 0x1f, R10 ;  /* 0x0000001fff087819 */ /* 0x000fe2000001140a */
[C---:B------:R-:W-:Y:S01]  /*58410*/  IMAD.X R79, R6.reuse, 0x1, R0, P5 ;  /* 0x00000001064f7824 */ /* 0x040fe200028e0600 */
[C---:B------:R-:W-:Y:S01]  /*58420*/  IADD3 R14, P5, PT, R11.reuse, R2, RZ ;  /* 0x000000020b0e7210 */ /* 0x040fe20007fbe0ff */
[----:B------:R-:W1:Y:S02]  /*58430*/  @!P3 SYNCS.CCTL.IV [UR4+0x28000] ;  /* 0x02800000ff00b9b1 */ /* 0x000e640008000004 */
[----:B-1----:R-:W-:Y:S01]  /*58440*/  BAR.SYNC.DEFER_BLOCKING 0x0 ;  /* 0x0000000000007b1d */ /* 0x002fe20000010000 */
[----:B------:R-:W-:Y:S01]  /*58450*/  IMAD.X R75, R6, 0x1, R72, P6 ;  /* 0x00000001064b7824 */ /* 0x000fe200030e0648 */
[----:B------:R-:W-:-:S02]  /*58460*/  IADD3 R16, P6, PT, R11, R3, RZ ;  /* 0x000000030b107210 */ /* 0x000fc40007fde0ff */
[----:B------:R-:W-:Y:S02]  /*58470*/  SHF.R.S32.HI R7, RZ, 0x1f, R9 ;  /* 0x0000001fff077819 */ /* 0x000fe40000011409 */
[----:B------:R-:W1:Y:S01]  /*58480*/  @!P3 SYNCS.CCTL.IV [UR4+0x28008] ;  /* 0x02800800ff00b9b1 */ /* 0x000e620008000004 */
[----:B------:R-:W3:Y:S01]  /*58490*/  LDCU UR4, c[0x0][0x39c] ;  /* 0x00007380ff0477ac */ /* 0x000ee20008000800 */
[----:B--2---:R-:W-:-:S04]  /*584a0*/  LOP3.LUT R4, R4, 0xfffffffd, RZ, 0xc0, !PT ;  /* 0xfffffffd04047812 */ /* 0x004fc800078ec0ff */
[----:B------:R-:W-:-:S05]  /*584b0*/  @P0 LOP3.LUT R4, R4, 0x2, RZ, 0xfc, !PT ;  /* 0x0000000204040812 */ /* 0x000fca00078efcff */
[----:B------:R2:W-:Y:S02]  /*584c0*/  STL [R1+0x920], R4 ;  /* 0x0009200401007387 */ /* 0x0005e40000100800 */
[----:B--2---:R-:W-:-:S05]  /*584d0*/  SHF.R.S32.HI R4, RZ, 0x1f, R11 ;  /* 0x0000001fff047819 */ /* 0x004fca000001140b */
[C---:B------:R-:W-:Y:S02]  /*584e0*/  IMAD.X R15, R4.reuse, 0x1, R0, P5 ;  /* 0x00000001040f7824 */ /* 0x040fe400028e0600 */
[C---:B------:R-:W-:Y:S01]  /*584f0*/  IMAD.X R17, R4.reuse, 0x1, R71, P6 ;  /* 0x0000000104117824 */ /* 0x040fe200030e0647 */
[----:B------:R-:W-:Y:S02]  /*58500*/  IADD3 R80, P6, PT, R11, R68, RZ ;  /* 0x000000440b507210 */ /* 0x000fe40007fde0ff */
[----:B------:R2:W-:Y:S03]  /*58510*/  STL.64 [R1+0x850], R14 ;  /* 0x0008500e01007387 */ /* 0x0005e60000100a00 */
[----:B------:R-:W-:Y:S01]  /*58520*/  IMAD.X R81, R4, 0x1, R72, P6 ;  /* 0x0000000104517824 */ /* 0x000fe200030e0648 */
[----:B------:R4:W-:Y:S01]  /*58530*/  STL.64 [R1+0x848], R16 ;  /* 0x0008481001007387 */ /* 0x0009e20000100a00 */
[----:B------:R-:W-:-:S03]  /*58540*/  IADD3 R12, P6, PT, R12, R70, RZ ;  /* 0x000000460c0c7210 */ /* 0x000fc60007fde0ff */
[----:B------:R-:W-:Y:S02]  /*58550*/  STL [R1+0x1dcc], R80 ;  /* 0x001dcc5001007387 */ /* 0x000fe40000100800 */
[----:B------:R-:W-:Y:S01]  /*58560*/  IMAD.X R13, R6, 0x1, R69, P6 ;  /* 0x00000001060d7824 */ /* 0x000fe200030e0645 */
[----:B------:R-:W-:Y:S01]  /*58570*/  SHF.R.S32.HI R6, RZ, 0x1f, R5 ;  /* 0x0000001fff067819 */ /* 0x000fe20000011405 */
[----:B------:R-:W-:Y:S01]  /*58580*/  STL [R1+0x1dc8], R81 ;  /* 0x001dc85101007387 */ /* 0x000fe20000100800 */
[C---:B--2---:R-:W-:Y:S02]  /*58590*/  IADD3 R14, P5, PT, R10.reuse, R2, RZ ;  /* 0x000000020a0e7210 */ /* 0x044fe40007fbe0ff */
[----:B----4-:R-:W-:-:S03]  /*585a0*/  IADD3 R16, P3, PT, R10, R3, RZ ;  /* 0x000000030a107210 */ /* 0x010fc60007f7e0ff */
[C---:B------:R-:W-:Y:S02]  /*585b0*/  IMAD.X R15, R8.reuse, 0x1, R0, P5 ;  /* 0x00000001080f7824 */ /* 0x040fe400028e0600 */
[----:B------:R-:W-:-:S03]  /*585c0*/  IMAD.X R17, R8, 0x1, R71, P3 ;  /* 0x0000000108117824 */ /* 0x000fc600018e0647 */
[----:B------:R2:W-:Y:S04]  /*585d0*/  STL.64 [R1+0x910], R14 ;  /* 0x0009100e01007387 */ /* 0x0005e80000100a00 */
[----:B------:R4:W-:Y:S04]  /*585e0*/  STL.64 [R1+0x878], R12 ;  /* 0x0008780c01007387 */ /* 0x0009e80000100a00 */
[----:B------:R5:W-:Y:S01]  /*585f0*/  STL.64 [R1+0x908], R16 ;  /* 0x0009081001007387 */ /* 0x000be20000100a00 */
[----:B--2---:R-:W-:Y:S02]  /*58600*/  IADD3 R14, P5, PT, R11, R70, RZ ;  /* 0x000000460b0e7210 */ /* 0x004fe40007fbe0ff */
[----:B----4-:R-:W-:-:S03]  /*58610*/  IADD3 R12, P3, PT, R10, R68, RZ ;  /* 0x000000440a0c7210 */ /* 0x010fc60007f7e0ff */
[--C-:B------:R-:W-:Y:S02]  /*58620*/  IMAD.X R15, R4, 0x1, R69.reuse, P5 ;  /* 0x00000001040f7824 */ /* 0x100fe400028e0645 */
[----:B------:R-:W-:Y:S01]  /*58630*/  VIADD R4, R5, UR20 ;  /* 0x0000001405047c36 */ /* 0x000fe20008000000 */
[----:B-----5:R-:W-:Y:S01]  /*58640*/  IADD3 R16, P5, PT, R9, R2, RZ ;  /* 0x0000000209107210 */ /* 0x020fe20007fbe0ff */
[----:B------:R-:W-:Y:S01]  /*58650*/  IMAD.X R13, R8, 0x1, R72, P3 ;  /* 0x00000001080d7824 */ /* 0x000fe200018e0648 */
[----:B------:R2:W-:Y:S03]  /*58660*/  STL.64 [R1+0x918], R14 ;  /* 0x0009180e01007387 */ /* 0x0005e60000100a00 */
[----:B------:R-:W-:Y:S01]  /*58670*/  IMAD.X R17, R7, 0x1, R0, P5 ;  /* 0x0000000107117824 */ /* 0x000fe200028e0600 */
[----:B------:R-:W-:Y:S01]  /*58680*/  IADD3 R10, P5, PT, R10, R70, RZ ;  /* 0x000000460a0a7210 */ /* 0x000fe20007fbe0ff */
[----:B------:R4:W-:Y:S04]  /*58690*/  STL.64 [R1+0x900], R12 ;  /* 0x0009000c01007387 */ /* 0x0009e80000100a00 */
[----:B------:R-:W-:Y:S01]  /*586a0*/  IMAD.X R11, R8, 0x1, R69, P5 ;  /* 0x00000001080b7824 */ /* 0x000fe200028e0645 */
[----:B--2---:R-:W-:-:S05]  /*586b0*/  IADD3 R14, P6, PT, R9, R3, RZ ;  /* 0x00000003090e7210 */ /* 0x004fca0007fde0ff */
[----:B------:R-:W-:Y:S01]  /*586c0*/  IMAD.X R15, R7, 0x1, R71, P6 ;  /* 0x00000001070f7824 */ /* 0x000fe200030e0647 */
[----:B----4-:R-:W-:-:S04]  /*586d0*/  IADD3 R12, P3, PT, R9, R68, RZ ;  /* 0x00000044090c7210 */ /* 0x010fc80007f7e0ff */
[----:B------:R2:W-:Y:S01]  /*586e0*/  STL.64 [R1+0x8e8], R14 ;  /* 0x0008e80e01007387 */ /* 0x0005e20000100a00 */
[----:B------:R-:W-:-:S03]  /*586f0*/  IMAD.X R13, R7, 0x1, R72, P3 ;  /* 0x00000001070d7824 */ /* 0x000fc600018e0648 */
[----:B------:R-:W-:Y:S04]  /*58700*/  STL.64 [R1+0x8f0], R16 ;  /* 0x0008f01001007387 */ /* 0x000fe80000100a00 */
[----:B------:R4:W-:Y:S01]  /*58710*/  STL.64 [R1+0x8f8], R10 ;  /* 0x0008f80a01007387 */ /* 0x0009e20000100a00 */
[----:B--2---:R-:W-:-:S03]  /*58720*/  IADD3 R14, P6, PT, R9, R70, RZ ;  /* 0x00000046090e7210 */ /* 0x004fc60007fde0ff */
[----:B------:R2:W-:Y:S02]  /*58730*/  STL.64 [R1+0x8e0], R12 ;  /* 0x0008e00c01007387 */ /* 0x0005e40000100a00 */
[----:B------:R-:W-:Y:S01]  /*58740*/  IMAD.X R15, R7, 0x1, R69, P6 ;  /* 0x00000001070f7824 */ /* 0x000fe200030e0645 */
[C---:B------:R-:W-:Y:S01]  /*58750*/  IADD3 R8, P6, PT, R5.reuse, R68, RZ ;  /* 0x0000004405087210 */ /* 0x040fe20007fde0ff */
[----:B------:R-:W-:Y:S01]  /*58760*/  VIADD R7, R4, UR20 ;  /* 0x0000001404077c36 */ /* 0x000fe20008000000 */
[----:B----4-:R-:W-:-:S03]  /*58770*/  IADD3 R10, P3, PT, R5, R2, RZ ;  /* 0x00000002050a7210 */ /* 0x010fc60007f7e0ff */
[C---:B------:R-:W-:Y:S02]  /*58780*/  IMAD.X R9, R6.reuse, 0x1, R72, P6 ;  /* 0x0000000106097824 */ /* 0x040fe400030e0648 */
[----:B------:R-:W-:Y:S01]  /*58790*/  IMAD.X R11, R6, 0x1, R0, P3 ;  /* 0x00000001060b7824 */ /* 0x000fe200018e0600 */
[----:B--2---:R-:W-:-:S04]  /*587a0*/  IADD3 R12, P5, PT, R5, R3, RZ ;  /* 0x00000003050c7210 */ /* 0x004fc80007fbe0ff */
[----:B------:R2:W-:Y:S01]  /*587b0*/  STL.64 [R1+0x8d0], R10 ;  /* 0x0008d00a01007387 */ /* 0x0005e20000100a00 */
[----:B------:R-:W-:-:S03]  /*587c0*/  IMAD.X R13, R6, 0x1, R71, P5 ;  /* 0x00000001060d7824 */ /* 0x000fc600028e0647 */
[----:B------:R-:W-:Y:S04]  /*587d0*/  STL.64 [R1+0x8d8], R14 ;  /* 0x0008d80e01007387 */ /* 0x000fe80000100a00 */
[----:B------:R4:W-:Y:S01]  /*587e0*/  STL.64 [R1+0x8c0], R8 ;  /* 0x0008c00801007387 */ /* 0x0009e20000100a00 */
[----:B--2---:R-:W-:-:S03]  /*587f0*/  IADD3 R10, P3, PT, R5, R70, RZ ;  /* 0x00000046050a7210 */ /* 0x004fc60007f7e0ff */
[----:B------:R2:W-:Y:S01]  /*58800*/  STL.64 [R1+0x8c8], R12 ;  /* 0x0008c80c01007387 */ /* 0x0005e20000100a00 */
[----:B------:R-:W-:Y:S01]  /*58810*/  SHF.R.S32.HI R5, RZ, 0x1f, R4 ;  /* 0x0000001fff057819 */ /* 0x000fe20000011404 */
[----:B------:R-:W-:Y:S01]  /*58820*/  IMAD.X R11, R6, 0x1, R69, P3 ;  /* 0x00000001060b7824 */ /* 0x000fe200018e0645 */
[----:B----4-:R-:W-:-:S04]  /*58830*/  IADD3 R8, P5, PT, R4, R2, RZ ;  /* 0x0000000204087210 */ /* 0x010fc80007fbe0ff */
[----:B------:R4:W-:Y:S01]  /*58840*/  STL.64 [R1+0x8b8], R10 ;  /* 0x0008b80a01007387 */ /* 0x0009e20000100a00 */
[----:B------:R-:W-:Y:S01]  /*58850*/  IMAD.X R9, R5, 0x1, R0, P5 ;  /* 0x0000000105097824 */ /* 0x000fe200028e0600 */
[----:B--2---:R-:W-:-:S04]  /*58860*/  IADD3 R12, P3, PT, R4, R3, RZ ;  /* 0x00000003040c7210 */ /* 0x004fc80007f7e0ff */
[----:B------:R2:W-:Y:S04]  /*58870*/  STL.64 [R1+0x8b0], R8 ;  /* 0x0008b00801007387 */ /* 0x0005e80000100a00 */
[----:B------:R-:W-:Y:S01]  /*58880*/  STL.64 [R1+0x2030], R74 ;  /* 0x0020304a01007387 */ /* 0x000fe20000100a00 */
[----:B----4-:R-:W-:-:S03]  /*58890*/  IADD3 R10, P6, PT, R4, R68, RZ ;  /* 0x00000044040a7210 */ /* 0x010fc60007fde0ff */
[----:B------:R-:W-:Y:S04]  /*588a0*/  STL [R1+0x2028], R72 ;  /* 0x0020284801007387 */ /* 0x000fe80000100800 */
[----:B------:R-:W-:Y:S01]  /*588b0*/  STL.64 [R1+0x2020], R70 ;  /* 0x0020204601007387 */ /* 0x000fe20000100a00 */
[----:B--2---:R-:W-:-:S03]  /*588c0*/  IADD3 R8, P5, PT, R4, R70, RZ ;  /* 0x0000004604087210 */ /* 0x004fc60007fbe0ff */
[----:B------:R-:W-:Y:S04]  /*588d0*/  STL.64 [R1+0x2018], R68 ;  /* 0x0020184401007387 */ /* 0x000fe80000100a00 */
[----:B------:R2:W-:Y:S02]  /*588e0*/  STL [R1+0x2010], R12 ;  /* 0x0020100c01007387 */ /* 0x0005e40000100800 */
[----:B--2---:R-:W2:Y:S02]  /*588f0*/  LDTM.x64 R12, tmem[UR7] ;  /* 0x00000007000c79ee */ /* 0x004ea40008340000 */
[----:B--2---:R-:W-:Y:S01]  /*58900*/  STL.64 [R1+0x608], R14 ;  /* 0x0006080e01007387 */ /* 0x004fe20000100a00 */
[----:B------:R-:W-:-:S03]  /*58910*/  IMAD.MOV.U32 R80, RZ, RZ, R12 ;  /* 0x000000ffff507224 */ /* 0x000fc600078e000c */
[----:B------:R-:W-:Y:S04]  /*58920*/  STL.64 [R1+0x610], R16 ;  /* 0x0006101001007387 */ /* 0x000fe80000100a00 */
        /* <DEDUP_REMOVED lines=24> */
[----:B------:R2:W-:Y:S04]  /*58ab0*/  STL.64 [R1+0x6d8], R66 ;  /* 0x0006d84201007387 */ /* 0x0005e80000100a00 */
[----:B------:R-:W-:Y:S04]  /*58ac0*/  STL.64 [R1+0x6e0], R68 ;  /* 0x0006e04401007387 */ /* 0x000fe80000100a00 */
[----:B------:R-:W-:Y:S04]  /*58ad0*/  STL.64 [R1+0x6e8], R70 ;  /* 0x0006e84601007387 */ /* 0x000fe80000100a00 */
[----:B------:R-:W-:Y:S01]  /*58ae0*/  STL.64 [R1+0x6f0], R72 ;  /* 0x0006f04801007387 */ /* 0x000fe20000100a00 */
[----:B--2---:R-:W-:-:S03]  /*58af0*/  IMAD.MOV.U32 R67, RZ, RZ, R13 ;  /* 0x000000ffff437224 */ /* 0x004fc600078e000d */
[----:B------:R2:W-:Y:S04]  /*58b00*/  STL.64 [R1+0x6f8], R74 ;  /* 0x0006f84a01007387 */ /* 0x0005e80000100a00 */
[----:B--2---:R-:W2:Y:S04]  /*58b10*/  LDL.LU.64 R74, [R1+0x2030] ;  /* 0x00203000014a7983 */ /* 0x004ea80000300a00 */
[----:B------:R-:W4:Y:S04]  /*58b20*/  LDL.LU R72, [R1+0x2028] ;  /* 0x0020280001487983 */ /* 0x000f280000300800 */
[----:B------:R-:W5:Y:S04]  /*58b30*/  LDL.LU.64 R70, [R1+0x2020] ;  /* 0x0020200001467983 */ /* 0x000f680000300a00 */
[----:B------:R-:W2:Y:S04]  /*58b40*/  LDL.LU.64 R68, [R1+0x2018] ;  /* 0x0020180001447983 */ /* 0x000ea80000300a00 */
        /* <DEDUP_REMOVED lines=21> */
[----:B------:R-:W-:Y:S01]  /*58ca0*/  SHF.R.S32.HI R6, RZ, 0x1f, R7 ;  /* 0x0000001fff067819 */ /* 0x000fe20000011407 */
[----:B------:R-:W-:-:S02]  /*58cb0*/  VIADD R4, R7, UR20 ;  /* 0x0000001407047c36 */ /* 0x000fc40008000000 */
[C---:B----4-:R-:W-:Y:S02]  /*58cc0*/  IMAD.X R11, R5.reuse, 0x1, R72, P6 ;  /* 0x00000001050b7824 */ /* 0x050fe400030e0648 */
[----:B-----5:R-:W-:-:S03]  /*58cd0*/  IMAD.X R13, R5, 0x1, R71, P3 ;  /* 0x00000001050d7824 */ /* 0x020fc600018e0647 */
[----:B------:R4:W-:Y:S01]  /*58ce0*/  STL.64 [R1+0x8a0], R10 ;  /* 0x0008a00a01007387 */ /* 0x0009e20000100a00 */
[----:B--2---:R-:W-:-:S03]  /*58cf0*/  IMAD.X R9, R5, 0x1, R69, P5 ;  /* 0x0000000105097824 */ /* 0x004fc600028e0645 */
[----:B---3--:R2:W-:Y:S04]  /*58d00*/  STL.64 [R1+0x8a8], R12 ;  /* 0x0008a80c01007387 */ /* 0x0085e80000100a00 */
[----:B------:R3:W-:Y:S01]  /*58d10*/  STL.64 [R1+0x898], R8 ;  /* 0x0008980801007387 */ /* 0x0007e20000100a00 */
[----:B----4-:R-:W-:-:S05]  /*58d20*/  IADD3 R10, P3, PT, R7, R2, RZ ;  /* 0x00000002070a7210 */ /* 0x010fca0007f7e0ff */
[----:B------:R-:W-:Y:S01]  /*58d30*/  IMAD.X R11, R6, 0x1, R0, P3 ;  /* 0x00000001060b7824 */ /* 0x000fe200018e0600 */
[----:B--2---:R-:W-:-:S04]  /*58d40*/  IADD3 R12, P5, PT, R7, R3, RZ ;  /* 0x00000003070c7210 */ /* 0x004fc80007fbe0ff */
[----:B------:R2:W-:Y:S01]  /*58d50*/  STL.64 [R1+0x890], R10 ;  /* 0x0008900a01007387 */ /* 0x0005e20000100a00 */
[----:B---3--:R-:W-:-:S03]  /*58d60*/  IADD3 R8, P6, PT, R7, R68, RZ ;  /* 0x0000004407087210 */ /* 0x008fc60007fde0ff */
[----:B------:R-:W-:Y:S04]  /*58d70*/  STL.64 [R1+0x2008], R74 ;  /* 0x0020084a01007387 */ /* 0x000fe80000100a00 */
[----:B------:R-:W-:Y:S04]  /*58d80*/  STL [R1+0x2000], R72 ;  /* 0x0020004801007387 */ /* 0x000fe80000100800 */
[----:B------:R-:W-:Y:S01]  /*58d90*/  STL.64 [R1+0x1ff8], R70 ;  /* 0x001ff84601007387 */ /* 0x000fe20000100a00 */
[----:B--2---:R-:W-:-:S03]  /*58da0*/  IADD3 R10, P3, PT, R7, R70, RZ ;  /* 0x00000046070a7210 */ /* 0x004fc60007f7e0ff */
        /* <DEDUP_REMOVED lines=11> */
[----:B------:R-:W-:Y:S04]  /*58e60*/  STL [R1+0x1f98], R47 ;  /* 0x001f982f01007387 */ /* 0x000fe80000100800 */
[----:B------:R2:W-:Y:S02]  /*58e70*/  STL [R1+0x1f94], R12 ;  /* 0x001f940c01007387 */ /* 0x0005e40000100800 */
[----:B--2---:R-:W2:Y:S02]  /*58e80*/  LDTM.x64 R12, tmem[UR7+0x40] ;  /* 0x00004007000c79ee */ /* 0x004ea40008340000 */
[----:B--2---:R-:W-:Y:S04]  /*58e90*/  STL.64 [R1+0x500], R12 ;  /* 0x0005000c01007387 */ /* 0x004fe80000100a00 */
        /* <DEDUP_REMOVED lines=31> */
[----:B--2---:R-:W2:Y:S04]  /*59090*/  LDL.LU.64 R74, [R1+0x2008] ;  /* 0x00200800014a7983 */ /* 0x004ea80000300a00 */
[----:B------:R-:W3:Y:S04]  /*590a0*/  LDL.LU R72, [R1+0x2000] ;  /* 0x0020000001487983 */ /* 0x000ee80000300800 */
[----:B------:R-:W4:Y:S04]  /*590b0*/  LDL.LU.64 R70, [R1+0x1ff8] ;  /* 0x001ff80001467983 */ /* 0x000f280000300a00 */
[----:B------:R-:W5:Y:S04]  /*590c0*/  LDL.LU.64 R68, [R1+0x1ff0] ;  /* 0x001ff00001447983 */ /* 0x000f680000300a00 */
[----:B------:R-:W2:Y:S04]  /*590d0*/  LDL.LU.64 R66, [R1+0x1fe8] ;  /* 0x001fe80001427983 */ /* 0x000ea80000300a00 */
        /* <DEDUP_REMOVED lines=9> */
[----:B------:R-:W2:Y:S04]  /*59170*/  LDL.LU R47, [R1+0x1f98] ;  /* 0x001f9800012f7983 */ /* 0x000ea80000300800 */
[----:B------:R-:W2:Y:S01]  /*59180*/  LDL.LU R12, [R1+0x1f94] ;  /* 0x001f9400010c7983 */ /* 0x000ea20000300800 */
[----:B------:R-:W-:Y:S01]  /*59190*/  SHF.R.S32.HI R7, RZ, 0x1f, R4 ;  /* 0x0000001fff077819 */ /* 0x000fe20000011404 */
[----:B------:R-:W-:-:S02]  /*591a0*/  VIADD R5, R4, UR20 ;  /* 0x0000001404057c36 */ /* 0x000fc40008000000 */
[C---:B---3--:R-:W-:Y:S02]  /*591b0*/  IMAD.X R9, R6.reuse, 0x1, R72, P6 ;  /* 0x0000000106097824 */ /* 0x048fe400030e0648 */
[----:B----4-:R-:W-:-:S03]  /*591c0*/  IMAD.X R13, R6, 0x1, R71, P5 ;  /* 0x00000001060d7824 */ /* 0x010fc600028e0647 */
[----:B------:R3:W-:Y:S01]  /*591d0*/  STL.64 [R1+0x880], R8 ;  /* 0x0008800801007387 */ /* 0x0007e20000100a00 */
[----:B-----5:R-:W-:Y:S01]  /*591e0*/  IMAD.X R11, R6, 0x1, R69, P3 ;  /* 0x00000001060b7824 */ /* 0x020fe200018e0645 */
[C---:B------:R-:W-:Y:S02]  /*591f0*/  IADD3 R28, P3, PT, R4.reuse, R3, RZ ;  /* 0x00000003041c7210 */ /* 0x040fe40007f7e0ff */
[C---:B------:R-:W-:Y:S02]  /*59200*/  IADD3 R26, P6, PT, R4.reuse, R68, RZ ;  /* 0x00000044041a7210 */ /* 0x040fe40007fde0ff */
[----:B---3--:R-:W-:-:S05]  /*59210*/  IADD3 R8, P5, PT, R4, R2, RZ ;  /* 0x0000000204087210 */ /* 0x008fca0007fbe0ff */
[----:B------:R-:W-:Y:S01]  /*59220*/  IMAD.X R9, R7, 0x1, R0, P5 ;  /* 0x0000000107097824 */ /* 0x000fe200028e0600 */
[----:B------:R-:W-:Y:S01]  /*59230*/  IADD3 R24, P5, PT, R4, R70, RZ ;  /* 0x0000004604187210 */ /* 0x000fe20007fbe0ff */
[----:B--2---:R-:W-:Y:S04]  /*59240*/  STL.64 [R1+0x888], R12 ;  /* 0x0008880c01007387 */ /* 0x004fe80000100a00 */
[----:B------:R-:W-:Y:S04]  /*59250*/  STL.64 [R1+0x870], R10 ;  /* 0x0008700a01007387 */ /* 0x000fe80000100a00 */
[----:B------:R-:W-:Y:S04]  /*59260*/  STL [R1+0x1f90], R80 ;  /* 0x001f905001007387 */ /* 0x000fe80000100800 */
[----:B------:R-:W-:Y:S04]  /*59270*/  STL.64 [R1+0x1f88], R78 ;  /* 0x001f884e01007387 */ /* 0x000fe80000100a00 */
[----:B------:R-:W-:Y:S04]  /*59280*/  STL.64 [R1+0x868], R8 ;  /* 0x0008680801007387 */ /* 0x000fe80000100a00 */
[----:B------:R-:W-:Y:S04]  /*59290*/  STL.64 [R1+0x1f80], R76 ;  /* 0x001f804c01007387 */ /* 0x000fe80000100a00 */
[----:B------:R-:W-:Y:S04]  /*592a0*/  STL.64 [R1+0x1f78], R74 ;  /* 0x001f784a01007387 */ /* 0x000fe80000100a00 */
[----:B------:R-:W-:Y:S04]  /*592b0*/  STL [R1+0x1f70], R72 ;  /* 0x001f704801007387 */ /* 0x000fe80000100800 */
        /* <DEDUP_REMOVED lines=15> */
[----:B--2---:R-:W-:Y:S04]  /*593b0*/  STL [R1+0x404], R29 ;  /* 0x0004041d01007387 */ /* 0x004fe80000100800 */
        /* <DEDUP_REMOVED lines=29> */
[----:B------:R-:W-:Y:S04]  /*59590*/  STL.64 [R1+0x4e8], R86 ;  /* 0x0004e85601007387 */ /* 0x000fe80000100a00 */
[----:B------:R-:W-:Y:S04]  /*595a0*/  STL.64 [R1+0x4f0], R88 ;  /* 0x0004f05801007387 */ /* 0x000fe80000100a00 */
[----:B------:R-:W-:Y:S04]  /*595b0*/  STL.64 [R1+0x4f8], R90 ;  /* 0x0004f85a01007387 */ /* 0x000fe80000100a00 */
[----:B--2---:R-:W2:Y:S04]  /*595c0*/  LDL.LU R80, [R1+0x1f90] ;  /* 0x001f900001507983 */ /* 0x004ea80000300800 */
[----:B------:R-:W3:Y:S04]  /*595d0*/  LDL.LU.64 R78, [R1+0x1f88] ;  /* 0x001f8800014e7983 */ /* 0x000ee80000300a00 */
[----:B------:R-:W4:Y:S04]  /*595e0*/  LDL.LU.64 R76, [R1+0x1f80] ;  /* 0x001f8000014c7983 */ /* 0x000f280000300a00 */
[----:B------:R-:W5:Y:S04]  /*595f0*/  LDL.LU.64 R74, [R1+0x1f78] ;  /* 0x001f7800014a7983 */ /* 0x000f680000300a00 */
[----:B------:R-:W2:Y:S04]  /*59600*/  LDL.LU R72, [R1+0x1f70] ;  /* 0x001f700001487983 */ /* 0x000ea80000300800 */
[----:B------:R-:W3:Y:S04]  /*59610*/  LDL.LU.64 R70, [R1+0x1f68] ;  /* 0x001f680001467983 */ /* 0x000ee80000300a00 */
[----:B------:R-:W4:Y:S04]  /*59620*/  LDL.LU.64 R68, [R1+0x1f60] ;  /* 0x001f600001447983 */ /* 0x000f280000300a00 */
[----:B------:R-:W5:Y:S04]  /*59630*/  LDL.LU.64 R66, [R1+0x1f58] ;  /* 0x001f580001427983 */ /* 0x000f680000300a00 */
        /* <DEDUP_REMOVED lines=28> */
[----:B------:R-:W-:-:S03]  /*59800*/  SHF.R.S32.HI R6, RZ, 0x1f, R5 ;  /* 0x0000001fff067819 */ /* 0x000fc60000011405 */
[----:B------:R-:W5:Y:S04]  /*59810*/  LDL.LU R10, [R1+0x448] ;  /* 0x00044800010a7983 */ /* 0x000f680000300800 */
[----:B------:R-:W5:Y:S01]  /*59820*/  LDL.LU R9, [R1+0x44c] ;  /* 0x00044c0001097983 */ /* 0x000f620000300800 */
[----:B------:R-:W-:Y:S02]  /*59830*/  VIADD R4, R5, UR20 ;  /* 0x0000001405047c36 */ /* 0x000fe40008000000 */
[C---:B--2---:R-:W-:Y:S02]  /*59840*/  IMAD.X R27, R7.reuse, 0x1, R72, P6 ;  /* 0x00000001071b7824 */ /* 0x044fe400030e0648 */
[----:B---3--:R-:W-:-:S03]  /*59850*/  IMAD.X R29, R7, 0x1, R71, P3 ;  /* 0x00000001071d7824 */ /* 0x008fc600018e0647 */
[----:B------:R2:W-:Y:S01]  /*59860*/  STL.64 [R1+0x858], R26 ;  /* 0x0008581a01007387 */ /* 0x0005e20000100a00 */
[----:B----4-:R-:W-:Y:S01]  /*59870*/  IMAD.X R25, R7, 0x1, R69, P5 ;  /* 0x0000000107197824 */ /* 0x010fe200028e0645 */
[----:B------:R-:W-:Y:S02]  /*59880*/  SHF.R.S32.HI R7, RZ, 0x1f, R4 ;  /* 0x0000001fff077819 */ /* 0x000fe40000011404 */
[----:B--2---:R-:W-:-:S05]  /*59890*/  IADD3 R26, P3, PT, R5, R2, RZ ;  /* 0x00000002051a7210 */ /* 0x004fca0007f7e0ff */
[----:B------:R-:W-:Y:S01]  /*598a0*/  IMAD.X R27, R6, 0x1, R0, P3 ;  /* 0x00000001061b7824 */ /* 0x000fe200018e0600 */
[----:B-----5:R2:W-:Y:S04]  /*598b0*/  STL.64 [R1+0x860], R28 ;  /* 0x0008601c01007387 */ /* 0x0205e80000100a00 */
[----:B------:R3:W-:Y:S04]  /*598c0*/  STL.64 [R1+0x840], R24 ;  /* 0x0008401801007387 */ /* 0x0007e80000100a00 */
[----:B------:R4:W-:Y:S01]  /*598d0*/  STL.64 [R1+0x838], R26 ;  /* 0x0008381a01007387 */ /* 0x0009e20000100a00 */
[----:B--2---:R-:W-:-:S02]  /*598e0*/  IADD3 R28, P5, PT, R5, R3, RZ ;  /* 0x00000003051c7210 */ /* 0x004fc40007fbe0ff */
[----:B---3--:R-:W-:-:S03]  /*598f0*/  IADD3 R24, P6, PT, R5, R68, RZ ;  /* 0x0000004405187210 */ /* 0x008fc60007fde0ff */
[C---:B------:R-:W-:Y:S01]  /*59900*/  IMAD.X R29, R6.reuse, 0x1, R71, P5 ;  /* 0x00000001061d7824 */ /* 0x040fe200028e0647 */
[----:B----4-:R-:W-:Y:S01]  /*59910*/  IADD3 R26, P3, PT, R5, R70, RZ ;  /* 0x00000046051a7210 */ /* 0x010fe20007f7e0ff */
[----:B------:R-:W-:Y:S02]  /*59920*/  IMAD.X R25, R6, 0x1, R72, P6 ;  /* 0x0000000106197824 */ /* 0x000fe400030e0648 */
[----:B------:R-:W-:Y:S02]  /*59930*/  VIADD R5, R4, UR20 ;  /* 0x0000001404057c36 */ /* 0x000fe40008000000 */
[----:B------:R-:W-:Y:S01]  /*59940*/  IMAD.X R27, R6, 0x1, R69, P3 ;  /* 0x00000001061b7824 */ /* 0x000fe200018e0645 */
[----:B------:R2:W-:Y:S02]  /*59950*/  STL.64 [R1+0x828], R24 ;  /* 0x0008281801007387 */ /* 0x0005e40000100a00 */
[----:B------:R-:W-:Y:S02]  /*59960*/  SHF.R.S32.HI R6, RZ, 0x1f, R5 ;  /* 0x0000001fff067819 */ /* 0x000fe40000011405 */
[----:B------:R3:W-:Y:S04]  /*59970*/  STL.64 [R1+0x830], R28 ;  /* 0x0008301c01007387 */ /* 0x0007e80000100a00 */
[----:B------:R4:W-:Y:S01]  /*59980*/  STL.64 [R1+0x820], R26 ;  /* 0x0008201a01007387 */ /* 0x0009e20000100a00 */
[----:B--2---:R-:W-:-:S02]  /*59990*/  IADD3 R24, P5, PT, R4, R2, RZ ;  /* 0x0000000204187210 */ /* 0x004fc40007fbe0ff */
[----:B---3--:R-:W-:-:S03]  /*599a0*/  IADD3 R28, P3, PT, R4, R3, RZ ;  /* 0x00000003041c7210 */ /* 0x008fc60007f7e0ff */
[C---:B------:R-:W-:Y:S01]  /*599b0*/  IMAD.X R25, R7.reuse, 0x1, R0, P5 ;  /* 0x0000000107197824 */ /* 0x040fe200028e0600 */
[----:B----4-:R-:W-:Y:S01]  /*599c0*/  IADD3 R26, P6, PT, R4, R68, RZ ;  /* 0x00000044041a7210 */ /* 0x010fe20007fde0ff */
[----:B------:R-:W-:-:S03]  /*599d0*/  IMAD.X R29, R7, 0x1, R71, P3 ;  /* 0x00000001071d7824 */ /* 0x000fc600018e0647 */
[----:B------:R2:W-:Y:S01]  /*599e0*/  STL.64 [R1+0x818], R24 ;  /* 0x0008181801007387 */ /* 0x0005e20000100a00 */
[----:B------:R-:W-:-:S05]  /*599f0*/  IMAD.X R27, R7, 0x1, R72, P6 ;  /* 0x00000001071b7824 */ /* 0x000fca00030e0648 */
[----:B------:R3:W-:Y:S01]  /*59a00*/  STL.64 [R1+0x808], R26 ;  /* 0x0008081a01007387 */ /* 0x0007e20000100a00 */
[----:B--2---:R-:W-:-:S03]  /*59a10*/  IADD3 R24, P5, PT, R4, R70, RZ ;  /* 0x0000004604187210 */ /* 0x004fc60007fbe0ff */
[----:B------:R2:W-:Y:S01]  /*59a20*/  STL.64 [R1+0x810], R28 ;  /* 0x0008101c01007387 */ /* 0x0005e20000100a00 */
[----:B------:R-:W-:Y:S02]  /*59a30*/  VIADD R4, R5, UR20 ;  /* 0x0000001405047c36 */ /* 0x000fe40008000000 */
[----:B------:R-:W-:-:S03]  /*59a40*/  IMAD.X R25, R7, 0x1, R69, P5 ;  /* 0x0000000107197824 */ /* 0x000fc600028e0645 */
[----:B------:R-:W-:Y:S02]  /*59a50*/  SHF.R.S32.HI R8, RZ, 0x1f, R4 ;  /* 0x0000001fff087819 */ /* 0x000fe40000011404 */
[C---:B---3--:R-:W-:Y:S01]  /*59a60*/  IADD3 R26, P3, PT, R5.reuse, R2, RZ ;  /* 0x00000002051a7210 */ /* 0x048fe20007f7e0ff */
[----:B------:R3:W-:Y:S01]  /*59a70*/  STL.64 [R1+0x800], R24 ;  /* 0x0008001801007387 */ /* 0x0007e20000100a00 */
[----:B--2---:R-:W-:-:S03]  /*59a80*/  IADD3 R28, P5, PT, R5, R3, RZ ;  /* 0x00000003051c7210 */ /* 0x004fc60007fbe0ff */
[C---:B------:R-:W-:Y:S02]  /*59a90*/  IMAD.X R27, R6.reuse, 0x1, R0, P3 ;  /* 0x00000001061b7824 */ /* 0x040fe400018e0600 */
[----:B------:R-:W-:-:S03]  /*59aa0*/  IMAD.X R29, R6, 0x1, R71, P5 ;  /* 0x00000001061d7824 */ /* 0x000fc600028e0647 */
[----:B------:R2:W-:Y:S01]  /*59ab0*/  STL.64 [R1+0x7f8], R26 ;  /* 0x0007f81a01007387 */ /* 0x0005e20000100a00 */
[----:B---3--:R-:W-:-:S05]  /*59ac0*/  IADD3 R24, P6, PT, R5, R68, RZ ;  /* 0x0000004405187210 */ /* 0x008fca0007fde0ff */
[----:B------:R-:W-:Y:S01]  /*59ad0*/  IMAD.X R25, R6, 0x1, R72, P6 ;  /* 0x0000000106197824 */ /* 0x000fe200030e0648 */
[----:B--2---:R-:W-:-:S04]  /*59ae0*/  IADD3 R26, P3, PT, R5, R70, RZ ;  /* 0x00000046051a7210 */ /* 0x004fc80007f7e0ff */
[----:B------:R2:W-:Y:S01]  /*59af0*/  STL.64 [R1+0x7e8], R24 ;  /* 0x0007e81801007387 */ /* 0x0005e20000100a00 */
[----:B------:R-:W-:Y:S02]  /*59b00*/  VIADD R5, R4, UR20 ;  /* 0x0000001404057c36 */ /* 0x000fe40008000000 */
[----:B------:R-:W-:Y:S01]  /*59b10*/  IMAD.X R27, R6, 0x1, R69, P3 ;  /* 0x00000001061b7824 */ /* 0x000fe200018e0645 */
[----:B------:R3:W-:Y:S02]  /*59b20*/  STL.64 [R1+0x7f0], R28 ;  /* 0x0007f01c01007387 */ /* 0x0007e40000100a00 */
[----:B------:R-:W-:Y:S02]  /*59b30*/  SHF.R.S32.HI R7, RZ, 0x1f, R5 ;  /* 0x0000001fff077819 */ /* 0x000fe40000011405 */
[----:B------:R4:W-:Y:S01]  /*59b40*/  STL.64 [R1+0x7e0], R26 ;  /* 0x0007e01a01007387 */ /* 0x0009e20000100a00 */
[----:B--2---:R-:W-:-:S05]  /*59b50*/  IADD3 R24, P5, PT, R4, R2, RZ ;  /* 0x0000000204187210 */ /* 0x004fca0007fbe0ff */
[----:B------:R-:W-:Y:S01]  /*59b60*/  IMAD.X R25, R8, 0x1, R0, P5 ;  /* 0x0000000108197824 */ /* 0x000fe200028e0600 */
[C---:B---3--:R-:W-:Y:S02]  /*59b70*/  IADD3 R28, P3, PT, R4.reuse, R3, RZ ;  /* 0x00000003041c7210 */ /* 0x048fe40007f7e0ff */
[----:B----4-:R-:W-:Y:S02]  /*59b80*/  IADD3 R26, P6, PT, R4, R68, RZ ;  /* 0x00000044041a7210 */ /* 0x010fe40007fde0ff */
[----:B------:R2:W-:Y:S01]  /*59b90*/  STL.64 [R1+0x7d8], R24 ;  /* 0x0007d81801007387 */ /* 0x0005e20000100a00 */
[C---:B------:R-:W-:Y:S02]  /*59ba0*/  IMAD.X R29, R8.reuse, 0x1, R71, P3 ;  /* 0x00000001081d7824 */ /* 0x040fe400018e0647 */
[----:B------:R-:W-:-:S05]  /*59bb0*/  IMAD.X R27, R8, 0x1, R72, P6 ;  /* 0x00000001081b7824 */ /* 0x000fca00030e0648 */
[----:B------:R3:W-:Y:S01]  /*59bc0*/  STL.64 [R1+0x7c8], R26 ;  /* 0x0007c81a01007387 */ /* 0x0007e20000100a00 */
[----:B--2---:R-:W-:-:S03]  /*59bd0*/  IADD3 R24, P5, PT, R4, R70, RZ ;  /* 0x0000004604187210 */ /* 0x004fc60007fbe0ff */
[----:B------:R2:W-:Y:S01]  /*59be0*/  STL.64 [R1+0x7d0], R28 ;  /* 0x0007d01c01007387 */ /* 0x0005e20000100a00 */
[----:B------:R-:W-:Y:S02]  /*59bf0*/  VIADD R4, R5, UR20 ;  /* 0x0000001405047c36 */ /* 0x000fe40008000000 */
[----:B------:R-:W-:-:S03]  /*59c00*/  IMAD.X R25, R8, 0x1, R69, P5 ;  /* 0x0000000108197824 */ /* 0x000fc600028e0645 */
[----:B------:R-:W-:Y:S01]  /*59c10*/  SHF.R.S32.HI R8, RZ, 0x1f, R4 ;  /* 0x0000001fff087819 */ /* 0x000fe20000011404 */
[----:B------:R-:W-:Y:S01]  /*59c20*/  VIADD R6, R4, UR20 ;  /* 0x0000001404067c36 */ /* 0x000fe20008000000 */
        /* <DEDUP_REMOVED lines=12> */
[----:B------:R3:W-:Y:S01]  /*59cf0*/  STL.64 [R1+0x7b0], R28 ;  /* 0x0007b01c01007387 */ /* 0x0007e20000100a00 */
[----:B------:R-:W-:-:S03]  /*59d00*/  SHF.R.S32.HI R7, RZ, 0x1f, R6 ;  /* 0x0000001fff077819 */ /* 0x000fc60000011406 */
        /* <DEDUP_REMOVED lines=10> */
[----:B------:R2:W-:Y:S02]  /*59db0*/  STL.64 [R1+0x790], R28 ;  /* 0x0007901c01007387 */ /* 0x0005e40000100a00 */
[----:B------:R-:W-:Y:S01]  /*59dc0*/  IMAD.X R25, R8, 0x1, R69, P5 ;  /* 0x0000000108197824 */ /* 0x000fe200028e0645 */
[----:B---3--:R-:W-:-:S04]  /*59dd0*/  IADD3 R26, P3, PT, R6, R2, RZ ;  /* 0x00000002061a7210 */ /* 0x008fc80007f7e0ff */
[----:B------:R3:W-:Y:S01]  /*59de0*/  STL.64 [R1+0x780], R24 ;  /* 0x0007801801007387 */ /* 0x0007e20000100a00 */
[----:B--2---:R-:W-:-:S03]  /*59df0*/  IADD3 R28, P5, PT, R6, R3, RZ ;  /* 0x00000003061c7210 */ /* 0x004fc60007fbe0ff */
[----:B------:R-:W2:Y:S01]  /*59e00*/  LDL.LU R8, [R1+0x1b08] ;  /* 0x001b080001087983 */ /* 0x000ea20000300800 */
[----:B------:R-:W-:Y:S01]  /*59e10*/  IMAD.X R27, R7, 0x1, R0, P3 ;  /* 0x00000001071b7824 */ /* 0x000fe200018e0600 */
[----:B---3--:R-:W-:-:S04]  /*59e20*/  IADD3 R24, P6, PT, R6, R68, RZ ;  /* 0x0000004406187210 */ /* 0x008fc80007fde0ff */
[----:B------:R3:W-:Y:S01]  /*59e30*/  STL.64 [R1+0x778], R26 ;  /* 0x0007781a01007387 */ /* 0x0007e20000100a00 */
[C---:B------:R-:W-:Y:S02]  /*59e40*/  IMAD.X R25, R7.reuse, 0x1, R72, P6 ;  /* 0x0000000107197824 */ /* 0x040fe400030e0648 */
[----:B------:R-:W-:-:S03]  /*59e50*/  IMAD.X R29, R7, 0x1, R71, P5 ;  /* 0x00000001071d7824 */ /* 0x000fc600028e0647 */
[----:B------:R4:W-:Y:S01]  /*59e60*/  STL.64 [R1+0x768], R24 ;  /* 0x0007681801007387 */ /* 0x0009e20000100a00 */
[----:B---3--:R-:W-:Y:S02]  /*59e70*/  IADD3 R26, P3, PT, R6, R70, RZ ;  /* 0x00000046061a7210 */ /* 0x008fe40007f7e0ff */
[----:B------:R-:W-:Y:S01]  /*59e80*/  SHF.R.S32.HI R6, RZ, 0x1f, R5 ;  /* 0x0000001fff067819 */ /* 0x000fe20000011405 */
[----:B------:R3:W-:Y:S02]  /*59e90*/  STL.64 [R1+0x770], R28 ;  /* 0x0007701c01007387 */ /* 0x0007e40000100a00 */
[----:B------:R-:W-:Y:S01]  /*59ea0*/  IMAD.X R27, R7, 0x1, R69, P3 ;  /* 0x00000001071b7824 */ /* 0x000fe200018e0645 */
[----:B----4-:R-:W-:-:S04]  /*59eb0*/  IADD3 R24, P5, PT, R5, R2, RZ ;  /* 0x0000000205187210 */ /* 0x010fc80007fbe0ff */
[----:B------:R4:W-:Y:S01]  /*59ec0*/  STL.64 [R1+0x760], R26 ;  /* 0x0007601a01007387 */ /* 0x0009e20000100a00 */
[----:B------:R-:W-:Y:S01]  /*59ed0*/  IMAD.X R25, R6, 0x1, R0, P5 ;  /* 0x0000000106197824 */ /* 0x000fe200028e0600 */
[C---:B---3--:R-:W-:Y:S01]  /*59ee0*/  IADD3 R28, P3, PT, R5.reuse, R3, RZ ;  /* 0x00000003051c7210 */ /* 0x048fe20007f7e0ff */
[----:B------:R-:W-:-:S03]  /*59ef0*/  VIADD R4, R5, UR20 ;  /* 0x0000001405047c36 */ /* 0x000fc60008000000 */
[----:B------:R3:W-:Y:S01]  /*59f00*/  STL.64 [R1+0x758], R24 ;  /* 0x0007581801007387 */ /* 0x0007e20000100a00 */
[----:B------:R-:W-:Y:S01]  /*59f10*/  IMAD.X R29, R6, 0x1, R71, P3 ;  /* 0x00000001061d7824 */ /* 0x000fe200018e0647 */
[----:B----4-:R-:W-:-:S04]  /*59f20*/  IADD3 R26, P6, PT, R5, R68, RZ ;  /* 0x00000044051a7210 */ /* 0x010fc80007fde0ff */
[----:B------:R4:W-:Y:S01]  /*59f30*/  STL.64 [R1+0x750], R28 ;  /* 0x0007501c01007387 */ /* 0x0009e20000100a00 */
[C---:B------:R-:W-:Y:S01]  /*59f40*/  IMAD.X R27, R6.reuse, 0x1, R72, P6 ;  /* 0x00000001061b7824 */ /* 0x040fe200030e0648 */
[----:B---3--:R-:W-:Y:S02]  /*59f50*/  IADD3 R24, P5, PT, R5, R70, RZ ;  /* 0x0000004605187210 */ /* 0x008fe40007fbe0ff */
[----:B------:R-:W-:Y:S02]  /*59f60*/  SHF.R.S32.HI R5, RZ, 0x1f, R4 ;  /* 0x0000001fff057819 */ /* 0x000fe40000011404 */
[----:B------:R3:W-:Y:S01]  /*59f70*/  STL.64 [R1+0x748], R26 ;  /* 0x0007481a01007387 */ /* 0x0007e20000100a00 */
[----:B------:R-:W-:Y:S01]  /*59f80*/  IMAD.X R25, R6, 0x1, R69, P5 ;  /* 0x0000000106197824 */ /* 0x000fe200028e0645 */
[----:B----4-:R-:W-:-:S04]  /*59f90*/  IADD3 R28, P3, PT, R4, R2, RZ ;  /* 0x00000002041c7210 */ /* 0x010fc80007f7e0ff */
[----:B------:R4:W-:Y:S01]  /*59fa0*/  STL.64 [R1+0x740], R24 ;  /* 0x0007401801007387 */ /* 0x0009e20000100a00 */
[C---:B------:R-:W-:Y:S01]  /*59fb0*/  IMAD.X R29, R5.reuse, 0x1, R0, P3 ;  /* 0x00000001051d7824 */ /* 0x040fe200018e0600 */
[C---:B------:R-:W-:Y:S02]  /*59fc0*/  IADD3 R6, P3, PT, R4.reuse, R70, RZ ;  /* 0x0000004604067210 */ /* 0x040fe40007f7e0ff */
[C---:B---3--:R-:W-:Y:S01]  /*59fd0*/  IADD3 R26, P5, PT, R4.reuse, R3, RZ ;  /* 0x00000003041a7210 */ /* 0x048fe20007fbe0ff */
[C---:B------:R-:W-:Y:S02]  /*59fe0*/  VIADD R73, R4.reuse, UR20 ;  /* 0x0000001404497c36 */ /* 0x040fe40008000000 */
[C---:B------:R-:W-:Y:S02]  /*59ff0*/  IMAD.X R7, R5.reuse, 0x1, R69, P3 ;  /* 0x0000000105077824 */ /* 0x040fe400018e0645 */
[----:B------:R-:W-:Y:S01]  /*5a000*/  IMAD.X R27, R5, 0x1, R71, P5 ;  /* 0x00000001051b7824 */ /* 0x000fe200028e0647 */
[----:B----4-:R-:W-:Y:S01]  /*5a010*/  IADD3 R24, P6, PT, R4, R68, RZ ;  /* 0x0000004404187210 */ /* 0x010fe20007fde0ff */
[----:B------:R-:W-:Y:S01]  /*5a020*/  STL.64 [R1+0x738], R28 ;  /* 0x0007381c01007387 */ /* 0x000fe20000100a00 */
[----:B------:R-:W-:-:S03]  /*5a030*/  SHF.R.S32.HI R4, RZ, 0x1f, R73 ;  /* 0x0000001fff047819 */ /* 0x000fc60000011449 */
[----:B------:R-:W-:Y:S01]  /*5a040*/  IMAD.X R25, R5, 0x1, R72, P6 ;  /* 0x0000000105197824 */ /* 0x000fe200030e0648 */
[----:B------:R3:W-:Y:S04]  /*5a050*/  STL.64 [R1+0x730], R26 ;  /* 0x0007301a01007387 */ /* 0x0007e80000100a00 */
[----:B------:R4:W-:Y:S04]  /*5a060*/  STL.64 [R1+0x720], R6 ;  /* 0x0007200601007387 */ /* 0x0009e80000100a00 */
[----:B------:R5:W-:Y:S01]  /*5a070*/  STL.64 [R1+0x728], R24 ;  /* 0x0007281801007387 */ /* 0x000be20000100a00 */
[----:B---3--:R-:W-:-:S03]  /*5a080*/  IADD3 R26, P6, PT, R73, R2, RZ ;  /* 0x00000002491a7210 */ /* 0x008fc60007fde0ff */
[----:B----4-:R-:W3:Y:S02]  /*5a090*/  LDL R6, [R1+0x700] ;  /* 0x0007000001067983 */ /* 0x010ee40000100800 */
[----:B------:R-:W-:Y:S01]  /*5a0a0*/  IMAD.X R27, R4, 0x1, R0, P6 ;  /* 0x00000001041b7824 */ /* 0x000fe200030e0600 */
[----:B-----5:R-:W-:-:S04]  /*5a0b0*/  IADD3 R24, P5, PT, R73, R3, RZ ;  /* 0x0000000349187210 */ /* 0x020fc80007fbe0ff */
[----:B------:R-:W-:Y:S01]  /*5a0c0*/  STL.64 [R1+0x718], R26 ;  /* 0x0007181a01007387 */ /* 0x000fe20000100a00 */
[----:B------:R-:W-:-:S03]  /*5a0d0*/  IMAD.X R25, R4, 0x1, R71, P5 ;  /* 0x0000000104197824 */ /* 0x000fc600028e0647 */
        /* <DEDUP_REMOVED lines=19> */
[----:B------:R-:W-:Y:S01]  /*5a210*/  STL.64 [R1+0x1e70], R16 ;  /* 0x001e701001007387 */ /* 0x000fe20000100a00 */
[----:B------:R-:W-:-:S03]  /*5a220*/  IADD3 R92, P3, PT, R73, R68, RZ ;  /* 0x00000044495c7210 */ /* 0x000fc60007f7e0ff */
[----:B------:R-:W-:Y:S01]  /*5a230*/  STL.64 [R1+0x1e68], R14 ;  /* 0x001e680e01007387 */ /* 0x000fe20000100a00 */
[----:B------:R-:W-:-:S03]  /*5a240*/  IADD3 R90, P5, PT, R73, R70, RZ ;  /* 0x00000046495a7210 */ /* 0x000fc60007fbe0ff */
[----:B------:R-:W-:Y:S04]  /*5a250*/  STL.64 [R1+0x1e60], R12 ;  /* 0x001e600c01007387 */ /* 0x000fe80000100a00 */
[----:B------:R-:W-:Y:S04]  /*5a260*/  STL.64 [R1+0x1e58], R10 ;  /* 0x001e580a01007387 */ /* 0x000fe80000100a00 */
[----:B------:R4:W-:Y:S01]  /*5a270*/  STL [R1+0x1e50], R9 ;  /* 0x001e500901007387 */ /* 0x0009e20000100800 */
[----:B------:R-:W-:-:S03]  /*5a280*/  IMAD.X R93, R4, 0x1, R72, P3 ;  /* 0x00000001045d7824 */ /* 0x000fc600018e0648 */
[----:B------:R-:W-:Y:S04]  /*5a290*/  STL [R1+0x1db0], R92 ;  /* 0x001db05c01007387 */ /* 0x000fe80000100800 */
[----:B------:R-:W-:Y:S04]  /*5a2a0*/  STL [R1+0x1dac], R93 ;  /* 0x001dac5d01007387 */ /* 0x000fe80000100800 */
[----:B------:R-:W5:Y:S01]  /*5a2b0*/  LDL.LU R7, [R1+0x60] ;  /* 0x0000600001077983 */ /* 0x000f620000300800 */
[----:B--2---:R-:W-:Y:S01]  /*5a2c0*/  ISETP.GE.AND P6, PT, R8, UR9, PT ;  /* 0x0000000908007c0c */ /* 0x004fe2000bfc6270 */
[----:B------:R-:W2:Y:S01]  /*5a2d0*/  LDCU.64 UR8, c[0x0][0x398] ;  /* 0x00007300ff0877ac */ /* 0x000ea20008000a00 */
[----:B----4-:R-:W4:Y:S02]  /*5a2e0*/  LDTM.x64 R8, tmem[UR7+0xc0] ;  /* 0x0000c007000879ee */ /* 0x010f240008340000 */
[----:B----4-:R-:W-:Y:S04]  /*5a2f0*/  STL.64 [R1+0x300], R8 ;  /* 0x0003000801007387 */ /* 0x010fe80000100a00 */
        /* <DEDUP_REMOVED lines=30> */
[----:B------:R4:W-:Y:S02]  /*5a4e0*/  STL.64 [R1+0x3f8], R70 ;  /* 0x0003f84601007387 */ /* 0x0009e40000100a00 */
[----:B----4-:R-:W4:Y:S02]  /*5a4f0*/  LDTM.x64 R8, tmem[UR7+0x100] ;  /* 0x00010007000879ee */ /* 0x010f240008340000 */
[----:B----4-:R-:W-:Y:S04]  /*5a500*/  STL [R1+0x20c], R11 ;  /* 0x00020c0b01007387 */ /* 0x010fe80000100800 */
        /* <DEDUP_REMOVED lines=30> */
[----:B----4-:R-:W4:Y:S04]  /*5a6f0*/  LDL.LU.64 R70, [R1+0x1f00] ;  /* 0x001f000001467983 */ /* 0x010f280000300a00 */
[----:B------:R-:W2:Y:S04]  /*5a700*/  LDL.LU.64 R68, [R1+0x1ef8] ;  /* 0x001ef80001447983 */ /* 0x000ea80000300a00 */
[----:B------:R-:W4:Y:S04]  /*5a710*/  LDL.LU.64 R66, [R1+0x1ef0] ;  /* 0x001ef00001427983 */ /* 0x000f280000300a00 */
        /* <DEDUP_REMOVED lines=13> */
[----:B------:R-:W4:Y:S01]  /*5a7f0*/  LDL.LU.64 R20, [R1+0x1e80] ;  /* 0x001e800001147983 */ /* 0x000f220000300a00 */
[----:B------:R-:W-:-:S03]  /*5a800*/  IMAD.MOV.U32 R41, RZ, RZ, R10 ;  /* 0x000000ffff297224 */ /* 0x000fc600078e000a */
[----:B------:R-:W4:Y:S01]  /*5a810*/  LDL.LU.64 R18, [R1+0x1e78] ;  /* 0x001e780001127983 */ /* 0x000f220000300a00 */
[----:B------:R-:W-:-:S03]  /*5a820*/  IMAD.MOV.U32 R5, RZ, RZ, R9 ;  /* 0x000000ffff057224 */ /* 0x000fc600078e0009 */
[----:B------:R-:W4:Y:S04]  /*5a830*/  LDL.LU.64 R16, [R1+0x1e70] ;  /* 0x001e700001107983 */ /* 0x000f280000300a00 */
[----:B------:R-:W4:Y:S04]  /*5a840*/  LDL.LU.64 R14, [R1+0x1e68] ;  /* 0x001e6800010e7983 */ /* 0x000f280000300a00 */
[----:B------:R-:W4:Y:S04]  /*5a850*/  LDL.LU.64 R12, [R1+0x1e60] ;  /* 0x001e6000010c7983 */ /* 0x000f280000300a00 */
[----:B------:R-:W4:Y:S04]  /*5a860*/  LDL.LU.64 R10, [R1+0x1e58] ;  /* 0x001e5800010a7983 */ /* 0x000f280000300a00 */
        /* <DEDUP_REMOVED lines=17> */
[----:B------:R-:W4:Y:S01]  /*5a980*/  LDL.LU R24, [R1+0x24c] ;  /* 0x00024c0001187983 */ /* 0x000f220000300800 */
[----:B---3--:R-:W-:Y:S01]  /*5a990*/  ISETP.GE.AND P3, PT, R6, UR18, PT ;  /* 0x0000001206007c0c */ /* 0x008fe2000bf66270 */
[----:B------:R-:W-:-:S02]  /*5a9a0*/  IMAD.MOV.U32 R6, RZ, RZ, R8 ;  /* 0x000000ffff067224 */ /* 0x000fc400078e0008 */
[----:B------:R-:W-:Y:S01]  /*5a9b0*/  STL [R1+0x1db4], R90 ;  /* 0x001db45a01007387 */ /* 0x000fe20000100800 */
[C---:B-----5:R-:W-:Y:S01]  /*5a9c0*/  ISETP.LT.AND P3, PT, R7.reuse, UR27, !P3 ;  /* 0x0000001b07007c0c */ /* 0x060fe2000df61270 */
[----:B--2---:R-:W-:Y:S01]  /*5a9d0*/  IMAD.X R91, R4, 0x1, R69, P5 ;  /* 0x00000001045b7824 */ /* 0x004fe200028e0645 */
[----:B------:R-:W-:Y:S01]  /*5a9e0*/  ISETP.GE.AND P5, PT, R7, UR19, PT ;  /* 0x0000001307007c0c */ /* 0x000fe2000bfa6270 */
[----:B------:R-:W2:Y:S01]  /*5a9f0*/  LDCU.64 UR18, c[0x0][0x398] ;  /* 0x00007300ff1277ac */ /* 0x000ea20008000a00 */
[----:B----4-:R-:W-:Y:S02]  /*5aa00*/  F2FP.SATFINITE.E5M2.F32.PACK_AB_MERGE_C R4, R65, R66, RZ ;  /* 0x000000424104723e */ /* 0x010fe400048060ff */
[----:B------:R-:W-:Y:S01]  /*5aa10*/  STL [R1+0x1da8], R91 ;  /* 0x001da85b01007387 */ /* 0x000fe20000100800 */
[----:B------:R-:W-:-:S03]  /*5aa20*/  F2FP.SATFINITE.E5M2.F32.PACK_AB_MERGE_C R8, R63, R64, RZ ;  /* 0x000000403f08723e */ /* 0x000fc600048060ff */
[----:B------:R3:W-:Y:S01]  /*5aa30*/  STL [R1+0x604], R4 ;  /* 0x0006040401007387 */ /* 0x0007e20000100800 */
[----:B------:R-:W-:-:S03]  /*5aa40*/  F2FP.SATFINITE.E5M2.F32.PACK_AB_MERGE_C R7, R61, R62, RZ ;  /* 0x0000003e3d07723e */ /* 0x000fc600048060ff */
[----:B------:R4:W-:Y:S01]  /*5aa50*/  STL [R1+0x608], R8 ;  /* 0x0006080801007387 */ /* 0x0009e20000100800 */
[----:B---3--:R-:W-:-:S03]  /*5aa60*/  F2FP.SATFINITE.E5M2.F32.PACK_AB_MERGE_C R4, R59, R60, RZ ;  /* 0x0000003c3b04723e */ /* 0x008fc600048060ff */
[----:B------:R3:W-:Y:S01]  /*5aa70*/  STL [R1+0x60c], R7 ;  /* 0x00060c0701007387 */ /* 0x0007e20000100800 */
[----:B----4-:R-:W-:-:S03]  /*5aa80*/  F2FP.SATFINITE.E5M2.F32.PACK_AB_MERGE_C R8, R57, R58, RZ ;  /* 0x0000003a3908723e */ /* 0x010fc600048060ff */
[----:B------:R4:W-:Y:S01]  /*5aa90*/  STL [R1+0x610], R4 ;  /* 0x0006100401007387 */ /* 0x0009e20000100800 */
[----:B---3--:R-:W-:Y:S02]  /*5aaa0*/  F2FP.SATFINITE.E5M2.F32.PACK_AB_MERGE_C R7, R55, R56, RZ ;  /* 0x000000383707723e */ /* 0x008fe400048060ff */
[----:B------:R-:W-:Y:S02]  /*5aab0*/  F2FP.SATFINITE.E5M2.F32.PACK_AB_MERGE_C R92, R51, R52, RZ ;  /* 0x00000034335c723e */ /* 0x000fe400048060ff */
[----:B----4-:R-:W-:Y:S01]  /*5aac0*/  F2FP.SATFINITE.E5M2.F32.PACK_AB_MERGE_C R4, R53, R54, RZ ;  /* 0x000000363504723e */ /* 0x010fe200048060ff */
[----:B------:R-:W-:Y:S01]  /*5aad0*/  STL [R1+0x614], R8 ;  /* 0x0006140801007387 */ /* 0x000fe20000100800 */
[----:B------:R-:W-:-:S03]  /*5aae0*/  F2FP.SATFINITE.E5M2.F32.PACK_AB_MERGE_C R80, R67, R80, RZ ;  /* 0x000000504350723e */ /* 0x000fc600048060ff */
[----:B------:R3:W-:Y:S04]  /*5aaf0*/  STL [R1+0x618], R7 ;  /* 0x0006180701007387 */ /* 0x0007e80000100800 */
[----:B------:R-:W-:Y:S01]  /*5ab00*/  STL [R1+0x1db8], R92 ;  /* 0x001db85c01007387 */ /* 0x000fe20000100800 */
[----:B------:R-:W-:-:S03]  /*5ab10*/  F2FP.SATFINITE.E5M2.F32.PACK_AB_MERGE_C R81, R45, R46, RZ ;  /* 0x0000002e2d51723e */ /* 0x000fc600048060ff */
[----:B------:R4:W-:Y:S01]  /*5ab20*/  STL [R1+0x61c], R4 ;  /* 0x00061c0401007387 */ /* 0x0009e20000100800 */
[----:B---3--:R-:W-:-:S05]  /*5ab30*/  F2FP.SATFINITE.E5M2.F32.PACK_AB_MERGE_C R7, R49, R50, RZ ;  /* 0x000000323107723e */ /* 0x008fca00048060ff */
[----:B------:R-:W-:Y:S01]  /*5ab40*/  STL [R1+0x624], R7 ;  /* 0x0006240701007387 */ /* 0x000fe20000100800 */
[----:B----4-:R-:W-:-:S03]  /*5ab50*/  F2FP.SATFINITE.E5M2.F32.PACK_AB_MERGE_C R4, R47, R48, RZ ;  /* 0x000000302f04723e */ /* 0x010fc600048060ff */
[----:B------:R-:W-:Y:S04]  /*5ab60*/  STL.64 [R1+0x1e48], R80 ;  /* 0x001e485001007387 */ /* 0x000fe80000100a00 */
[----:B------:R3:W-:Y:S04]  /*5ab70*/  STL [R1+0x628], R4 ;  /* 0x0006280401007387 */ /* 0x0007e80000100800 */
        /* <DEDUP_REMOVED lines=8> */
[----:B---3--:R-:W-:-:S03]  /*5ac00*/  F2FP.SATFINITE.E5M2.F32.PACK_AB_MERGE_C R4, R43, R44, RZ ;  /* 0x0000002c2b04723e */ /* 0x008fc600048060ff */
[----:B------:R-:W-:Y:S01]  /*5ac10*/  STL.64 [R1+0x1e00], R36 ;  /* 0x001e002401007387 */ /* 0x000fe20000100a00 */
[----:B------:R-:W-:-:S03]  /*5ac20*/  F2FP.SATFINITE.E5M2.F32.PACK_AB_MERGE_C R8, R23, R42, RZ ;  /* 0x0000002a1708723e */ /* 0x000fc600048060ff */
[----:B------:R-:W-:Y:S04]  /*5ac30*/  STL.64 [R1+0x1df8], R34 ;  /* 0x001df82201007387 */ /* 0x000fe80000100a00 */
[----:B------:R-:W-:Y:S04]  /*5ac40*/  STL.64 [R1+0x1df0], R32 ;  /* 0x001df02001007387 */ /* 0x000fe80000100a00 */
[----:B------:R-:W-:Y:S01]  /*5ac50*/  STL.64 [R1+0x1de8], R30 ;  /* 0x001de81e01007387 */ /* 0x000fe20000100a00 */
[----:B------:R-:W-:-:S03]  /*5ac60*/  F2FP.SATFINITE.E5M2.F32.PACK_AB_MERGE_C R7, R21, R22, RZ ;  /* 0x000000161507723e */ /* 0x000fc600048060ff */
[----:B------:R3:W-:Y:S02]  /*5ac70*/  STL.64 [R1+0x1de0], R28 ;  /* 0x001de01c01007387 */ /* 0x0007e40000100a00 */
[----:B---3--:R-:W3:Y:S02]  /*5ac80*/  LDTM.x64 R28, tmem[UR7+0x140] ;  /* 0x00014007001c79ee */ /* 0x008ee40008340000 */
[----:B------:R-:W-:Y:S04]  /*5ac90*/  STL.64 [R1+0x1dd8], R26 ;  /* 0x001dd81a01007387 */ /* 0x000fe80000100a00 */
[----:B------:R-:W-:Y:S04]  /*5aca0*/  STL.64 [R1+0x1dd0], R24 ;  /* 0x001dd01801007387 */ /* 0x000fe80000100a00 */
[----:B------:R4:W-:Y:S01]  /*5acb0*/  STL [R1+0x404], R4 ;  /* 0x0004040401007387 */ /* 0x0009e20000100800 */
[----:B------:R-:W-:-:S03]  /*5acc0*/  F2FP.SATFINITE.E5M2.F32.PACK_AB_MERGE_C R93, R11, R12, RZ ;  /* 0x0000000c0b5d723e */ /* 0x000fc600048060ff */
[----:B------:R5:W-:Y:S01]  /*5acd0*/  STL [R1+0x408], R8 ;  /* 0x0004080801007387 */ /* 0x000be20000100800 */
[----:B----4-:R-:W-:-:S03]  /*5ace0*/  F2FP.SATFINITE.E5M2.F32.PACK_AB_MERGE_C R4, R19, R20, RZ ;  /* 0x000000141304723e */ /* 0x010fc600048060ff */
[----:B------:R4:W-:Y:S01]  /*5acf0*/  STL [R1+0x40c], R7 ;  /* 0x00040c0701007387 */ /* 0x0009e20000100800 */
[----:B-----5:R-:W-:-:S03]  /*5ad00*/  F2FP.SATFINITE.E5M2.F32.PACK_AB_MERGE_C R8, R17, R18, RZ ;  /* 0x000000121108723e */ /* 0x020fc600048060ff */
[----:B------:R5:W-:Y:S01]  /*5ad10*/  STL [R1+0x410], R4 ;  /* 0x0004100401007387 */ /* 0x000be20000100800 */
[----:B----4-:R-:W-:-:S03]  /*5ad20*/  F2FP.SATFINITE.E5M2.F32.PACK_AB_MERGE_C R7, R15, R16, RZ ;  /* 0x000000100f07723e */ /* 0x010fc600048060ff */
[----:B------:R-:W-:Y:S01]  /*5ad30*/  STL [R1+0x414], R8 ;  /* 0x0004140801007387 */ /* 0x000fe20000100800 */
[----:B-----5:R-:W-:-:S03]  /*5ad40*/  F2FP.SATFINITE.E5M2.F32.PACK_AB_MERGE_C R4, R13, R14, RZ ;  /* 0x0000000e0d04723e */ /* 0x020fc600048060ff */
[----:B------:R4:W-:Y:S04]  /*5ad50*/  STL [R1+0x418], R7 ;  /* 0x0004180701007387 */ /* 0x0009e80000100800 */
[----:B------:R-:W-:Y:S04]  /*5ad60*/  STL [R1+0x1dbc], R93 ;  /* 0x001dbc5d01007387 */ /* 0x000fe80000100800 */
[----:B------:R5:W-:Y:S01]  /*5ad70*/  STL [R1+0x41c], R4 ;  /* 0x00041c0401007387 */ /* 0x000be20000100800 */
[----:B----4-:R-:W-:-:S05]  /*5ad80*/  F2FP.SATFINITE.E5M2.F32.PACK_AB_MERGE_C R7, R9, R10, RZ ;  /* 0x0000000a0907723e */ /* 0x010fca00048060ff */
[----:B------:R-:W-:Y:S01]  /*5ad90*/  STL [R1+0x424], R7 ;  /* 0x0004240701007387 */ /* 0x000fe20000100800 */
[----:B-----5:R-:W-:-:S03]  /*5ada0*/  F2FP.SATFINITE.E5M2.F32.PACK_AB_MERGE_C R4, R5, R6, RZ ;  /* 0x000000060504723e */ /* 0x020fc600048060ff */
[----:B---3--:R-:W-:Y:S04]  /*5adb0*/  STL.64 [R1+0x100], R28 ;  /* 0x0001001c01007387 */ /* 0x008fe80000100a00 */
        /* <DEDUP_REMOVED lines=30> */
[----:B---3--:R-:W3:Y:S02]  /*5afa0*/  LDTM.x64 R24, tmem[UR7+0x180] ;  /* 0x00018007001879ee */ /* 0x008ee40008340000 */
[----:B------:R-:W-:Y:S04]  /*5afb0*/  STL.64 [R1+0x1f0], R88 ;  /* 0x0001f05801007387 */ /* 0x000fe80000100a00 */
[----:B------:R-:W-:Y:S04]  /*5afc0*/  STL.64 [R1+0x1f8], R90 ;  /* 0x0001f85a01007387 */ /* 0x000fe80000100a00 */
[----:B---3--:R-:W-:Y:S04]  /*5afd0*/  STL.64 [R1+0x50], R44 ;  /* 0x0000502c01007387 */ /* 0x008fe80000100a00 */
        /* <DEDUP_REMOVED lines=18> */
[----:B------:R4:W-:Y:S04]  /*5b100*/  STL.64 [R1+0xe8], R82 ;  /* 0x0000e85201007387 */ /* 0x0009e80000100a00 */
[----:B------:R-:W-:Y:S04]  /*5b110*/  STL.64 [R1+0xf0], R84 ;  /* 0x0000f05401007387 */ /* 0x000fe80000100a00 */
[----:B------:R-:W-:Y:S04]  /*5b120*/  STL.64 [R1+0xf8], R86 ;  /* 0x0000f85601007387 */ /* 0x000fe80000100a00 */
[----:B---3--:R-:W3:Y:S04]  /*5b130*/  LDL.LU.64 R80, [R1+0x1e48] ;  /* 0x001e480001507983 */ /* 0x008ee80000300a00 */
[----:B------:R-:W3:Y:S04]  /*5b140*/  LDL.LU.64 R78, [R1+0x1e40] ;  /* 0x001e4000014e7983 */ /* 0x000ee80000300a00 */
[----:B------:R-:W5:Y:S01]  /*5b150*/  LDL.LU.64 R76, [R1+0x1e38] ;  /* 0x001e3800014c7983 */ /* 0x000f620000300a00 */
[----:B------:R-:W-:-:S03]  /*5b160*/  IMAD.MOV.U32 R7, RZ, RZ, R40 ;  /* 0x000000ffff077224 */ /* 0x000fc600078e0028 */
[----:B------:R-:W2:Y:S01]  /*5b170*/  LDL.LU.64 R74, [R1+0x1e30] ;  /* 0x001e3000014a7983 */ /* 0x000ea20000300a00 */
[----:B------:R-:W-:-:S03]  /*5b180*/  IMAD.MOV.U32 R6, RZ, RZ, R41 ;  /* 0x000000ffff067224 */ /* 0x000fc600078e0029 */
[----:B------:R-:W2:Y:S01]  /*5b190*/  LDL.LU.64 R72, [R1+0x1e28] ;  /* 0x001e280001487983 */ /* 0x000ea20000300a00 */
[----:B------:R-:W-:-:S03]  /*5b1a0*/  IMAD.MOV.U32 R9, RZ, RZ, R38 ;  /* 0x000000ffff097224 */ /* 0x000fc600078e0026 */
[----:B------:R-:W2:Y:S01]  /*5b1b0*/  LDL.LU.64 R70, [R1+0x1e20] ;  /* 0x001e200001467983 */ /* 0x000ea20000300a00 */
[----:B------:R-:W-:-:S03]  /*5b1c0*/  IMAD.MOV.U32 R8, RZ, RZ, R39 ;  /* 0x000000ffff087224 */ /* 0x000fc600078e0027 */
[----:B------:R-:W2:Y:S01]  /*5b1d0*/  LDL.LU.64 R68, [R1+0x1e18] ;  /* 0x001e180001447983 */ /* 0x000ea20000300a00 */
[----:B------:R-:W-:Y:S02]  /*5b1e0*/  IMAD.MOV.U32 R11, RZ, RZ, R36 ;  /* 0x000000ffff0b7224 */ /* 0x000fe400078e0024 */
[----:B------:R-:W-:Y:S01]  /*5b1f0*/  IMAD.MOV.U32 R10, RZ, RZ, R37 ;  /* 0x000000ffff0a7224 */ /* 0x000fe200078e0025 */
[----:B------:R-:W2:Y:S01]  /*5b200*/  LDL.LU.64 R40, [R1+0x1e10] ;  /* 0x001e100001287983 */ /* 0x000ea20000300a00 */
[----:B------:R-:W-:Y:S02]  /*5b210*/  IMAD.MOV.U32 R13, RZ, RZ, R34 ;  /* 0x000000ffff0d7224 */ /* 0x000fe400078e0022 */
[----:B------:R-:W-:Y:S01]  /*5b220*/  IMAD.MOV.U32 R12, RZ, RZ, R35 ;  /* 0x000000ffff0c7224 */ /* 0x000fe200078e0023 */
[----:B------:R-:W3:Y:S01]  /*5b230*/  LDL.LU.64 R38, [R1+0x1e08] ;  /* 0x001e080001267983 */ /* 0x000ee20000300a00 */
[----:B------:R-:W-:Y:S02]  /*5b240*/  IMAD.MOV.U32 R15, RZ, RZ, R32 ;  /* 0x000000ffff0f7224 */ /* 0x000fe400078e0020 */
[----:B------:R-:W-:Y:S01]  /*5b250*/  IMAD.MOV.U32 R14, RZ, RZ, R33 ;  /* 0x000000ffff0e7224 */ /* 0x000fe200078e0021 */
[----:B------:R-:W5:Y:S01]  /*5b260*/  LDL.LU.64 R36, [R1+0x1e00] ;  /* 0x001e000001247983 */ /* 0x000f620000300a00 */
[----:B------:R-:W-:-:S02]  /*5b270*/  IMAD.MOV.U32 R17, RZ, RZ, R30 ;  /* 0x000000ffff117224 */ /* 0x000fc400078e001e */
[----:B------:R-:W-:Y:S01]  /*5b280*/  IMAD.MOV.U32 R16, RZ, RZ, R31 ;  /* 0x000000ffff107224 */ /* 0x000fe200078e001f */
[----:B------:R-:W5:Y:S01]  /*5b290*/  LDL.LU.64 R34, [R1+0x1df8] ;  /* 0x001df80001227983 */ /* 0x000f620000300a00 */
[----:B------:R-:W-:Y:S02]  /*5b2a0*/  IMAD.MOV.U32 R19, RZ, RZ, R28 ;  /* 0x000000ffff137224 */ /* 0x000fe400078e001c */
[----:B------:R-:W-:Y:S01]  /*5b2b0*/  IMAD.MOV.U32 R18, RZ, RZ, R29 ;  /* 0x000000ffff127224 */ /* 0x000fe200078e001d */
[----:B------:R-:W5:Y:S01]  /*5b2c0*/  LDL.LU.64 R32, [R1+0x1df0] ;  /* 0x001df00001207983 */ /* 0x000f620000300a00 */
[----:B------:R-:W-:-:S03]  /*5b2d0*/  IMAD.MOV.U32 R21, RZ, RZ, R26 ;  /* 0x000000ffff157224 */ /* 0x000fc600078e001a */
[----:B------:R-:W5:Y:S01]  /*5b2e0*/  LDL.LU.64 R30, [R1+0x1de8] ;  /* 0x001de800011e7983 */ /* 0x000f620000300a00 */
[----:B------:R-:W-:-:S03]  /*5b2f0*/  IMAD.MOV.U32 R20, RZ, RZ, R27 ;  /* 0x000000ffff147224 */ /* 0x000fc600078e001b */
[----:B------:R-:W5:Y:S01]  /*5b300*/  LDL.LU.64 R28, [R1+0x1de0] ;  /* 0x001de000011c7983 */ /* 0x000f620000300a00 */
[----:B------:R-:W-:Y:S02]  /*5b310*/  IMAD.MOV.U32 R23, RZ, RZ, R24 ;  /* 0x000000ffff177224 */ /* 0x000fe400078e0018 */
[----:B------:R-:W-:Y:S01]  /*5b320*/  IMAD.MOV.U32 R22, RZ, RZ, R25 ;  /* 0x000000ffff167224 */ /* 0x000fe200078e0019 */
[----:B------:R-:W5:Y:S04]  /*5b330*/  LDL.LU.64 R26, [R1+0x1dd8] ;  /* 0x001dd800011a7983 */ /* 0x000f680000300a00 */
[----:B------:R-:W5:Y:S01]  /*5b340*/  LDL.LU.64 R24, [R1+0x1dd0] ;  /* 0x001dd00001187983 */ /* 0x000f620000300a00 */
[----:B------:R-:W-:Y:S02]  /*5b350*/  F2FP.SATFINITE.E5M2.F32.PACK_AB_MERGE_C R22, R22, R23, RZ ;  /* 0x000000171616723e */ /* 0x000fe400048060ff */
[----:B------:R-:W-:-:S02]  /*5b360*/  F2FP.SATFINITE.E5M2.F32.PACK_AB_MERGE_C R20, R20, R21, RZ ;  /* 0x000000151414723e */ /* 0x000fc400048060ff */
[----:B------:R-:W-:Y:S02]  /*5b370*/  F2FP.SATFINITE.E5M2.F32.PACK_AB_MERGE_C R18, R18, R19, RZ ;  /* 0x000000131212723e */ /* 0x000fe400048060ff */
[----:B------:R-:W-:Y:S01]  /*5b380*/  F2FP.SATFINITE.E5M2.F32.PACK_AB_MERGE_C R16, R16, R17, RZ ;  /* 0x000000111010723e */ /* 0x000fe200048060ff */
[----:B------:R-:W-:Y:S01]  /*5b390*/  IMAD.MOV.U32 R5, RZ, RZ, R42 ;  /* 0x000000ffff057224 */ /* 0x000fe200078e002a */
[----:B------:R-:W-:Y:S01]  /*5b3a0*/  F2FP.SATFINITE.E5M2.F32.PACK_AB_MERGE_C R6, R6, R7, RZ ;  /* 0x000000070606723e */ /* 0x000fe200048060ff */
[----:B------:R-:W-:Y:S01]  /*5b3b0*/  IMAD.MOV.U32 R4, RZ, RZ, R43 ;  /* 0x000000ffff047224 */ /* 0x000fe200078e002b */
[----:B------:R-:W-:Y:S02]  /*5b3c0*/  F2FP.SATFINITE.E5M2.F32.PACK_AB_MERGE_C R93, R10, R11, RZ ;  /* 0x0000000b0a5d723e */ /* 0x000fe400048060ff */
[----:B------:R-:W-:Y:S02]  /*5b3d0*/  F2FP.SATFINITE.E5M2.F32.PACK_AB_MERGE_C R90, R8, R9, RZ ;  /* 0x00000009085a723e */ /* 0x000fe400048060ff */
[----:B----4-:R-:W-:-:S02]  /*5b3e0*/  F2FP.SATFINITE.E5M2.F32.PACK_AB_MERGE_C R83, R4, R5, RZ ;  /* 0x000000050453723e */ /* 0x010fc400048060ff */
[----:B--2---:R-:W-:Y:S02]  /*5b3f0*/  F2FP.SATFINITE.E5M2.F32.PACK_AB_MERGE_C R40, R40, R41, RZ ;  /* 0x000000292828723e */ /* 0x004fe400048060ff */
[----:B---3--:R-:W-:-:S03]  /*5b400*/  F2FP.SATFINITE.E5M2.F32.PACK_AB_MERGE_C R38, R38, R39, RZ ;  /* 0x000000272626723e */ /* 0x008fc600048060ff */
[----:B------:R-:W-:Y:S01]  /*5b410*/  STL [R1+0x204], R40 ;  /* 0x0002042801007387 */ /* 0x000fe20000100800 */
[----:B-----5:R-:W-:-:S03]  /*5b420*/  F2FP.SATFINITE.E5M2.F32.PACK_AB_MERGE_C R36, R36, R37, RZ ;  /* 0x000000252424723e */ /* 0x020fc600048060ff */
[----:B------:R-:W-:Y:S01]  /*5b430*/  STL [R1+0x208], R38 ;  /* 0x0002082601007387 */ /* 0x000fe20000100800 */
[----:B------:R-:W-:-:S03]  /*5b440*/  F2FP.SATFINITE.E5M2.F32.PACK_AB_MERGE_C R34, R34, R35, RZ ;  /* 0x000000232222723e */ /* 0x000fc600048060ff */
[----:B------:R-:W-:Y:S01]  /*5b450*/  STL [R1+0x20c], R36 ;  /* 0x00020c2401007387 */ /* 0x000fe20000100800 */
[----:B------:R-:W-:-:S03]  /*5b460*/  F2FP.SATFINITE.E5M2.F32.PACK_AB_MERGE_C R32, R32, R33, RZ ;  /* 0x000000212020723e */ /* 0x000fc600048060ff */
[----:B------:R-:W-:Y:S01]  /*5b470*/  STL [R1+0x210], R34 ;  /* 0x0002102201007387 */ /* 0x000fe20000100800 */
[----:B------:R-:W-:Y:S02]  /*5b480*/  F2FP.SATFINITE.E5M2.F32.PACK_AB_MERGE_C R30, R30, R31, RZ ;  /* 0x0000001f1e1e723e */ /* 0x000fe400048060ff */
[----:B------:R-:W-:Y:S01]  /*5b490*/  F2FP.SATFINITE.E5M2.F32.PACK_AB_MERGE_C R92, R28, R29, RZ ;  /* 0x0000001d1c5c723e */ /* 0x000fe200048060ff */
[----:B------:R-:W-:Y:S01]  /*5b4a0*/  STL [R1+0x214], R32 ;  /* 0x0002142001007387 */ /* 0x000fe20000100800 */
[----:B------:R-:W-:-:S03]  /*5b4b0*/  F2FP.SATFINITE.E5M2.F32.PACK_AB_MERGE_C R91, R26, R27, RZ ;  /* 0x0000001b1a5b723e */ /* 0x000fc600048060ff */
[----:B------:R-:W-:Y:S01]  /*5b4c0*/  STL [R1+0x1dc0], R92 ;  /* 0x001dc05c01007387 */ /* 0x000fe20000100800 */
[----:B------:R-:W-:-:S03]  /*5b4d0*/  F2FP.SATFINITE.E5M2.F32.PACK_AB_MERGE_C R24, R24, R25, RZ ;  /* 0x000000191818723e */ /* 0x000fc600048060ff */
[----:B------:R-:W-:Y:S04]  /*5b4e0*/  STL [R1+0x218], R30 ;  /* 0x0002181e01007387 */ /* 0x000fe80000100800 */
[----:B------:R2:W-:Y:S04]  /*5b4f0*/  STL [R1+0x1dc4], R91 ;  /* 0x001dc45b01007387 */ /* 0x0005e80000100800 */
[----:B------:R-:W-:Y:S04]  /*5b500*/  STL [R1+0x224], R24 ;  /* 0x0002241801007387 */ /* 0x000fe80000100800 */
[----:B------:R-:W-:Y:S04]  /*5b510*/  STL [R1], R22 ;  /* 0x0000001601007387 */ /* 0x000fe80000100800 */
[----:B------:R-:W-:Y:S01]  /*5b520*/  STL [R1+0x4], R20 ;  /* 0x0000041401007387 */ /* 0x000fe20000100800 */
[----:B--2---:R-:W-:-:S03]  /*5b530*/  F2FP.SATFINITE.E5M2.F32.PACK_AB_MERGE_C R91, R14, R15, RZ ;  /* 0x0000000f0e5b723e */ /* 0x004fc600048060ff */
[----:B------:R-:W-:Y:S01]  /*5b540*/  STL [R1+0x8], R18 ;  /* 0x0000081201007387 */ /* 0x000fe20000100800 */
[----:B------:R-:W-:-:S03]  /*5b550*/  F2FP.SATFINITE.E5M2.F32.PACK_AB_MERGE_C R92, R12, R13, RZ ;  /* 0x0000000d0c5c723e */ /* 0x000fc600048060ff */
[----:B------:R-:W-:Y:S04]  /*5b560*/  STL [R1+0xc], R16 ;  /* 0x00000c1001007387 */ /* 0x000fe80000100800 */
[----:B------:R-:W2:Y:S04]  /*5b570*/  LDL.LU R82, [R1+0x1afc] ;  /* 0x001afc0001527983 */ /* 0x000ea80000300800 */
[----:B------:R3:W-:Y:S02]  /*5b580*/  STL [R1+0x20], R6 ;  /* 0x0000200601007387 */ /* 0x0007e40000100800 */
[----:B---3--:R-:W3:Y:S02]  /*5b590*/  LDTM.x64 R4, tmem[UR7+0x1c0] ;  /* 0x0001c007000479ee */ /* 0x008ee40008340000 */
[----:B------:R-:W-:Y:S01]  /*5b5a0*/  STL [R1+0x24], R83 ;  /* 0x0000245301007387 */ /* 0x000fe20000100800 */
[----:B------:R-:W-:Y:S01]  /*5b5b0*/  NOP ;  /* 0x0000000000007918 */ /* 0x000fe20000000000 */
[----:B------:R-:W4:Y:S02]  /*5b5c0*/  LDCU.64 UR6, c[0x0][0x398] ;  /* 0x00007300ff0677ac */ /* 0x000f240008000a00 */
[----:B---3--:R-:W-:Y:S04]  /*5b5d0*/  STL.64 [R1+0x1d98], R36 ;  /* 0x001d982401007387 */ /* 0x008fe80000100a00 */
[----:B------:R3:W-:Y:S04]  /*5b5e0*/  STL.64 [R1+0x1d88], R38 ;  /* 0x001d882601007387 */ /* 0x0007e80000100a00 */
[----:B---3--:R-:W3:Y:S04]  /*5b5f0*/  LDL R38, [R1+0x708] ;  /* 0x0007080001267983 */ /* 0x008ee80000100800 */
[----:B------:R5:W-:Y:S04]  /*5b600*/  STL.64 [R1+0x1d78], R40 ;  /* 0x001d782801007387 */ /* 0x000be80000100a00 */
[----:B-----5:R-:W5:Y:S04]  /*5b610*/  LDL.LU.64 R40, [R1+0x850] ;  /* 0x0008500001287983 */ /* 0x020f680000300a00 */
[----:B------:R0:W-:Y:S04]  /*5b620*/  STL.64 [R1+0x1d68], R42 ;  /* 0x001d682a01007387 */ /* 0x0001e80000100a00 */
[----:B0-----:R-:W2:Y:S04]  /*5b630*/  LDL.LU R43, [R1+0x200] ;  /* 0x00020000012b7983 */ /* 0x001ea80000300800 */
[----:B------:R-:W-:Y:S04]  /*5b640*/  STL.64 [R1+0x1d58], R44 ;  /* 0x001d582c01007387 */ /* 0x000fe80000100a00 */
[----:B------:R0:W-:Y:S04]  /*5b650*/  STL.64 [R1+0x1d48], R46 ;  /* 0x001d482e01007387 */ /* 0x0001e80000100a00 */
[----:B0-----:R-:W2:Y:S04]  /*5b660*/  LDL.LU R47, [R1] ;  /* 0x00000000012f7983 */ /* 0x001ea80000300800 */
[----:B------:R-:W-:Y:S04]  /*5b670*/  STL.64 [R1+0x1d38], R48 ;  /* 0x001d383001007387 */ /* 0x000fe80000100a00 */
[----:B------:R0:W-:Y:S04]  /*5b680*/  STL.64 [R1+0x1d28], R50 ;  /* 0x001d283201007387 */ /* 0x0001e80000100a00 */
[----:B0-----:R-:W2:Y:S04]  /*5b690*/  LDL.LU.64 R50, [R1+0x878] ;  /* 0x0008780001327983 */ /* 0x001ea80000300a00 */
[----:B------:R-:W-:Y:S04]  /*5b6a0*/  STL.64 [R1+0x1d20], R52 ;  /* 0x001d203401007387 */ /* 0x000fe80000100a00 */
[----:B------:R-:W-:Y:S04]  /*5b6b0*/  STL.64 [R1+0x1d18], R54 ;  /* 0x001d183601007387 */ /* 0x000fe80000100a00 */
[----:B------:R-:W-:Y:S04]  /*5b6c0*/  STL.64 [R1+0x1d10], R56 ;  /* 0x001d103801007387 */ /* 0x000fe80000100a00 */
[----:B------:R-:W-:Y:S04]  /*5b6d0*/  STL.64 [R1+0x1d08], R58 ;  /* 0x001d083a01007387 */ /* 0x000fe80000100a00 */
[----:B------:R-:W-:Y:S04]  /*5b6e0*/  STL.64 [R1+0x1d00], R60 ;  /* 0x001d003c01007387 */ /* 0x000fe80000100a00 */
[----:B------:R-:W-:Y:S04]  /*5b6f0*/  STL.64 [R1+0x1cf8], R62 ;  /* 0x001cf83e01007387 */ /* 0x000fe80000100a00 */
[----:B------:R-:W-:Y:S04]  /*5b700*/  STL.64 [R1+0x1cf0], R64 ;  /* 0x001cf04001007387 */ /* 0x000fe80000100a00 */
[----:B------:R0:W-:Y:S04]  /*5b710*/  STL [R1+0x1cec], R66 ;  /* 0x001cec4201007387 */ /* 0x0001e80000100800 */
[----:B0-----:R-:W4:Y:S04]  /*5b720*/  LDL.LU R66, [R1+0x700] ;  /* 0x0007000001427983 */ /* 0x001f280000300800 */
[----:B------:R0:W-:Y:S04]  /*5b730*/  STL [R1+0x1ce8], R67 ;  /* 0x001ce84301007387 */ /* 0x0001e80000100800 */
[----:B0-----:R-:W2:Y:S04]  /*5b740*/  LDL.LU R67, [R1+0x70c] ;  /* 0x00070c0001437983 */ /* 0x001ea80000300800 */
[----:B------:R-:W3:Y:S04]  /*5b750*/  LDL.LU.64 R48, [R1+0x848] ;  /* 0x0008480001307983 */ /* 0x000ee80000300a00 */
[----:B------:R-:W3:Y:S04]  /*5b760*/  LDL.LU R44, [R1+0x1b0c] ;  /* 0x001b0c00012c7983 */ /* 0x000ee80000300800 */
[----:B------:R-:W3:Y:S04]  /*5b770*/  LDL R36, [R1+0x704] ;  /* 0x0007040001247983 */ /* 0x000ee80000100800 */
[----:B------:R0:W-:Y:S02]  /*5b780*/  @P3 STG.E.U8 desc[UR14][R78.64], R80 ;  /* 0x000000504e003986 */ /* 0x0001e4000c10110e */
[----:B0-----:R-:W-:-:S02]  /*5b790*/  PRMT R78, R80, 0x9910, RZ ;  /* 0x00009910504e7816 */ /* 0x001fc400000000ff */
[----:B------:R-:W4:Y:S02]  /*5b7a0*/  LDL.LU R80, [R1+0x1dcc] ;  /* 0x001dcc0001507983 */ /* 0x000f240000300800 */
[----:B------:R-:W-:Y:S02]  /*5b7b0*/  SHF.R.S32.HI R78, RZ, 0x8, R78 ;  /* 0x00000008ff4e7819 */ /* 0x000fe4000001144e */
[----:B------:R-:W5:Y:S04]  /*5b7c0*/  LDL.LU R45, [R1+0x920] ;  /* 0x00092000012d7983 */ /* 0x000f680000300800 */
[----:B------:R-:W5:Y:S01]  /*5b7d0*/  LDL.LU R39, [R1+0x604] ;  /* 0x0006040001277983 */ /* 0x000f620000300800 */
[----:B--2---:R-:W-:Y:S01]  /*5b7e0*/  ISETP.LT.AND P3, PT, R67, UR10, !P5 ;  /* 0x0000000a43007c0c */ /* 0x004fe2000ef61270 */
[----:B------:R-:W-:Y:S01]  /*5b7f0*/  VIADD R73, R73, UR20 ;  /* 0x0000001449497c36 */ /* 0x000fe20008000000 */
[----:B------:R-:W0:Y:S11]  /*5b800*/  LDCU.64 UR10, c[0x0][0x398] ;  /* 0x00007300ff0a77ac */ /* 0x000e360008000a00 */
[----:B------:R-:W-:Y:S01]  /*5b810*/  @P3 STG.E.U8 desc[UR14][R76.64], R81 ;  /* 0x000000514c003986 */ /* 0x000fe2000c10110e */
[----:B---3--:R-:W-:Y:S01]  /*5b820*/  ISETP.LT.AND P3, PT, R38, UR12, !P5 ;  /* 0x0000000c26007c0c */ /* 0x008fe2000ef61270 */
[----:B------:R-:W2:Y:S01]  /*5b830*/  LDCU.64 UR12, c[0x0][0x398] ;  /* 0x00007300ff0c77ac */ /* 0x000ea20008000a00 */
[----:B------:R-:W-:-:S11]  /*5b840*/  ISETP.LT.AND P5, PT, R36, UR22, !P5 ;  /* 0x0000001624007c0c */ /* 0x000fd6000efa1270 */
[----:B------:R-:W-:Y:S04]  /*5b850*/  @P3 STG.E.U8 desc[UR14][R74.64], R43 ;  /* 0x0000002b4a003986 */ /* 0x000fe8000c10110e */
[----:B------:R-:W-:Y:S01]  /*5b860*/  @P5 STG.E.U8 desc[UR14][R50.64], R47 ;  /* 0x0000002f32005986 */ /* 0x000fe2000c10110e */
[----:B----4-:R-:W-:-:S13]  /*5b870*/  ISETP.LT.AND P5, PT, R66, UR6, !P6 ;  /* 0x0000000642007c0c */ /* 0x010fda000f7a1270 */
[----:B-----5:R3:W-:Y:S02]  /*5b880*/  @P5 STG.E.U8 desc[UR14][R40.64], R78 ;  /* 0x0000004e28005986 */ /* 0x0207e4000c10110e */
[----:B---3--:R-:W-:Y:S02]  /*5b890*/  PRMT R78, R81, 0x9910, RZ ;  /* 0x00009910514e7816 */ /* 0x008fe400000000ff */
[----:B------:R-:W3:Y:S04]  /*5b8a0*/  LDL.LU R81, [R1+0x1dc8] ;  /* 0x001dc80001517983 */ /* 0x000ee80000300800 */
[----:B------:R-:W4:Y:S04]  /*5b8b0*/  LDL.LU.64 R54, [R1+0x918] ;  /* 0x0009180001367983 */ /* 0x000f280000300a00 */
[----:B------:R-:W5:Y:S01]  /*5b8c0*/  LDL.LU.64 R52, [R1+0x910] ;  /* 0x0009100001347983 */ /* 0x000f620000300a00 */
[----:B------:R-:W-:Y:S01]  /*5b8d0*/  ISETP.LT.AND P5, PT, R67, UR8, !P6 ;  /* 0x0000000843007c0c */ /* 0x000fe2000f7a1270 */
[----:B------:R-:W0:Y:S02]  /*5b8e0*/  LDCU UR8, c[0x0][0x398] ;  /* 0x00007300ff0877ac */ /* 0x000e240008000800 */
[----:B------:R-:W4:Y:S04]  /*5b8f0*/  LDL.LU R40, [R1+0x404] ;  /* 0x0004040001287983 */ /* 0x000f280000300800 */
[----:B------:R-:W4:Y:S04]  /*5b900*/  LDL.LU R37, [R1+0x204] ;  /* 0x0002040001257983 */ /* 0x000f280000300800 */
[----:B------:R-:W4:Y:S01]  /*5b910*/  LDL.LU.64 R50, [R1+0x908] ;  /* 0x0009080001327983 */ /* 0x000f220000300a00 */
[----:B------:R-:W-:-:S05]  /*5b920*/  SHF.R.S32.HI R78, RZ, 0x8, R78 ;  /* 0x00000008ff4e7819 */ /* 0x000fca000001144e */
[----:B------:R0:W-:Y:S04]  /*5b930*/  @P5 STG.E.U8 desc[UR14][R48.64], R78 ;  /* 0x0000004e30005986 */ /* 0x0001e8000c10110e */
[----:B0-----:R-:W5:Y:S01]  /*5b940*/  LDL.LU.64 R48, [R1+0x900] ;  /* 0x0009000001307983 */ /* 0x001f620000300a00 */
[----:B------:R-:W-:-:S03]  /*5b950*/  PRMT R78, R43, 0x9910, RZ ;  /* 0x000099102b4e7816 */ /* 0x000fc600000000ff */
[----:B------:R-:W5:Y:S04]  /*5b960*/  LDL.LU R41, [R1+0x1b10] ;  /* 0x001b100001297983 */ /* 0x000f680000300800 */
[----:B------:R-:W5:Y:S04]  /*5b970*/  LDL.LU R46, [R1+0x4] ;  /* 0x00000400012e7983 */ /* 0x000f680000300800 */
[----:B------:R-:W5:Y:S01]  /*5b980*/  LDL.LU.64 R42, [R1+0x8f8] ;  /* 0x0008f800012a7983 */ /* 0x000f620000300a00 */
[----:B------:R-:W-:Y:S02]  /*5b990*/  SHF.R.S32.HI R74, RZ, 0x1f, R73 ;  /* 0x0000001fff4a7819 */ /* 0x000fe40000011449 */
[----:B------:R-:W-:-:S02]  /*5b9a0*/  IADD3 R88, P0, PT, R73, R2, RZ ;  /* 0x0000000249587210 */ /* 0x000fc40007f1e0ff */
[----:B------:R-:W-:Y:S01]  /*5b9b0*/  ISETP.GE.AND P3, PT, R82, UR7, PT ;  /* 0x0000000752007c0c */ /* 0x000fe2000bf66270 */
[----:B------:R-:W0:Y:S02]  /*5b9c0*/  LDCU.64 UR6, c[0x0][0x398] ;  /* 0x00007300ff0677ac */ /* 0x000e240008000a00 */
[----:B------:R-:W-:Y:S01]  /*5b9d0*/  IMAD.X R89, R74, 0x1, R0, P0 ;  /* 0x000000014a597824 */ /* 0x000fe200000e0600 */
[----:B------:R-:W-:-:S05]  /*5b9e0*/  IADD3 R86, P0, PT, R73, R3, RZ ;  /* 0x0000000349567210 */ /* 0x000fca0007f1e0ff */
[----:B------:R-:W-:Y:S01]  /*5b9f0*/  IMAD.X R87, R74, 0x1, R71, P0 ;  /* 0x000000014a577824 */ /* 0x000fe200000e0647 */
[----:B------:R-:W-:-:S05]  /*5ba00*/  IADD3 R84, P0, PT, R73, R68, RZ ;  /* 0x0000004449547210 */ /* 0x000fca0007f1e0ff */
[----:B------:R-:W-:Y:S01]  /*5ba10*/  IMAD.X R85, R74, 0x1, R72, P0 ;  /* 0x000000014a557824 */ /* 0x000fe200000e0648 */
[C---:B------:R-:W-:Y:S01]  /*5ba20*/  IADD3 R82, P0, PT, R73.reuse, R70, RZ ;  /* 0x0000004649527210 */ /* 0x040fe20007f1e0ff */
[----:B------:R-:W-:Y:S01]  /*5ba30*/  VIADD R73, R73, UR20 ;  /* 0x0000001449497c36 */ /* 0x000fe20008000000 */
[----:B0-----:R-:W-:Y:S01]  /*5ba40*/  ISETP.LT.AND P5, PT, R38, UR6, !P6 ;  /* 0x0000000626007c0c */ /* 0x001fe2000f7a1270 */
[----:B------:R-:W0:Y:S02]  /*5ba50*/  LDCU UR6, c[0x0][0x398] ;  /* 0x00007300ff0677ac */ /* 0x000e240008000800 */
[----:B------:R-:W-:Y:S01]  /*5ba60*/  IMAD.X R83, R74, 0x1, R69, P0 ;  /* 0x000000014a537824 */ /* 0x000fe200000e0645 */
[----:B------:R-:W-:Y:S02]  /*5ba70*/  SHF.R.S32.HI R79, RZ, 0x1f, R73 ;  /* 0x0000001fff4f7819 */ /* 0x000fe40000011449 */
[----:B------:R-:W-:Y:S02]  /*5ba80*/  IADD3 R76, P0, PT, R73, R2, RZ ;  /* 0x00000002494c7210 */ /* 0x000fe40007f1e0ff */
[----:B------:R-:W-:-:S03]  /*5ba90*/  SHF.R.S32.HI R78, RZ, 0x8, R78 ;  /* 0x00000008ff4e7819 */ /* 0x000fc6000001144e */
[----:B------:R-:W-:Y:S01]  /*5baa0*/  IMAD.X R77, R79, 0x1, R0, P0 ;  /* 0x000000014f4d7824 */ /* 0x000fe200000e0600 */
[----:B------:R-:W-:-:S05]  /*5bab0*/  IADD3 R74, P0, PT, R73, R3, RZ ;  /* 0x00000003494a7210 */ /* 0x000fca0007f1e0ff */
[----:B------:R-:W-:Y:S01]  /*5bac0*/  IMAD.X R75, R79, 0x1, R71, P0 ;  /* 0x000000014f4b7824 */ /* 0x000fe200000e0647 */
[----:B--2---:R-:W-:Y:S01]  /*5bad0*/  ISETP.LT.AND P6, PT, R36, UR12, !P6 ;  /* 0x0000000c24007c0c */ /* 0x004fe2000f7c1270 */
[----:B------:R-:W2:Y:S01]  /*5bae0*/  LDCU UR12, c[0x0][0x398] ;  /* 0x00007300ff0c77ac */ /* 0x000ea20008000800 */
[----:B------:R-:W-:-:S04]  /*5baf0*/  PRMT R47, R47, 0x9910, RZ ;  /* 0x000099102f2f7816 */ /* 0x000fc800000000ff */
[----:B------:R-:W-:Y:S01]  /*5bb00*/  SHF.R.S32.HI R47, RZ, 0x8, R47 ;  /* 0x00000008ff2f7819 */ /* 0x000fe2000001142f */
[----:B---3--:R3:W-:Y:S02]  /*5bb10*/  @P5 STG.E.U8 desc[UR14][R80.64], R78 ;  /* 0x0000004e50005986 */ /* 0x0087e4000c10110e */
[----:B---3--:R-:W-:-:S05]  /*5bb20*/  IADD3 R80, P0, PT, R73, R68, RZ ;  /* 0x0000004449507210 */ /* 0x008fca0007f1e0ff */
[----:B------:R-:W-:Y:S01]  /*5bb30*/  IMAD.X R81, R79, 0x1, R72, P0 ;  /* 0x000000014f517824 */ /* 0x000fe200000e0648 */
[----:B------:R-:W-:Y:S02]  /*5bb40*/  IADD3 R78, P0, PT, R73, R70, RZ ;  /* 0x00000046494e7210 */ /* 0x000fe40007f1e0ff */
[----:B------:R-:W-:Y:S01]  /*5bb50*/  ISETP.GE.AND P5, PT, R44, UR4, PT ;  /* 0x000000042c007c0c */ /* 0x000fe2000bfa6270 */
[----:B----4-:R-:W-:Y:S01]  /*5bb60*/  @P6 STG.E.U8 desc[UR14][R54.64], R47 ;  /* 0x0000002f36006986 */ /* 0x010fe2000c10110e */
[----:B------:R-:W3:Y:S01]  /*5bb70*/  LDCU UR4, c[0x0][0x39c] ;  /* 0x00007380ff0477ac */ /* 0x000ee20008000800 */
[----:B------:R-:W-:Y:S01]  /*5bb80*/  IMAD.X R79, R79, 0x1, R69, P0 ;  /* 0x000000014f4f7824 */ /* 0x000fe200000e0645 */
[----:B------:R-:W-:Y:S02]  /*5bb90*/  LOP3.LUT P0, RZ, R45, 0x2, RZ, 0xc0, !PT ;  /* 0x000000022dff7812 */ /* 0x000fe4000780c0ff */
[----:B------:R-:W4:Y:S04]  /*5bba0*/  LDL.LU.64 R44, [R1+0x8f0] ;  /* 0x0008f000012c7983 */ /* 0x000f280000300a00 */
[----:B------:R-:W2:Y:S01]  /*5bbb0*/  LDL.LU.64 R58, [R1+0x8e8] ;  /* 0x0008e800013a7983 */ /* 0x000ea20000300a00 */
[----:B------:R-:W-:Y:S01]  /*5bbc0*/  ISETP.LT.AND P6, PT, R66, UR10, !P5 ;  /* 0x0000000a42007c0c */ /* 0x000fe2000efc1270 */
[----:B------:R-:W-:Y:S01]  /*5bbd0*/  VIADD R73, R73, UR20 ;  /* 0x0000001449497c36 */ /* 0x000fe20008000000 */
[----:B------:R-:W-:Y:S01]  /*5bbe0*/  F2FP.SATFINITE.E5M2.F32.PACK_AB_MERGE_C R9, R9, R8, RZ ;  /* 0x000000080909723e */ /* 0x000fe200048060ff */
[----:B------:R-:W2:Y:S01]  /*5bbf0*/  LDL.LU.64 R56, [R1+0x8e0] ;  /* 0x0008e00001387983 */ /* 0x000ea20000300a00 */
[----:B------:R-:W-:Y:S01]  /*5bc00*/  F2FP.SATFINITE.E5M2.F32.PACK_AB_MERGE_C R10, R11, R10, RZ ;  /* 0x0000000a0b0a723e */ /* 0x000fe200048060ff */
[----:B------:R-:W0:Y:S08]  /*5bc10*/  LDCU UR10, c[0x0][0x398] ;  /* 0x00007300ff0a77ac */ /* 0x000e300008000800 */
[----:B-----5:R5:W-:Y:S01]  /*5bc20*/  @P6 STG.E.U8 desc[UR14][R52.64], R39 ;  /* 0x0000002734006986 */ /* 0x020be2000c10110e */
[----:B------:R-:W-:-:S13]  /*5bc30*/  ISETP.LT.AND P6, PT, R67, UR18, !P5 ;  /* 0x0000001243007c0c */ /* 0x000fda000efc1270 */
[----:B------:R-:W-:Y:S01]  /*5bc40*/  @P6 STG.E.U8 desc[UR14][R50.64], R40 ;  /* 0x0000002832006986 */ /* 0x000fe2000c10110e */
[----:B------:R-:W-:Y:S02]  /*5bc50*/  ISETP.LT.AND P6, PT, R38, UR16, !P5 ;  /* 0x0000001026007c0c */ /* 0x000fe4000efc1270 */
[----:B------:R-:W-:Y:S02]  /*5bc60*/  ISETP.LT.AND P5, PT, R36, UR24, !P5 ;  /* 0x0000001824007c0c */ /* 0x000fe4000efa1270 */
[----:B-----5:R-:W-:-:S09]  /*5bc70*/  PRMT R39, R39, 0x9910, RZ ;  /* 0x0000991027277816 */ /* 0x020fd200000000ff */
[----:B------:R5:W-:Y:S01]  /*5bc80*/  @P6 STG.E.U8 desc[UR14][R48.64], R37 ;  /* 0x0000002530006986 */ /* 0x000be2000c10110e */
[----:B---3--:R-:W-:Y:S01]  /*5bc90*/  ISETP.GE.AND P6, PT, R41, UR4, PT ;  /* 0x0000000429007c0c */ /* 0x008fe2000bfc6270 */
[----:B------:R-:W3:Y:S02]  /*5bca0*/  LDCU UR4, c[0x0][0x398] ;  /* 0x00007300ff0477ac */ /* 0x000ee40008000800 */
[----:B------:R-:W2:Y:S04]  /*5bcb0*/  LDL.LU R41, [R1+0x608] ;  /* 0x0006080001297983 */ /* 0x000ea80000300800 */
[----:B------:R-:W2:Y:S04]  /*5bcc0*/  LDL.LU.64 R54, [R1+0x8d8] ;  /* 0x0008d80001367983 */ /* 0x000ea80000300a00 */
[----:B------:R0:W-:Y:S04]  /*5bcd0*/  @P5 STG.E.U8 desc[UR14][R42.64], R46 ;  /* 0x0000002e2a005986 */ /* 0x0001e8000c10110e */
[----:B------:R-:W2:Y:S04]  /*5bce0*/  LDL.LU R47, [R1+0x408] ;  /* 0x00040800012f7983 */ /* 0x000ea80000300800 */
[----:B-----5:R-:W5:Y:S01]  /*5bcf0*/  LDL.LU.64 R48, [R1+0x8d0] ;  /* 0x0008d00001307983 */ /* 0x020f620000300a00 */
[----:B0-----:R-:W-:-:S03]  /*5bd00*/  SHF.R.S32.HI R42, RZ, 0x8, R39 ;  /* 0x00000008ff2a7819 */ /* 0x001fc60000011427 */
[----:B------:R-:W5:Y:S04]  /*5bd10*/  LDL.LU R39, [R1+0x208] ;  /* 0x0002080001277983 */ /* 0x000f680000300800 */
[----:B------:R-:W5:Y:S01]  /*5bd20*/  LDL.LU R50, [R1+0x1b14] ;  /* 0x001b140001327983 */ /* 0x000f620000300800 */
[----:B------:R-:W-:-:S03]  /*5bd30*/  ISETP.LT.AND P5, PT, R66, UR26, !P6 ;  /* 0x0000001a42007c0c */ /* 0x000fc6000f7a1270 */
[----:B------:R-:W5:Y:S01]  /*5bd40*/  LDL.LU.64 R52, [R1+0x8c8] ;  /* 0x0008c80001347983 */ /* 0x000f620000300a00 */
[----:B------:R-:W-:-:S04]  /*5bd50*/  PRMT R37, R37, 0x9910, RZ ;  /* 0x0000991025257816 */ /* 0x000fc800000000ff */
[----:B------:R-:W-:-:S05]  /*5bd60*/  SHF.R.S32.HI R37, RZ, 0x8, R37 ;  /* 0x00000008ff257819 */ /* 0x000fca0000011425 */
[----:B----4-:R0:W-:Y:S01]  /*5bd70*/  @P5 STG.E.U8 desc[UR14][R44.64], R42 ;  /* 0x0000002a2c005986 */ /* 0x0101e2000c10110e */
[----:B---3--:R-:W-:Y:S01]  /*5bd80*/  ISETP.LT.AND P5, PT, R67, UR4, !P6 ;  /* 0x0000000443007c0c */ /* 0x008fe2000f7a1270 */
[----:B------:R-:W5:Y:S01]  /*5bd90*/  LDCU UR4, c[0x0][0x39c] ;  /* 0x00007380ff0477ac */ /* 0x000f620008000800 */
[----:B0-----:R-:W-:Y:S01]  /*5bda0*/  PRMT R42, R40, 0x9910, RZ ;  /* 0x00009910282a7816 */ /* 0x001fe200000000ff */
[----:B------:R-:W3:Y:S03]  /*5bdb0*/  LDL.LU.64 R44, [R1+0x8c0] ;  /* 0x0008c000012c7983 */ /* 0x000ee60000300a00 */
[----:B------:R-:W-:Y:S01]  /*5bdc0*/  SHF.R.S32.HI R42, RZ, 0x8, R42 ;  /* 0x00000008ff2a7819 */ /* 0x000fe2000001142a */
[----:B------:R-:W4:Y:S06]  /*5bdd0*/  LDL.LU R40, [R1+0x8] ;  /* 0x0000080001287983 */ /* 0x000f2c0000300800 */
[----:B--2---:R0:W-:Y:S01]  /*5bde0*/  @P5 STG.E.U8 desc[UR14][R58.64], R42 ;  /* 0x0000002a3a005986 */ /* 0x0041e2000c10110e */
[----:B------:R-:W-:Y:S01]  /*5bdf0*/  ISETP.LT.AND P5, PT, R38, UR6, !P6 ;  /* 0x0000000626007c0c */ /* 0x000fe2000f7a1270 */
[----:B------:R-:W2:Y:S02]  /*5be00*/  LDCU UR6, c[0x0][0x398] ;  /* 0x00007300ff0677ac */ /* 0x000ea40008000800 */
[----:B0-----:R-:W4:Y:S10]  /*5be10*/  LDL.LU.64 R42, [R1+0x8b8] ;  /* 0x0008b800012a7983 */ /* 0x001f340000300a00 */
[----:B------:R0:W-:Y:S04]  /*5be20*/  @P5 STG.E.U8 desc[UR14][R56.64], R37 ;  /* 0x0000002538005986 */ /* 0x0001e8000c10110e */
[----:B0-----:R-:W4:Y:S01]  /*5be30*/  LDL.LU R37, [R1+0x1b18] ;  /* 0x001b180001257983 */ /* 0x001f220000300800 */
[----:B-----5:R-:W-:Y:S01]  /*5be40*/  ISETP.GE.AND P5, PT, R50, UR4, PT ;  /* 0x0000000432007c0c */ /* 0x020fe2000bfa6270 */
[----:B------:R-:W0:Y:S02]  /*5be50*/  LDCU UR4, c[0x0][0x398] ;  /* 0x00007300ff0477ac */ /* 0x000e240008000800 */
[----:B------:R-:W5:Y:S01]  /*5be60*/  LDL.LU.64 R50, [R1+0x8b0] ;  /* 0x0008b00001327983 */ /* 0x000f620000300a00 */
[----:B------:R-:W-:-:S04]  /*5be70*/  PRMT R46, R46, 0x9910, RZ ;  /* 0x000099102e2e7816 */ /* 0x000fc800000000ff */
[----:B------:R-:W-:Y:S02]  /*5be80*/  SHF.R.S32.HI R46, RZ, 0x8, R46 ;  /* 0x00000008ff2e7819 */ /* 0x000fe4000001142e */
[----:B0-----:R-:W-:Y:S01]  /*5be90*/  ISETP.LT.AND P6, PT, R36, UR4, !P6 ;  /* 0x0000000424007c0c */ /* 0x001fe2000f7c1270 */
[----:B------:R-:W0:-:S12]  /*5bea0*/  LDCU UR4, c[0x0][0x398] ;  /* 0x00007300ff0477ac */ /* 0x000e180008000800 */
[----:B------:R-:W-:Y:S01]  /*5beb0*/  @P6 STG.E.U8 desc[UR14][R54.64], R46 ;  /* 0x0000002e36006986 */ /* 0x000fe2000c10110e */
[----:B--2---:R-:W-:Y:S01]  /*5bec0*/  ISETP.LT.AND P6, PT, R66, UR6, !P5 ;  /* 0x0000000642007c0c */ /* 0x004fe2000efc1270 */
[----:B------:R-:W2:-:S12]  /*5bed0*/  LDCU UR6, c[0x0][0x398] ;  /* 0x00007300ff0677ac */ /* 0x000e980008000800 */
[----:B------:R1:W-:Y:S01]  /*5bee0*/  @P6 STG.E.U8 desc[UR14][R48.64], R41 ;  /* 0x0000002930006986 */ /* 0x0003e2000c10110e */
[----:B0-----:R-:W-:Y:S01]  /*5bef0*/  ISETP.LT.AND P6, PT, R67, UR4, !P5 ;  /* 0x0000000443007c0c */ /* 0x001fe2000efc1270 */
[----:B------:R-:W4:Y:S02]  /*5bf00*/  LDCU UR4, c[0x0][0x39c] ;  /* 0x00007380ff0477ac */ /* 0x000f240008000800 */
[----:B-1----:R-:W5:Y:S10]  /*5bf10*/  LDL.LU.64 R48, [R1+0x8a8] ;  /* 0x0008a80001307983 */ /* 0x002f740000300a00 */
[----:B------:R-:W-:Y:S01]  /*5bf20*/  @P6 STG.E.U8 desc[UR14][R52.64], R47 ;  /* 0x0000002f34006986 */ /* 0x000fe2000c10110e */
[----:B--2---:R-:W-:Y:S01]  /*5bf30*/  ISETP.LT.AND P6, PT, R38, UR6, !P5 ;  /* 0x0000000626007c0c */ /* 0x004fe2000efc1270 */
[----:B------:R-:W0:Y:S01]  /*5bf40*/  LDCU UR6, c[0x0][0x398] ;  /* 0x00007300ff0677ac */ /* 0x000e220008000800 */
[----:B------:R-:W-:-:S11]  /*5bf50*/  PRMT R41, R41, 0x9910, RZ ;  /* 0x0000991029297816 */ /* 0x000fd600000000ff */
[----:B---3--:R1:W-:Y:S04]  /*5bf60*/  @P6 STG.E.U8 desc[UR14][R44.64], R39 ;  /* 0x000000272c006986 */ /* 0x0083e8000c10110e */
[----:B-1----:R-:W2:Y:S01]  /*5bf70*/  LDL.LU.64 R44, [R1+0x8a0] ;  /* 0x0008a000012c7983 */ /* 0x002ea20000300a00 */
[----:B----4-:R-:W-:Y:S01]  /*5bf80*/  ISETP.GE.AND P6, PT, R37, UR4, PT ;  /* 0x0000000425007c0c */ /* 0x010fe2000bfc6270 */
[----:B------:R-:W1:Y:S02]  /*5bf90*/  LDCU UR4, c[0x0][0x398] ;  /* 0x00007300ff0477ac */ /* 0x000e640008000800 */
[----:B------:R-:W3:Y:S04]  /*5bfa0*/  LDL.LU R37, [R1+0x60c] ;  /* 0x00060c0001257983 */ /* 0x000ee80000300800 */
[----:B------:R-:W4:Y:S04]  /*5bfb0*/  LDL.LU.64 R56, [R1+0x898] ;  /* 0x0008980001387983 */ /* 0x000f280000300a00 */
[----:B------:R-:W3:Y:S01]  /*5bfc0*/  LDL.LU.64 R54, [R1+0x890] ;  /* 0x0008900001367983 */ /* 0x000ee20000300a00 */
[----:B-1----:R-:W-:Y:S01]  /*5bfd0*/  ISETP.LT.AND P5, PT, R36, UR4, !P5 ;  /* 0x0000000424007c0c */ /* 0x002fe2000efa1270 */
[----:B------:R-:W1:-:S12]  /*5bfe0*/  LDCU UR4, c[0x0][0x398] ;  /* 0x00007300ff0477ac */ /* 0x000e580008000800 */
[----:B------:R1:W-:Y:S01]  /*5bff0*/  @P5 STG.E.U8 desc[UR14][R42.64], R40 ;  /* 0x000000282a005986 */ /* 0x0003e2000c10110e */
[----:B0-----:R-:W-:Y:S01]  /*5c000*/  ISETP.LT.AND P5, PT, R66, UR6, !P6 ;  /* 0x0000000642007c0c */ /* 0x001fe2000f7a1270 */
[----:B------:R-:W0:Y:S01]  /*5c010*/  LDCU UR6, c[0x0][0x398] ;  /* 0x00007300ff0677ac */ /* 0x000e220008000800 */
[----:B-1----:R-:W-:Y:S02]  /*5c020*/  SHF.R.S32.HI R43, RZ, 0x8, R41 ;  /* 0x00000008ff2b7819 */ /* 0x002fe40000011429 */
[----:B------:R-:W3:Y:S04]  /*5c030*/  LDL.LU R41, [R1+0x40c] ;  /* 0x00040c0001297983 */ /* 0x000ee80000300800 */
[----:B------:R-:W3:Y:S05]  /*5c040*/  LDL.LU R42, [R1+0x20c] ;  /* 0x00020c00012a7983 */ /* 0x000eea0000300800 */
[----:B-----5:R1:W-:Y:S04]  /*5c050*/  @P5 STG.E.U8 desc[UR14][R50.64], R43 ;  /* 0x0000002b32005986 */ /* 0x0203e8000c10110e */
[----:B-1----:R-:W5:Y:S04]  /*5c060*/  LDL.LU R43, [R1+0x1b1c] ;  /* 0x001b1c00012b7983 */ /* 0x002f680000300800 */
[----:B------:R-:W3:Y:S01]  /*5c070*/  LDL.LU.64 R52, [R1+0x888] ;  /* 0x0008880001347983 */ /* 0x000ee20000300a00 */
[----:B------:R-:W-:Y:S01]  /*5c080*/  ISETP.LT.AND P5, PT, R67, UR4, !P6 ;  /* 0x0000000443007c0c */ /* 0x000fe2000f7a1270 */
[----:B------:R-:W5:Y:S01]  /*5c090*/  LDCU UR4, c[0x0][0x39c] ;  /* 0x00007380ff0477ac */ /* 0x000f620008000800 */
[----:B------:R-:W-:Y:S01]  /*5c0a0*/  PRMT R46, R47, 0x9910, RZ ;  /* 0x000099102f2e7816 */ /* 0x000fe200000000ff */
[----:B------:R-:W3:Y:S03]  /*5c0b0*/  LDL.LU.64 R50, [R1+0x880] ;  /* 0x0008800001327983 */ /* 0x000ee60000300a00 */
[----:B------:R-:W-:Y:S01]  /*5c0c0*/  SHF.R.S32.HI R46, RZ, 0x8, R46 ;  /* 0x00000008ff2e7819 */ /* 0x000fe2000001142e */
[----:B------:R-:W3:Y:S01]  /*5c0d0*/  LDL.LU R47, [R1+0xc] ;  /* 0x00000c00012f7983 */ /* 0x000ee20000300800 */
[----:B------:R-:W-:-:S05]  /*5c0e0*/  PRMT R39, R39, 0x9910, RZ ;  /* 0x0000991027277816 */ /* 0x000fca00000000ff */
[----:B------:R1:W-:Y:S01]  /*5c0f0*/  @P5 STG.E.U8 desc[UR14][R48.64], R46 ;  /* 0x0000002e30005986 */ /* 0x0003e2000c10110e */
[----:B0-----:R-:W-:Y:S01]  /*5c100*/  ISETP.LT.AND P5, PT, R38, UR6, !P6 ;  /* 0x0000000626007c0c */ /* 0x001fe2000f7a1270 */
[----:B------:R-:W0:Y:S01]  /*5c110*/  LDCU UR6, c[0x0][0x398] ;  /* 0x00007300ff0677ac */ /* 0x000e220008000800 */
[----:B------:R-:W-:Y:S01]  /*5c120*/  SHF.R.S32.HI R39, RZ, 0x8, R39 ;  /* 0x00000008ff277819 */ /* 0x000fe20000011427 */
[----:B-1----:R-:W3:Y:S01]  /*5c130*/  LDL.LU.64 R48, [R1+0x870] ;  /* 0x0008700001307983 */ /* 0x002ee20000300a00 */
[----:B------:R-:W-:-:S04]  /*5c140*/  PRMT R40, R40, 0x9910, RZ ;  /* 0x0000991028287816 */ /* 0x000fc800000000ff */
[----:B------:R-:W-:-:S05]  /*5c150*/  SHF.R.S32.HI R40, RZ, 0x8, R40 ;  /* 0x00000008ff287819 */ /* 0x000fca0000011428 */
[----:B--2---:R1:W-:Y:S04]  /*5c160*/  @P5 STG.E.U8 desc[UR14][R44.64], R39 ;  /* 0x000000272c005986 */ /* 0x0043e8000c10110e */
[----:B-1----:R-:W2:Y:S04]  /*5c170*/  LDL.LU R39, [R1+0x1b20] ;  /* 0x001b200001277983 */ /* 0x002ea80000300800 */
[----:B------:R-:W2:Y:S01]  /*5c180*/  LDL.LU.64 R44, [R1+0x868] ;  /* 0x00086800012c7983 */ /* 0x000ea20000300a00 */
[----:B-----5:R-:W-:Y:S01]  /*5c190*/  ISETP.GE.AND P5, PT, R43, UR4, PT ;  /* 0x000000042b007c0c */ /* 0x020fe2000bfa6270 */
[----:B------:R-:W1:Y:S02]  /*5c1a0*/  LDCU UR4, c[0x0][0x398] ;  /* 0x00007300ff0477ac */ /* 0x000e640008000800 */
[----:B-1----:R-:W-:Y:S01]  /*5c1b0*/  ISETP.LT.AND P6, PT, R36, UR4, !P6 ;  /* 0x0000000424007c0c */ /* 0x002fe2000f7c1270 */
[----:B------:R-:W1:-:S12]  /*5c1c0*/  LDCU UR4, c[0x0][0x398] ;  /* 0x00007300ff0477ac */ /* 0x000e580008000800 */
[----:B----4-:R4:W-:Y:S01]  /*5c1d0*/  @P6 STG.E.U8 desc[UR14][R56.64], R40 ;  /* 0x0000002838006986 */ /* 0x0109e2000c10110e */
[----:B0-----:R-:W-:Y:S01]  /*5c1e0*/  ISETP.LT.AND P6, PT, R66, UR6, !P5 ;  /* 0x0000000642007c0c */ /* 0x001fe2000efc1270 */
[----:B------:R-:W0:Y:S02]  /*5c1f0*/  LDCU UR6, c[0x0][0x398] ;  /* 0x00007300ff0677ac */ /* 0x000e240008000800 */
[----:B----4-:R-:W4:Y:S10]  /*5c200*/  LDL.LU.64 R56, [R1+0x860] ;  /* 0x0008600001387983 */ /* 0x010f340000300a00 */
[----:B---3--:R-:W-:Y:S01]  /*5c210*/  @P6 STG.E.U8 desc[UR14][R54.64], R37 ;  /* 0x0000002536006986 */ /* 0x008fe2000c10110e */
[----:B-1----:R-:W-:Y:S01]  /*5c220*/  ISETP.LT.AND P6, PT, R67, UR4, !P5 ;  /* 0x0000000443007c0c */ /* 0x002fe2000efc1270 */
[----:B------:R-:W2:-:S12]  /*5c230*/  LDCU UR4, c[0x0][0x39c] ;  /* 0x00007380ff0477ac */ /* 0x000e980008000800 */
[----:B------:R1:W-:Y:S04]  /*5c240*/  @P6 STG.E.U8 desc[UR14][R52.64], R41 ;  /* 0x0000002934006986 */ /* 0x0003e8000c10110e */
[----:B-1----:R-:W3:Y:S01]  /*5c250*/  LDL.LU.64 R52, [R1+0x858] ;  /* 0x0008580001347983 */ /* 0x002ee20000300a00 */
[----:B0-----:R-:W-:Y:S01]  /*5c260*/  ISETP.LT.AND P6, PT, R38, UR6, !P5 ;  /* 0x0000000626007c0c */ /* 0x001fe2000efc1270 */
[----:B------:R-:W0:Y:S01]  /*5c270*/  LDCU UR6, c[0x0][0x398] ;  /* 0x00007300ff0677ac */ /* 0x000e220008000800 */
[----:B------:R-:W-:-:S05]  /*5c280*/  PRMT R37, R37, 0x9910, RZ ;  /* 0x0000991025257816 */ /* 0x000fca00000000ff */
[----:B------:R-:W-:-:S06]  /*5c290*/  IMAD.MOV.U32 R40, RZ, RZ, R37 ;  /* 0x000000ffff287224 */ /* 0x000fcc00078e0025 */
[----:B------:R1:W-:Y:S01]  /*5c2a0*/  @P6 STG.E.U8 desc[UR14][R50.64], R42 ;  /* 0x0000002a32006986 */ /* 0x0003e2000c10110e */
[----:B------:R-:W-:Y:S02]  /*5c2b0*/  SHF.R.S32.HI R40, RZ, 0x8, R40 ;  /* 0x00000008ff287819 */ /* 0x000fe40000011428 */
[----:B-1----:R-:W-:-:S04]  /*5c2c0*/  PRMT R42, R42, 0x9910, RZ ;  /* 0x000099102a2a7816 */ /* 0x002fc800000000ff */
[----:B------:R-:W-:Y:S02]  /*5c2d0*/  SHF.R.S32.HI R42, RZ, 0x8, R42 ;  /* 0x00000008ff2a7819 */ /* 0x000fe4000001142a */
[----:B--2---:R-:W-:Y:S01]  /*5c2e0*/  ISETP.GE.AND P6, PT, R39, UR4, PT ;  /* 0x0000000427007c0c */ /* 0x004fe2000bfc6270 */
[----:B------:R-:W1:Y:S01]  /*5c2f0*/  LDCU UR4, c[0x0][0x398] ;  /* 0x00007300ff0477ac */ /* 0x000e620008000800 */
[----:B------:R-:W2:Y:S04]  /*5c300*/  LDL.LU R39, [R1+0x610] ;  /* 0x0006100001277983 */ /* 0x000ea80000300800 */
[----:B------:R-:W5:Y:S04]  /*5c310*/  LDL.LU.64 R54, [R1+0x840] ;  /* 0x0008400001367983 */ /* 0x000f680000300a00 */
[----:B------:R-:W2:Y:S04]  /*5c320*/  LDL.LU.64 R50, [R1+0x838] ;  /* 0x0008380001327983 */ /* 0x000ea80000300a00 */
[----:B------:R-:W2:Y:S04]  /*5c330*/  LDL.LU R43, [R1+0x410] ;  /* 0x00041000012b7983 */ /* 0x000ea80000300800 */
[----:B------:R-:W2:Y:S04]  /*5c340*/  LDL.LU R37, [R1+0x210] ;  /* 0x0002100001257983 */ /* 0x000ea80000300800 */
[----:B------:R-:W2:Y:S01]  /*5c350*/  LDL.LU R46, [R1+0x1b24] ;  /* 0x001b2400012e7983 */ /* 0x000ea20000300800 */
[----:B-1----:R-:W-:Y:S01]  /*5c360*/  ISETP.LT.AND P5, PT, R36, UR4, !P5 ;  /* 0x0000000424007c0c */ /* 0x002fe2000efa1270 */
[----:B------:R-:W1:-:S12]  /*5c370*/  LDCU UR4, c[0x0][0x398] ;  /* 0x00007300ff0477ac */ /* 0x000e580008000800 */
[----:B------:R1:W-:Y:S01]  /*5c380*/  @P5 STG.E.U8 desc[UR14][R48.64], R47 ;  /* 0x0000002f30005986 */ /* 0x0003e2000c10110e */
[----:B0-----:R-:W-:Y:S01]  /*5c390*/  ISETP.LT.AND P5, PT, R66, UR6, !P6 ;  /* 0x0000000642007c0c */ /* 0x001fe2000f7a1270 */
[----:B------:R-:W0:Y:S02]  /*5c3a0*/  LDCU UR6, c[0x0][0x398] ;  /* 0x00007300ff0677ac */ /* 0x000e240008000800 */
[----:B-1----:R-:W5:Y:S10]  /*5c3b0*/  LDL.LU.64 R48, [R1+0x830] ;  /* 0x0008300001307983 */ /* 0x002f740000300a00 */
[----:B------:R1:W-:Y:S01]  /*5c3c0*/  @P5 STG.E.U8 desc[UR14][R44.64], R40 ;  /* 0x000000282c005986 */ /* 0x0003e2000c10110e */
[----:B------:R-:W-:Y:S01]  /*5c3d0*/  ISETP.LT.AND P5, PT, R67, UR4, !P6 ;  /* 0x0000000443007c0c */ /* 0x000fe2000f7a1270 */
[----:B------:R-:W2:Y:S01]  /*5c3e0*/  LDCU UR4, c[0x0][0x39c] ;  /* 0x00007380ff0477ac */ /* 0x000ea20008000800 */
[----:B-1----:R-:W-:Y:S01]  /*5c3f0*/  PRMT R40, R41, 0x9910, RZ ;  /* 0x0000991029287816 */ /* 0x002fe200000000ff */
[----:B------:R-:W5:Y:S03]  /*5c400*/  LDL.LU.64 R44, [R1+0x828] ;  /* 0x00082800012c7983 */ /* 0x000f660000300a00 */
[----:B------:R-:W-:-:S07]  /*5c410*/  SHF.R.S32.HI R40, RZ, 0x8, R40 ;  /* 0x00000008ff287819 */ /* 0x000fce0000011428 */
[----:B----4-:R1:W-:Y:S01]  /*5c420*/  @P5 STG.E.U8 desc[UR14][R56.64], R40 ;  /* 0x0000002838005986 */ /* 0x0103e2000c10110e */
[----:B0-----:R-:W-:Y:S01]  /*5c430*/  ISETP.LT.AND P5, PT, R38, UR6, !P6 ;  /* 0x0000000626007c0c */ /* 0x001fe2000f7a1270 */
[----:B------:R-:W0:Y:S02]  /*5c440*/  LDCU UR6, c[0x0][0x398] ;  /* 0x00007300ff0677ac */ /* 0x000e240008000800 */
[----:B-1----:R-:W4:Y:S10]  /*5c450*/  LDL.LU.64 R40, [R1+0x820] ;  /* 0x0008200001287983 */ /* 0x002f340000300a00 */
[----:B---3--:R1:W-:Y:S04]  /*5c460*/  @P5 STG.E.U8 desc[UR14][R52.64], R42 ;  /* 0x0000002a34005986 */ /* 0x0083e8000c10110e */
[----:B-1----:R-:W3:Y:S01]  /*5c470*/  LDL.LU R42, [R1+0x1b28] ;  /* 0x001b2800012a7983 */ /* 0x002ee20000300800 */
[----:B--2---:R-:W-:Y:S01]  /*5c480*/  ISETP.GE.AND P5, PT, R46, UR4, PT ;  /* 0x000000042e007c0c */ /* 0x004fe2000bfa6270 */
[----:B------:R-:W1:Y:S01]  /*5c490*/  LDCU UR4, c[0x0][0x398] ;  /* 0x00007300ff0477ac */ /* 0x000e620008000800 */
[----:B------:R-:W-:-:S05]  /*5c4a0*/  PRMT R46, R47, 0x9910, RZ ;  /* 0x000099102f2e7816 */ /* 0x000fca00000000ff */
[----:B------:R-:W-:Y:S02]  /*5c4b0*/  IMAD.MOV.U32 R52, RZ, RZ, R46 ;  /* 0x000000ffff347224 */ /* 0x000fe400078e002e */
[----:B------:R-:W2:Y:S04]  /*5c4c0*/  LDL.LU.64 R46, [R1+0x818] ;  /* 0x00081800012e7983 */ /* 0x000ea80000300a00 */
[----:B------:R-:W2:Y:S01]  /*5c4d0*/  LDL.LU.64 R56, [R1+0x810] ;  /* 0x0008100001387983 */ /* 0x000ea20000300a00 */
[----:B-1----:R-:W-:Y:S01]  /*5c4e0*/  ISETP.LT.AND P6, PT, R36, UR4, !P6 ;  /* 0x0000000424007c0c */ /* 0x002fe2000f7c1270 */
[----:B------:R-:W1:Y:S01]  /*5c4f0*/  LDCU UR4, c[0x0][0x398] ;  /* 0x00007300ff0477ac */ /* 0x000e620008000800 */
[----:B------:R-:W-:-:S11]  /*5c500*/  SHF.R.S32.HI R52, RZ, 0x8, R52 ;  /* 0x00000008ff347819 */ /* 0x000fd60000011434 */
[----:B-----5:R5:W-:Y:S04]  /*5c510*/  @P6 STG.E.U8 desc[UR14][R54.64], R52 ;  /* 0x0000003436006986 */ /* 0x020be8000c10110e */
[----:B-----5:R-:W5:Y:S01]  /*5c520*/  LDL.LU.64 R52, [R1+0x808] ;  /* 0x0008080001347983 */ /* 0x020f620000300a00 */
[----:B0-----:R-:W-:Y:S01]  /*5c530*/  ISETP.LT.AND P6, PT, R66, UR6, !P5 ;  /* 0x0000000642007c0c */ /* 0x001fe2000efc1270 */
[----:B------:R-:W0:-:S12]  /*5c540*/  LDCU UR6, c[0x0][0x398] ;  /* 0x00007300ff0677ac */ /* 0x000e180008000800 */
[----:B------:R0:W-:Y:S01]  /*5c550*/  @P6 STG.E.U8 desc[UR14][R50.64], R39 ;  /* 0x0000002732006986 */ /* 0x0001e2000c10110e */
[----:B-1----:R-:W-:Y:S01]  /*5c560*/  ISETP.LT.AND P6, PT, R67, UR4, !P5 ;  /* 0x0000000443007c0c */ /* 0x002fe2000efc1270 */
[----:B------:R-:W3:-:S12]  /*5c570*/  LDCU UR4, c[0x0][0x39c] ;  /* 0x00007380ff0477ac */ /* 0x000ed80008000800 */
[----:B------:R-:W-:Y:S01]  /*5c580*/  @P6 STG.E.U8 desc[UR14][R48.64], R43 ;  /* 0x0000002b30006986 */ /* 0x000fe2000c10110e */
[----:B0-----:R-:W-:Y:S01]  /*5c590*/  ISETP.LT.AND P6, PT, R38, UR6, !P5 ;  /* 0x0000000626007c0c */ /* 0x001fe2000efc1270 */
[----:B------:R-:W0:-:S12]  /*5c5a0*/  LDCU UR6, c[0x0][0x398] ;  /* 0x00007300ff0677ac */ /* 0x000e180008000800 */
[----:B------:R-:W-:Y:S01]  /*5c5b0*/  @P6 STG.E.U8 desc[UR14][R44.64], R37 ;  /* 0x000000252c006986 */ /* 0x000fe2000c10110e */
[----:B------:R-:W-:Y:S02]  /*5c5c0*/  PRMT R39, R39, 0x9910, RZ ;  /* 0x0000991027277816 */ /* 0x000fe400000000ff */
[----:B---3--:R-:W-:Y:S01]  /*5c5d0*/  ISETP.GE.AND P6, PT, R42, UR4, PT ;  /* 0x000000042a007c0c */ /* 0x008fe2000bfc6270 */
[----:B------:R-:W1:Y:S02]  /*5c5e0*/  LDCU UR4, c[0x0][0x398] ;  /* 0x00007300ff0477ac */ /* 0x000e640008000800 */
[----:B-1----:R-:W-:Y:S01]  /*5c5f0*/  ISETP.LT.AND P5, PT, R36, UR4, !P5 ;  /* 0x0000000424007c0c */ /* 0x002fe2000efa1270 */
[----:B------:R-:W1:-:S12]  /*5c600*/  LDCU UR4, c[0x0][0x398] ;  /* 0x00007300ff0477ac */ /* 0x000e580008000800 */
[----:B----4-:R3:W-:Y:S02]  /*5c610*/  @P5 STG.E.U8 desc[UR14][R40.64], R91 ;  /* 0x0000005b28005986 */ /* 0x0107e4000c10110e */
[----:B---3--:R-:W-:Y:S02]  /*5c620*/  IMAD.MOV.U32 R40, RZ, RZ, R39 ;  /* 0x000000ffff287224 */ /* 0x008fe400078e0027 */
[----:B------:R-:W3:Y:S04]  /*5c630*/  LDL.LU R41, [R1+0x614] ;  /* 0x0006140001297983 */ /* 0x000ee80000300800 */
[----:B------:R-:W4:Y:S01]  /*5c640*/  LDL.LU.64 R54, [R1+0x800] ;  /* 0x0008000001367983 */ /* 0x000f220000300a00 */
[----:B------:R-:W-:-:S03]  /*5c650*/  SHF.R.S32.HI R42, RZ, 0x8, R40 ;  /* 0x00000008ff2a7819 */ /* 0x000fc60000011428 */
[----:B------:R-:W3:Y:S04]  /*5c660*/  LDL.LU.64 R50, [R1+0x7f8] ;  /* 0x0007f80001327983 */ /* 0x000ee80000300a00 */
[----:B------:R-:W3:Y:S04]  /*5c670*/  LDL.LU R44, [R1+0x414] ;  /* 0x00041400012c7983 */ /* 0x000ee80000300800 */
[----:B------:R-:W3:Y:S04]  /*5c680*/  LDL.LU R39, [R1+0x214] ;  /* 0x0002140001277983 */ /* 0x000ee80000300800 */
[----:B------:R-:W3:Y:S01]  /*5c690*/  LDL.LU R40, [R1+0x1b2c] ;  /* 0x001b2c0001287983 */ /* 0x000ee20000300800 */
[----:B0-----:R-:W-:Y:S01]  /*5c6a0*/  ISETP.LT.AND P5, PT, R66, UR6, !P6 ;  /* 0x0000000642007c0c */ /* 0x001fe2000f7a1270 */
[----:B------:R-:W0:Y:S02]  /*5c6b0*/  LDCU UR6, c[0x0][0x398] ;  /* 0x00007300ff0677ac */ /* 0x000e240008000800 */
[----:B------:R-:W4:Y:S01]  /*5c6c0*/  LDL.LU.64 R48, [R1+0x7f0] ;  /* 0x0007f00001307983 */ /* 0x000f220000300a00 */
[----:B------:R-:W-:-:S04]  /*5c6d0*/  PRMT R37, R37, 0x9910, RZ ;  /* 0x0000991025257816 */ /* 0x000fc800000000ff */
[----:B------:R-:W-:-:S05]  /*5c6e0*/  SHF.R.S32.HI R37, RZ, 0x8, R37 ;  /* 0x00000008ff257819 */ /* 0x000fca0000011425 */
[----:B--2---:R2:W-:Y:S01]  /*5c6f0*/  @P5 STG.E.U8 desc[UR14][R46.64], R42 ;  /* 0x0000002a2e005986 */ /* 0x0045e2000c10110e */
[----:B-1----:R-:W-:Y:S01]  /*5c700*/  ISETP.LT.AND P5, PT, R67, UR4, !P6 ;  /* 0x0000000443007c0c */ /* 0x002fe2000f7a1270 */
[----:B------:R-:W3:Y:S01]  /*5c710*/  LDCU UR4, c[0x0][0x39c] ;  /* 0x00007380ff0477ac */ /* 0x000ee20008000800 */
[----:B--2---:R-:W-:Y:S01]  /*5c720*/  PRMT R42, R43, 0x9910, RZ ;  /* 0x000099102b2a7816 */ /* 0x004fe200000000ff */
[----:B------:R-:W2:Y:S03]  /*5c730*/  LDL.LU.64 R46, [R1+0x7e8] ;  /* 0x0007e800012e7983 */ /* 0x000ea60000300a00 */
[----:B------:R-:W-:-:S07]  /*5c740*/  SHF.R.S32.HI R42, RZ, 0x8, R42 ;  /* 0x00000008ff2a7819 */ /* 0x000fce000001142a */
[----:B------:R1:W-:Y:S01]  /*5c750*/  @P5 STG.E.U8 desc[UR14][R56.64], R42 ;  /* 0x0000002a38005986 */ /* 0x0003e2000c10110e */
[----:B0-----:R-:W-:Y:S01]  /*5c760*/  ISETP.LT.AND P5, PT, R38, UR6, !P6 ;  /* 0x0000000626007c0c */ /* 0x001fe2000f7a1270 */
[----:B------:R-:W0:Y:S02]  /*5c770*/  LDCU UR6, c[0x0][0x398] ;  /* 0x00007300ff0677ac */ /* 0x000e240008000800 */
[----:B-1----:R-:W2:Y:S10]  /*5c780*/  LDL.LU.64 R42, [R1+0x7e0] ;  /* 0x0007e000012a7983 */ /* 0x002eb40000300a00 */
[----:B-----5:R1:W-:Y:S04]  /*5c790*/  @P5 STG.E.U8 desc[UR14][R52.64], R37 ;  /* 0x0000002534005986 */ /* 0x0203e8000c10110e */
[----:B-1----:R-:W5:Y:S01]  /*5c7a0*/  LDL.LU R37, [R1+0x1b30] ;  /* 0x001b300001257983 */ /* 0x002f620000300800 */
[----:B---3--:R-:W-:Y:S01]  /*5c7b0*/  ISETP.GE.AND P5, PT, R40, UR4, PT ;  /* 0x0000000428007c0c */ /* 0x008fe2000bfa6270 */
[----:B------:R-:W1:Y:S01]  /*5c7c0*/  LDCU UR4, c[0x0][0x398] ;  /* 0x00007300ff0477ac */ /* 0x000e620008000800 */
[----:B------:R-:W-:-:S02]  /*5c7d0*/  PRMT R40, R91, 0x9910, RZ ;  /* 0x000099105b287816 */ /* 0x000fc400000000ff */
[----:B------:R-:W3:Y:S04]  /*5c7e0*/  LDL.LU R91, [R1+0x1dc4] ;  /* 0x001dc400015b7983 */ /* 0x000ee80000300800 */
[----:B------:R-:W3:Y:S01]  /*5c7f0*/  LDL.LU.64 R52, [R1+0x7d8] ;  /* 0x0007d80001347983 */ /* 0x000ee20000300a00 */
[----:B------:R-:W-:Y:S02]  /*5c800*/  SHF.R.S32.HI R40, RZ, 0x8, R40 ;  /* 0x00000008ff287819 */ /* 0x000fe40000011428 */
[----:B-1----:R-:W-:Y:S01]  /*5c810*/  ISETP.LT.AND P6, PT, R36, UR4, !P6 ;  /* 0x0000000424007c0c */ /* 0x002fe2000f7c1270 */
[----:B------:R-:W1:-:S12]  /*5c820*/  LDCU UR4, c[0x0][0x398] ;  /* 0x00007300ff0477ac */ /* 0x000e580008000800 */
[----:B----4-:R-:W-:Y:S01]  /*5c830*/  @P6 STG.E.U8 desc[UR14][R54.64], R40 ;  /* 0x0000002836006986 */ /* 0x010fe2000c10110e */
[----:B0-----:R-:W-:Y:S01]  /*5c840*/  ISETP.LT.AND P6, PT, R66, UR6, !P5 ;  /* 0x0000000642007c0c */ /* 0x001fe2000efc1270 */
[----:B------:R-:W0:-:S12]  /*5c850*/  LDCU UR6, c[0x0][0x398] ;  /* 0x00007300ff0677ac */ /* 0x000e180008000800 */
[----:B------:R4:W-:Y:S01]  /*5c860*/  @P6 STG.E.U8 desc[UR14][R50.64], R41 ;  /* 0x0000002932006986 */ /* 0x0009e2000c10110e */
[----:B-1----:R-:W-:Y:S01]  /*5c870*/  ISETP.LT.AND P6, PT, R67, UR4, !P5 ;  /* 0x0000000443007c0c */ /* 0x002fe2000efc1270 */
[----:B------:R-:W5:Y:S02]  /*5c880*/  LDCU UR4, c[0x0][0x39c] ;  /* 0x00007380ff0477ac */ /* 0x000f640008000800 */
[----:B----4-:R-:W4:Y:S10]  /*5c890*/  LDL.LU.64 R50, [R1+0x7d0] ;  /* 0x0007d00001327983 */ /* 0x010f340000300a00 */
[----:B------:R1:W-:Y:S01]  /*5c8a0*/  @P6 STG.E.U8 desc[UR14][R48.64], R44 ;  /* 0x0000002c30006986 */ /* 0x0003e2000c10110e */
[----:B0-----:R-:W-:Y:S01]  /*5c8b0*/  ISETP.LT.AND P6, PT, R38, UR6, !P5 ;  /* 0x0000000626007c0c */ /* 0x001fe2000efc1270 */
[----:B------:R-:W0:Y:S02]  /*5c8c0*/  LDCU UR6, c[0x0][0x398] ;  /* 0x00007300ff0677ac */ /* 0x000e240008000800 */
[----:B-1----:R-:W4:Y:S01]  /*5c8d0*/  LDL.LU.64 R48, [R1+0x7c8] ;  /* 0x0007c80001307983 */ /* 0x002f220000300a00 */
[----:B------:R-:W-:-:S09]  /*5c8e0*/  PRMT R40, R41, 0x9910, RZ ;  /* 0x0000991029287816 */ /* 0x000fd200000000ff */
[----:B--2---:R1:W-:Y:S01]  /*5c8f0*/  @P6 STG.E.U8 desc[UR14][R46.64], R39 ;  /* 0x000000272e006986 */ /* 0x0043e2000c10110e */
[----:B-----5:R-:W-:Y:S01]  /*5c900*/  ISETP.GE.AND P6, PT, R37, UR4, PT ;  /* 0x0000000425007c0c */ /* 0x020fe2000bfc6270 */
[----:B------:R-:W2:Y:S02]  /*5c910*/  LDCU UR4, c[0x0][0x398] ;  /* 0x00007300ff0477ac */ /* 0x000ea40008000800 */
[----:B------:R-:W5:Y:S04]  /*5c920*/  LDL.LU R37, [R1+0x618] ;  /* 0x0006180001257983 */ /* 0x000f680000300800 */
[----:B------:R-:W5:Y:S04]  /*5c930*/  LDL.LU.64 R54, [R1+0x7c0] ;  /* 0x0007c00001367983 */ /* 0x000f680000300a00 */
[----:B-1----:R-:W5:Y:S04]  /*5c940*/  LDL.LU.64 R46, [R1+0x7b8] ;  /* 0x0007b800012e7983 */ /* 0x002f680000300a00 */
[----:B------:R-:W5:Y:S04]  /*5c950*/  LDL.LU R45, [R1+0x418] ;  /* 0x00041800012d7983 */ /* 0x000f680000300800 */
[----:B------:R-:W5:Y:S01]  /*5c960*/  LDL.LU R41, [R1+0x218] ;  /* 0x0002180001297983 */ /* 0x000f620000300800 */
[----:B--2---:R-:W-:Y:S01]  /*5c970*/  ISETP.LT.AND P5, PT, R36, UR4, !P5 ;  /* 0x0000000424007c0c */ /* 0x004fe2000efa1270 */
[----:B------:R-:W1:-:S12]  /*5c980*/  LDCU UR4, c[0x0][0x398] ;  /* 0x00007300ff0477ac */ /* 0x000e580008000800 */
[----:B------:R2:W-:Y:S02]  /*5c990*/  @P5 STG.E.U8 desc[UR14][R42.64], R92 ;  /* 0x0000005c2a005986 */ /* 0x0005e4000c10110e */
[----:B--2---:R-:W-:Y:S02]  /*5c9a0*/  SHF.R.S32.HI R42, RZ, 0x8, R40 ;  /* 0x00000008ff2a7819 */ /* 0x004fe40000011428 */
[----:B------:R-:W2:Y:S01]  /*5c9b0*/  LDL.LU R40, [R1+0x1b34] ;  /* 0x001b340001287983 */ /* 0x000ea20000300800 */
[----:B0-----:R-:W-:Y:S01]  /*5c9c0*/  ISETP.LT.AND P5, PT, R66, UR6, !P6 ;  /* 0x0000000642007c0c */ /* 0x001fe2000f7a1270 */
[----:B------:R-:W0:-:S12]  /*5c9d0*/  LDCU UR6, c[0x0][0x398] ;  /* 0x00007300ff0677ac */ /* 0x000e180008000800 */
[----:B---3--:R3:W-:Y:S04]  /*5c9e0*/  @P5 STG.E.U8 desc[UR14][R52.64], R42 ;  /* 0x0000002a34005986 */ /* 0x0087e8000c10110e */
[----:B---3--:R-:W3:Y:S04]  /*5c9f0*/  LDL.LU.64 R52, [R1+0x7b0] ;  /* 0x0007b00001347983 */ /* 0x008ee80000300a00 */
[----:B------:R-:W3:Y:S01]  /*5ca00*/  LDL.LU.64 R42, [R1+0x7a8] ;  /* 0x0007a800012a7983 */ /* 0x000ee20000300a00 */
[----:B-1----:R-:W-:Y:S01]  /*5ca10*/  ISETP.LT.AND P5, PT, R67, UR4, !P6 ;  /* 0x0000000443007c0c */ /* 0x002fe2000f7a1270 */
[----:B------:R-:W2:Y:S01]  /*5ca20*/  LDCU UR4, c[0x0][0x39c] ;  /* 0x00007380ff0477ac */ /* 0x000ea20008000800 */
[----:B------:R-:W-:-:S04]  /*5ca30*/  PRMT R44, R44, 0x9910, RZ ;  /* 0x000099102c2c7816 */ /* 0x000fc800000000ff */
[----:B------:R-:W-:Y:S02]  /*5ca40*/  SHF.R.S32.HI R44, RZ, 0x8, R44 ;  /* 0x00000008ff2c7819 */ /* 0x000fe4000001142c */
[----:B------:R-:W-:-:S04]  /*5ca50*/  PRMT R39, R39, 0x9910, RZ ;  /* 0x0000991027277816 */ /* 0x000fc800000000ff */
[----:B------:R-:W-:Y:S01]  /*5ca60*/  SHF.R.S32.HI R39, RZ, 0x8, R39 ;  /* 0x00000008ff277819 */ /* 0x000fe20000011427 */
[----:B----4-:R1:W-:Y:S01]  /*5ca70*/  @P5 STG.E.U8 desc[UR14][R50.64], R44 ;  /* 0x0000002c32005986 */ /* 0x0103e2000c10110e */
[----:B0-----:R-:W-:Y:S01]  /*5ca80*/  ISETP.LT.AND P5, PT, R38, UR6, !P6 ;  /* 0x0000000626007c0c */ /* 0x001fe2000f7a1270 */
[----:B------:R-:W0:Y:S02]  /*5ca90*/  LDCU UR6, c[0x0][0x398] ;  /* 0x00007300ff0677ac */ /* 0x000e240008000800 */
[----:B-1----:R-:W4:Y:S10]  /*5caa0*/  LDL.LU.64 R50, [R1+0x7a0] ;  /* 0x0007a00001327983 */ /* 0x002f340000300a00 */
[----:B------:R1:W-:Y:S04]  /*5cab0*/  @P5 STG.E.U8 desc[UR14][R48.64], R39 ;  /* 0x0000002730005986 */ /* 0x0003e8000c10110e */
[----:B-1----:R-:W4:Y:S01]  /*5cac0*/  LDL.LU R39, [R1+0x1b38] ;  /* 0x001b380001277983 */ /* 0x002f220000300800 */
[----:B--2---:R-:W-:Y:S01]  /*5cad0*/  ISETP.GE.AND P5, PT, R40, UR4, PT ;  /* 0x0000000428007c0c */ /* 0x004fe2000bfa6270 */
[----:B------:R-:W1:Y:S01]  /*5cae0*/  LDCU UR4, c[0x0][0x398] ;  /* 0x00007300ff0477ac */ /* 0x000e620008000800 */
[----:B------:R-:W-:-:S02]  /*5caf0*/  PRMT R40, R92, 0x9910, RZ ;  /* 0x000099105c287816 */ /* 0x000fc400000000ff */
[----:B------:R-:W2:Y:S02]  /*5cb00*/  LDL.LU R92, [R1+0x1dc0] ;  /* 0x001dc000015c7983 */ /* 0x000ea40000300800 */
[----:B------:R-:W-:Y:S02]  /*5cb10*/  SHF.R.S32.HI R40, RZ, 0x8, R40 ;  /* 0x00000008ff287819 */ /* 0x000fe40000011428 */
[----:B------:R-:W2:Y:S01]  /*5cb20*/  LDL.LU.64 R48, [R1+0x798] ;  /* 0x0007980001307983 */ /* 0x000ea20000300a00 */
[----:B-1----:R-:W-:Y:S01]  /*5cb30*/  ISETP.LT.AND P6, PT, R36, UR4, !P6 ;  /* 0x0000000424007c0c */ /* 0x002fe2000f7c1270 */
[----:B------:R-:W1:-:S12]  /*5cb40*/  LDCU UR4, c[0x0][0x398] ;  /* 0x00007300ff0477ac */ /* 0x000e580008000800 */
[----:B-----5:R-:W-:Y:S01]  /*5cb50*/  @P6 STG.E.U8 desc[UR14][R54.64], R40 ;  /* 0x0000002836006986 */ /* 0x020fe2000c10110e */
[----:B0-----:R-:W-:Y:S01]  /*5cb60*/  ISETP.LT.AND P6, PT, R66, UR6, !P5 ;  /* 0x0000000642007c0c */ /* 0x001fe2000efc1270 */
[----:B------:R-:W0:-:S12]  /*5cb70*/  LDCU UR6, c[0x0][0x398] ;  /* 0x00007300ff0677ac */ /* 0x000e180008000800 */
[----:B------:R5:W-:Y:S04]  /*5cb80*/  @P6 STG.E.U8 desc[UR14][R46.64], R37 ;  /* 0x000000252e006986 */ /* 0x000be8000c10110e */
[----:B-----5:R-:W5:Y:S01]  /*5cb90*/  LDL.LU.64 R46, [R1+0x790] ;  /* 0x00079000012e7983 */ /* 0x020f620000300a00 */
[----:B-1----:R-:W-:Y:S01]  /*5cba0*/  ISETP.LT.AND P6, PT, R67, UR4, !P5 ;  /* 0x0000000443007c0c */ /* 0x002fe2000efc1270 */
[----:B------:R-:W4:-:S12]  /*5cbb0*/  LDCU UR4, c[0x0][0x39c] ;  /* 0x00007380ff0477ac */ /* 0x000f180008000800 */
[----:B---3--:R-:W-:Y:S01]  /*5cbc0*/  @P6 STG.E.U8 desc[UR14][R52.64], R45 ;  /* 0x0000002d34006986 */ /* 0x008fe2000c10110e */
[----:B0-----:R-:W-:Y:S01]  /*5cbd0*/  ISETP.LT.AND P6, PT, R38, UR6, !P5 ;  /* 0x0000000626007c0c */ /* 0x001fe2000efc1270 */
[----:B------:R-:W0:-:S12]  /*5cbe0*/  LDCU UR6, c[0x0][0x398] ;  /* 0x00007300ff0677ac */ /* 0x000e180008000800 */
[----:B------:R1:W-:Y:S04]  /*5cbf0*/  @P6 STG.E.U8 desc[UR14][R42.64], R41 ;  /* 0x000000292a006986 */ /* 0x0003e8000c10110e */
[----:B-1----:R-:W3:Y:S01]  /*5cc00*/  LDL.LU.64 R42, [R1+0x788] ;  /* 0x00078800012a7983 */ /* 0x002ee20000300a00 */
[----:B------:R-:W-:-:S04]  /*5cc10*/  PRMT R40, R37, 0x9910, RZ ;  /* 0x0000991025287816 */ /* 0x000fc800000000ff */
[----:B------:R-:W-:Y:S02]  /*5cc20*/  SHF.R.S32.HI R44, RZ, 0x8, R40 ;  /* 0x00000008ff2c7819 */ /* 0x000fe40000011428 */
[----:B----4-:R-:W-:Y:S01]  /*5cc30*/  ISETP.GE.AND P6, PT, R39, UR4, PT ;  /* 0x0000000427007c0c */ /* 0x010fe2000bfc6270 */
[----:B------:R-:W1:Y:S01]  /*5cc40*/  LDCU UR4, c[0x0][0x398] ;  /* 0x00007300ff0477ac */ /* 0x000e620008000800 */
[----:B------:R-:W4:Y:S04]  /*5cc50*/  LDL.LU R39, [R1+0x61c] ;  /* 0x00061c0001277983 */ /* 0x000f280000300800 */
[----:B------:R-:W4:Y:S04]  /*5cc60*/  LDL.LU.64 R54, [R1+0x780] ;  /* 0x0007800001367983 */ /* 0x000f280000300a00 */
[----:B------:R-:W4:Y:S04]  /*5cc70*/  LDL.LU R37, [R1+0x41c] ;  /* 0x00041c0001257983 */ /* 0x000f280000300800 */
[----:B------:R-:W4:Y:S04]  /*5cc80*/  LDL.LU R40, [R1+0x1b3c] ;  /* 0x001b3c0001287983 */ /* 0x000f280000300800 */
[----:B------:R-:W4:Y:S01]  /*5cc90*/  LDL.LU.64 R52, [R1+0x778] ;  /* 0x0007780001347983 */ /* 0x000f220000300a00 */
[----:B-1----:R-:W-:Y:S01]  /*5cca0*/  ISETP.LT.AND P5, PT, R36, UR4, !P5 ;  /* 0x0000000424007c0c */ /* 0x002fe2000efa1270 */
[----:B------:R-:W1:-:S12]  /*5ccb0*/  LDCU UR4, c[0x0][0x398] ;  /* 0x00007300ff0477ac */ /* 0x000e580008000800 */
[----:B------:R-:W-:Y:S01]  /*5ccc0*/  @P5 STG.E.U8 desc[UR14][R50.64], R93 ;  /* 0x0000005d32005986 */ /* 0x000fe2000c10110e */
[----:B0-----:R-:W-:Y:S01]  /*5ccd0*/  ISETP.LT.AND P5, PT, R66, UR6, !P6 ;  /* 0x0000000642007c0c */ /* 0x001fe2000f7a1270 */
[----:B------:R-:W0:Y:S01]  /*5cce0*/  LDCU UR6, c[0x0][0x398] ;  /* 0x00007300ff0677ac */ /* 0x000e220008000800 */
[----:B------:R-:W-:-:S04]  /*5ccf0*/  PRMT R41, R41, 0x9910, RZ ;  /* 0x0000991029297816 */ /* 0x000fc800000000ff */
[----:B------:R-:W-:-:S07]  /*5cd00*/  SHF.R.S32.HI R41, RZ, 0x8, R41 ;  /* 0x00000008ff297819 */ /* 0x000fce0000011429 */
[----:B--2---:R2:W-:Y:S01]  /*5cd10*/  @P5 STG.E.U8 desc[UR14][R48.64], R44 ;  /* 0x0000002c30005986 */ /* 0x0045e2000c10110e */
[----:B-1----:R-:W-:Y:S01]  /*5cd20*/  ISETP.LT.AND P5, PT, R67, UR4, !P6 ;  /* 0x0000000443007c0c */ /* 0x002fe2000f7a1270 */
[----:B------:R-:W4:Y:S02]  /*5cd30*/  LDCU UR4, c[0x0][0x39c] ;  /* 0x00007380ff0477ac */ /* 0x000f240008000800 */
[----:B--2---:R-:W2:Y:S01]  /*5cd40*/  LDL.LU.64 R48, [R1+0x770] ;  /* 0x0007700001307983 */ /* 0x004ea20000300a00 */
[----:B------:R-:W-:-:S03]  /*5cd50*/  PRMT R44, R45, 0x9910, RZ ;  /* 0x000099102d2c7816 */ /* 0x000fc600000000ff */
[----:B------:R-:W2:Y:S01]  /*5cd60*/  LDL.LU.64 R50, [R1+0x768] ;  /* 0x0007680001327983 */ /* 0x000ea20000300a00 */
[----:B------:R-:W-:-:S05]  /*5cd70*/  SHF.R.S32.HI R44, RZ, 0x8, R44 ;  /* 0x00000008ff2c7819 */ /* 0x000fca000001142c */
[----:B-----5:R1:W-:Y:S04]  /*5cd80*/  @P5 STG.E.U8 desc[UR14][R46.64], R44 ;  /* 0x0000002c2e005986 */ /* 0x0203e8000c10110e */
[----:B-1----:R-:W5:Y:S04]  /*5cd90*/  LDL.LU.64 R44, [R1+0x760] ;  /* 0x00076000012c7983 */ /* 0x002f680000300a00 */
[----:B------:R-:W5:Y:S01]  /*5cda0*/  LDL.LU R46, [R1+0x1b40] ;  /* 0x001b4000012e7983 */ /* 0x000f620000300800 */
[----:B0-----:R-:W-:Y:S01]  /*5cdb0*/  ISETP.LT.AND P5, PT, R38, UR6, !P6 ;  /* 0x0000000626007c0c */ /* 0x001fe2000f7a1270 */
[----:B------:R-:W0:-:S12]  /*5cdc0*/  LDCU UR6, c[0x0][0x398] ;  /* 0x00007300ff0677ac */ /* 0x000e180008000800 */
[----:B---3--:R1:W-:Y:S04]  /*5cdd0*/  @P5 STG.E.U8 desc[UR14][R42.64], R41 ;  /* 0x000000292a005986 */ /* 0x0083e8000c10110e */
[----:B-1----:R-:W3:Y:S01]  /*5cde0*/  LDL.LU.64 R42, [R1+0x758] ;  /* 0x00075800012a7983 */ /* 0x002ee20000300a00 */
[----:B----4-:R-:W-:Y:S01]  /*5cdf0*/  ISETP.GE.AND P5, PT, R40, UR4, PT ;  /* 0x0000000428007c0c */ /* 0x010fe2000bfa6270 */
[----:B------:R-:W1:Y:S01]  /*5ce00*/  LDCU UR4, c[0x0][0x398] ;  /* 0x00007300ff0477ac */ /* 0x000e620008000800 */
[----:B------:R-:W-:Y:S02]  /*5ce10*/  PRMT R40, R93, 0x9910, RZ ;  /* 0x000099105d287816 */ /* 0x000fe400000000ff */
[----:B------:R-:W4:Y:S02]  /*5ce20*/  LDL.LU R93, [R1+0x1dbc] ;  /* 0x001dbc00015d7983 */ /* 0x000f240000300800 */
[----:B------:R-:W-:-:S02]  /*5ce30*/  SHF.R.S32.HI R40, RZ, 0x8, R40 ;  /* 0x00000008ff287819 */ /* 0x000fc40000011428 */
[----:B-1----:R-:W-:Y:S01]  /*5ce40*/  ISETP.LT.AND P6, PT, R36, UR4, !P6 ;  /* 0x0000000424007c0c */ /* 0x002fe2000f7c1270 */
[----:B------:R-:W1:-:S12]  /*5ce50*/  LDCU UR4, c[0x0][0x398] ;  /* 0x00007300ff0477ac */ /* 0x000e580008000800 */
[----:B------:R1:W-:Y:S01]  /*5ce60*/  @P6 STG.E.U8 desc[UR14][R54.64], R40 ;  /* 0x0000002836006986 */ /* 0x0003e2000c10110e */
[----:B0-----:R-:W-:Y:S01]  /*5ce70*/  ISETP.LT.AND P6, PT, R66, UR6, !P5 ;  /* 0x0000000642007c0c */ /* 0x001fe2000efc1270 */
[----:B------:R-:W0:Y:S02]  /*5ce80*/  LDCU UR6, c[0x0][0x398] ;  /* 0x00007300ff0677ac */ /* 0x000e240008000800 */
[----:B-1----:R-:W4:Y:S10]  /*5ce90*/  LDL.LU.64 R40, [R1+0x750] ;  /* 0x0007500001287983 */ /* 0x002f340000300a00 */
[----:B------:R1:W-:Y:S01]  /*5cea0*/  @P6 STG.E.U8 desc[UR14][R52.64], R39 ;  /* 0x0000002734006986 */ /* 0x0003e2000c10110e */
[----:B------:R-:W-:Y:S01]  /*5ceb0*/  ISETP.LT.AND P6, PT, R67, UR4, !P5 ;  /* 0x0000000443007c0c */ /* 0x000fe2000efc1270 */
[----:B------:R-:W5:Y:S01]  /*5cec0*/  LDCU UR4, c[0x0][0x39c] ;  /* 0x00007380ff0477ac */ /* 0x000f620008000800 */
[----:B-1----:R-:W-:-:S11]  /*5ced0*/  PRMT R39, R39, 0x9910, RZ ;  /* 0x0000991027277816 */ /* 0x002fd600000000ff */
[----:B--2---:R1:W-:Y:S01]  /*5cee0*/  @P6 STG.E.U8 desc[UR14][R48.64], R37 ;  /* 0x0000002530006986 */ /* 0x0043e2000c10110e */
[----:B0-----:R-:W-:Y:S01]  /*5cef0*/  ISETP.LT.AND P6, PT, R38, UR6, !P5 ;  /* 0x0000000626007c0c */ /* 0x001fe2000efc1270 */
[----:B------:R-:W0:Y:S02]  /*5cf00*/  LDCU UR6, c[0x0][0x398] ;  /* 0x00007300ff0677ac */ /* 0x000e240008000800 */
[----:B-1----:R-:W2:Y:S10]  /*5cf10*/  LDL.LU.64 R48, [R1+0x748] ;  /* 0x0007480001307983 */ /* 0x002eb40000300a00 */
[----:B------:R-:W-:Y:S01]  /*5cf20*/  @P6 STG.E.U8 desc[UR14][R50.64], R92 ;  /* 0x0000005c32006986 */ /* 0x000fe2000c10110e */
[----:B-----5:R-:W-:Y:S01]  /*5cf30*/  ISETP.GE.AND P6, PT, R46, UR4, PT ;  /* 0x000000042e007c0c */ /* 0x020fe2000bfc6270 */
[----:B------:R-:W1:Y:S01]  /*5cf40*/  LDCU UR4, c[0x0][0x398] ;  /* 0x00007300ff0477ac */ /* 0x000e620008000800 */
[----:B------:R-:W-:Y:S01]  /*5cf50*/  SHF.R.S32.HI R39, RZ, 0x8, R39 ;  /* 0x00000008ff277819 */ /* 0x000fe20000011427 */
[----:B------:R-:W5:Y:S04]  /*5cf60*/  LDL.LU.64 R46, [R1+0x740] ;  /* 0x00074000012e7983 */ /* 0x000f680000300a00 */
[----:B------:R-:W5:Y:S01]  /*5cf70*/  LDL.LU.64 R52, [R1+0x738] ;  /* 0x0007380001347983 */ /* 0x000f620000300a00 */
[----:B-1----:R-:W-:Y:S01]  /*5cf80*/  ISETP.LT.AND P5, PT, R36, UR4, !P5 ;  /* 0x0000000424007c0c */ /* 0x002fe2000efa1270 */
[----:B------:R-:W1:-:S12]  /*5cf90*/  LDCU UR4, c[0x0][0x398] ;  /* 0x00007300ff0477ac */ /* 0x000e580008000800 */
[----:B------:R-:W-:Y:S01]  /*5cfa0*/  @P5 STG.E.U8 desc[UR14][R44.64], R90 ;  /* 0x0000005a2c005986 */ /* 0x000fe2000c10110e */
[----:B0-----:R-:W-:Y:S01]  /*5cfb0*/  ISETP.LT.AND P5, PT, R66, UR6, !P6 ;  /* 0x0000000642007c0c */ /* 0x001fe2000f7a1270 */
[----:B------:R-:W0:-:S12]  /*5cfc0*/  LDCU UR6, c[0x0][0x398] ;  /* 0x00007300ff0677ac */ /* 0x000e180008000800 */
[----:B---3--:R3:W-:Y:S04]  /*5cfd0*/  @P5 STG.E.U8 desc[UR14][R42.64], R39 ;  /* 0x000000272a005986 */ /* 0x0087e8000c10110e */
[----:B---3--:R-:W3:Y:S01]  /*5cfe0*/  LDL.LU R39, [R1+0x1b44] ;  /* 0x001b440001277983 */ /* 0x008ee20000300800 */
[----:B-1----:R-:W-:Y:S01]  /*5cff0*/  ISETP.LT.AND P5, PT, R67, UR4, !P6 ;  /* 0x0000000443007c0c */ /* 0x002fe2000f7a1270 */
[----:B------:R-:W3:Y:S01]  /*5d000*/  LDCU UR4, c[0x0][0x39c] ;  /* 0x00007380ff0477ac */ /* 0x000ee20008000800 */
[----:B------:R-:W-:Y:S01]  /*5d010*/  PRMT R37, R37, 0x9910, RZ ;  /* 0x0000991025257816 */ /* 0x000fe200000000ff */
[----:B------:R-:W5:Y:S03]  /*5d020*/  LDL.LU.64 R44, [R1+0x730] ;  /* 0x00073000012c7983 */ /* 0x000f660000300a00 */
[----:B------:R-:W-:Y:S01]  /*5d030*/  SHF.R.S32.HI R37, RZ, 0x8, R37 ;  /* 0x00000008ff257819 */ /* 0x000fe20000011425 */
[----:B------:R-:W5:Y:S04]  /*5d040*/  LDL.LU.64 R50, [R1+0x728] ;  /* 0x0007280001327983 */ /* 0x000f680000300a00 */
[----:B------:R-:W5:Y:S04]  /*5d050*/  LDL.LU R42, [R1+0x20] ;  /* 0x00002000012a7983 */ /* 0x000f680000300800 */
[----:B----4-:R1:W-:Y:S04]  /*5d060*/  @P5 STG.E.U8 desc[UR14][R40.64], R37 ;  /* 0x0000002528005986 */ /* 0x0103e8000c10110e */
[----:B-1----:R-:W4:Y:S01]  /*5d070*/  LDL.LU.64 R40, [R1+0x720] ;  /* 0x0007200001287983 */ /* 0x002f220000300a00 */
[----:B------:R-:W-:-:S03]  /*5d080*/  PRMT R37, R92, 0x9910, RZ ;  /* 0x000099105c257816 */ /* 0x000fc600000000ff */
[----:B------:R-:W4:Y:S01]  /*5d090*/  LDL.LU R92, [R1+0x1db8] ;  /* 0x001db800015c7983 */ /* 0x000f220000300800 */
[----:B0-----:R-:W-:Y:S01]  /*5d0a0*/  ISETP.LT.AND P5, PT, R38, UR6, !P6 ;  /* 0x0000000626007c0c */ /* 0x001fe2000f7a1270 */
[----:B------:R-:W0:Y:S01]  /*5d0b0*/  LDCU UR6, c[0x0][0x398] ;  /* 0x00007300ff0677ac */ /* 0x000e220008000800 */
[----:B------:R-:W-:-:S11]  /*5d0c0*/  SHF.R.S32.HI R37, RZ, 0x8, R37 ;  /* 0x00000008ff257819 */ /* 0x000fd60000011425 */
[----:B--2---:R1:W-:Y:S04]  /*5d0d0*/  @P5 STG.E.U8 desc[UR14][R48.64], R37 ;  /* 0x0000002530005986 */ /* 0x0043e8000c10110e */
[----:B-1----:R-:W2:Y:S04]  /*5d0e0*/  LDL.LU R37, [R1+0x1b48] ;  /* 0x001b480001257983 */ /* 0x002ea80000300800 */
[----:B------:R-:W2:Y:S01]  /*5d0f0*/  LDL.LU.64 R48, [R1+0x718] ;  /* 0x0007180001307983 */ /* 0x000ea20000300a00 */
[----:B---3--:R-:W-:Y:S01]  /*5d100*/  ISETP.GE.AND P5, PT, R39, UR4, PT ;  /* 0x0000000427007c0c */ /* 0x008fe2000bfa6270 */
[----:B------:R-:W1:Y:S01]  /*5d110*/  LDCU UR4, c[0x0][0x398] ;  /* 0x00007300ff0477ac */ /* 0x000e620008000800 */
[----:B------:R-:W-:-:S02]  /*5d120*/  PRMT R39, R90, 0x9910, RZ ;  /* 0x000099105a277816 */ /* 0x000fc400000000ff */
[----:B------:R-:W3:Y:S02]  /*5d130*/  LDL.LU R90, [R1+0x1db4] ;  /* 0x001db400015a7983 */ /* 0x000ee40000300800 */
[----:B------:R-:W-:Y:S02]  /*5d140*/  SHF.R.S32.HI R39, RZ, 0x8, R39 ;  /* 0x00000008ff277819 */ /* 0x000fe40000011427 */
[----:B-1----:R-:W-:Y:S01]  /*5d150*/  ISETP.LT.AND P6, PT, R36, UR4, !P6 ;  /* 0x0000000424007c0c */ /* 0x002fe2000f7c1270 */
[----:B------:R-:W1:-:S12]  /*5d160*/  LDCU UR4, c[0x0][0x398] ;  /* 0x00007300ff0477ac */ /* 0x000e580008000800 */
[----:B-----5:R5:W-:Y:S04]  /*5d170*/  @P6 STG.E.U8 desc[UR14][R46.64], R39 ;  /* 0x000000272e006986 */ /* 0x020be8000c10110e */
[----:B-----5:R-:W5:Y:S01]  /*5d180*/  LDL.LU.64 R46, [R1+0x710] ;  /* 0x00071000012e7983 */ /* 0x020f620000300a00 */
[----:B0-----:R-:W-:Y:S01]  /*5d190*/  ISETP.LT.AND P6, PT, R66, UR6, !P5 ;  /* 0x0000000642007c0c */ /* 0x001fe2000efc1270 */
[----:B------:R-:W0:-:S12]  /*5d1a0*/  LDCU UR6, c[0x0][0x398] ;  /* 0x00007300ff0677ac */ /* 0x000e180008000800 */
[----:B----4-:R-:W-:Y:S01]  /*5d1b0*/  @P6 STG.E.U8 desc[UR14][R52.64], R92 ;  /* 0x0000005c34006986 */ /* 0x010fe2000c10110e */
[----:B-1----:R-:W-:Y:S01]  /*5d1c0*/  ISETP.LT.AND P6, PT, R67, UR4, !P5 ;  /* 0x0000000443007c0c */ /* 0x002fe2000efc1270 */
[----:B------:R-:W2:-:S12]  /*5d1d0*/  LDCU UR4, c[0x0][0x39c] ;  /* 0x00007380ff0477ac */ /* 0x000e980008000800 */
[----:B------:R1:W-:Y:S01]  /*5d1e0*/  @P6 STG.E.U8 desc[UR14][R44.64], R93 ;  /* 0x0000005d2c006986 */ /* 0x0003e2000c10110e */
[----:B0-----:R-:W-:Y:S01]  /*5d1f0*/  ISETP.LT.AND P6, PT, R38, UR6, !P5 ;  /* 0x0000000626007c0c */ /* 0x001fe2000efc1270 */
[----:B------:R-:W0:Y:S01]  /*5d200*/  LDCU UR6, c[0x0][0x398] ;  /* 0x00007300ff0677ac */ /* 0x000e220008000800 */
[----:B------:R-:W-:Y:S01]  /*5d210*/  PRMT R39, R93, 0x9910, RZ ;  /* 0x000099105d277816 */ /* 0x000fe200000000ff */
[----:B-1----:R-:W4:Y:S10]  /*5d220*/  LDL.LU R44, [R1+0x1b4c] ;  /* 0x001b4c00012c7983 */ /* 0x002f340000300800 */
[----:B------:R-:W-:Y:S04]  /*5d230*/  @P6 STG.E.U8 desc[UR14][R50.64], R91 ;  /* 0x0000005b32006986 */ /* 0x000fe8000c10110e */
[----:B------:R-:W3:Y:S01]  /*5d240*/  LDL.LU R43, [R1+0x624] ;  /* 0x00062400012b7983 */ /* 0x000ee20000300800 */
[----:B--2---:R-:W-:Y:S01]  /*5d250*/  ISETP.GE.AND P6, PT, R37, UR4, PT ;  /* 0x0000000425007c0c */ /* 0x004fe2000bfc6270 */
[----:B------:R-:W1:Y:S02]  /*5d260*/  LDCU UR4, c[0x0][0x398] ;  /* 0x00007300ff0477ac */ /* 0x000e640008000800 */
[----:B-1----:R-:W-:Y:S01]  /*5d270*/  ISETP.LT.AND P5, PT, R36, UR4, !P5 ;  /* 0x0000000424007c0c */ /* 0x002fe2000efa1270 */
[----:B------:R-:W1:Y:S01]  /*5d280*/  LDCU UR4, c[0x0][0x398] ;  /* 0x00007300ff0477ac */ /* 0x000e620008000800 */
[----:B------:R-:W-:-:S02]  /*5d290*/  PRMT R37, R92, 0x9910, RZ ;  /* 0x000099105c257816 */ /* 0x000fc400000000ff */
[----:B------:R-:W2:Y:S09]  /*5d2a0*/  LDL.LU R92, [R1+0x1db0] ;  /* 0x001db000015c7983 */ /* 0x000eb20000300800 */
[----:B------:R1:W-:Y:S01]  /*5d2b0*/  @P5 STG.E.U8 desc[UR14][R40.64], R42 ;  /* 0x0000002a28005986 */ /* 0x0003e2000c10110e */
[----:B0-----:R-:W-:Y:S01]  /*5d2c0*/  ISETP.LT.AND P5, PT, R66, UR6, !P6 ;  /* 0x0000000642007c0c */ /* 0x001fe2000f7a1270 */
[----:B------:R-:W0:Y:S01]  /*5d2d0*/  LDCU UR6, c[0x0][0x398] ;  /* 0x00007300ff0677ac */ /* 0x000e220008000800 */
[----:B------:R-:W-:Y:S01]  /*5d2e0*/  SHF.R.S32.HI R37, RZ, 0x8, R37 ;  /* 0x00000008ff257819 */ /* 0x000fe20000011425 */
[----:B-1----:R-:W2:Y:S04]  /*5d2f0*/  LDL.LU R40, [R1+0x424] ;  /* 0x0004240001287983 */ /* 0x002ea80000300800 */
[----:B------:R-:W2:Y:S06]  /*5d300*/  LDL.LU R41, [R1+0x224] ;  /* 0x0002240001297983 */ /* 0x000eac0000300800 */
[----:B------:R1:W-:Y:S04]  /*5d310*/  @P5 STG.E.U8 desc[UR14][R48.64], R37 ;  /* 0x0000002530005986 */ /* 0x0003e8000c10110e */
[----:B-1----:R-:W2:Y:S04]  /*5d320*/  LDL.LU R37, [R1+0x1b50] ;  /* 0x001b500001257983 */ /* 0x002ea80000300800 */
[----:B------:R-:W2:Y:S01]  /*5d330*/  LDL.LU R93, [R1+0x1dac] ;  /* 0x001dac00015d7983 */ /* 0x000ea20000300800 */
[----:B------:R-:W-:Y:S01]  /*5d340*/  ISETP.LT.AND P5, PT, R67, UR4, !P6 ;  /* 0x0000000443007c0c */ /* 0x000fe2000f7a1270 */
[----:B------:R-:W4:Y:S01]  /*5d350*/  LDCU UR4, c[0x0][0x39c] ;  /* 0x00007380ff0477ac */ /* 0x000f220008000800 */
[----:B------:R-:W-:-:S02]  /*5d360*/  SHF.R.S32.HI R45, RZ, 0x8, R39 ;  /* 0x00000008ff2d7819 */ /* 0x000fc40000011427 */
[----:B------:R-:W3:Y:S09]  /*5d370*/  LDL.LU R39, [R1+0x24] ;  /* 0x0000240001277983 */ /* 0x000ef20000300800 */
[----:B-----5:R1:W-:Y:S02]  /*5d380*/  @P5 STG.E.U8 desc[UR14][R46.64], R45 ;  /* 0x0000002d2e005986 */ /* 0x0203e4000c10110e */
[----:B-1----:R-:W-:-:S02]  /*5d390*/  PRMT R45, R91, 0x9910, RZ ;  /* 0x000099105b2d7816 */ /* 0x002fc400000000ff */
[----:B------:R-:W3:Y:S01]  /*5d3a0*/  LDL.LU R91, [R1+0x1da8] ;  /* 0x001da800015b7983 */ /* 0x000ee20000300800 */
[----:B0-----:R-:W-:Y:S01]  /*5d3b0*/  ISETP.LT.AND P5, PT, R38, UR6, !P6 ;  /* 0x0000000626007c0c */ /* 0x001fe2000f7a1270 */
[----:B------:R-:W0:Y:S01]  /*5d3c0*/  LDCU UR6, c[0x0][0x398] ;  /* 0x00007300ff0677ac */ /* 0x000e220008000800 */
[----:B------:R-:W-:-:S11]  /*5d3d0*/  SHF.R.S32.HI R45, RZ, 0x8, R45 ;  /* 0x00000008ff2d7819 */ /* 0x000fd6000001142d */
[----:B--2---:R1:W-:Y:S01]  /*5d3e0*/  @P5 STG.E.U8 desc[UR14][R92.64], R45 ;  /* 0x0000002d5c005986 */ /* 0x0043e2000c10110e */
[----:B----4-:R-:W-:Y:S01]  /*5d3f0*/  ISETP.GE.AND P5, PT, R44, UR4, PT ;  /* 0x000000042c007c0c */ /* 0x010fe2000bfa6270 */
[----:B------:R-:W2:Y:S01]  /*5d400*/  LDCU UR4, c[0x0][0x398] ;  /* 0x00007300ff0477ac */ /* 0x000ea20008000800 */
[----:B-1----:R-:W-:Y:S02]  /*5d410*/  PRMT R92, R42, 0x9910, RZ ;  /* 0x000099102a5c7816 */ /* 0x002fe400000000ff */
[----:B--2---:R-:W-:Y:S01]  /*5d420*/  ISETP.LT.AND P6, PT, R36, UR4, !P6 ;  /* 0x0000000424007c0c */ /* 0x004fe2000f7c1270 */
[----:B------:R-:W1:Y:S01]  /*5d430*/  LDCU UR4, c[0x0][0x398] ;  /* 0x00007300ff0477ac */ /* 0x000e620008000800 */
[----:B------:R-:W-:-:S11]  /*5d440*/  SHF.R.S32.HI R92, RZ, 0x8, R92 ;  /* 0x00000008ff5c7819 */ /* 0x000fd6000001145c */
[----:B---3--:R-:W-:Y:S01]  /*5d450*/  @P6 STG.E.U8 desc[UR14][R90.64], R92 ;  /* 0x0000005c5a006986 */ /* 0x008fe2000c10110e */
[----:B0-----:R-:W-:Y:S01]  /*5d460*/  ISETP.LT.AND P6, PT, R66, UR6, !P5 ;  /* 0x0000000642007c0c */ /* 0x001fe2000efc1270 */
[----:B------:R-:W0:-:S12]  /*5d470*/  LDCU UR6, c[0x0][0x398] ;  /* 0x00007300ff0677ac */ /* 0x000e180008000800 */
[----:B------:R-:W-:Y:S01]  /*5d480*/  @P6 STG.E.U8 desc[UR14][R88.64], R43 ;  /* 0x0000002b58006986 */ /* 0x000fe2000c10110e */
[----:B-1----:R-:W-:Y:S01]  /*5d490*/  ISETP.LT.AND P6, PT, R67, UR4, !P5 ;  /* 0x0000000443007c0c */ /* 0x002fe2000efc1270 */
[----:B------:R-:W1:-:S12]  /*5d4a0*/  LDCU UR4, c[0x0][0x39c] ;  /* 0x00007380ff0477ac */ /* 0x000e580008000800 */
[----:B------:R-:W-:Y:S01]  /*5d4b0*/  @P6 STG.E.U8 desc[UR14][R86.64], R40 ;  /* 0x0000002856006986 */ /* 0x000fe2000c10110e */
[----:B0-----:R-:W-:Y:S01]  /*5d4c0*/  ISETP.LT.AND P6, PT, R38, UR6, !P5 ;  /* 0x0000000626007c0c */ /* 0x001fe2000efc1270 */
[----:B------:R-:W0:-:S12]  /*5d4d0*/  LDCU UR6, c[0x0][0x398] ;  /* 0x00007300ff0677ac */ /* 0x000e180008000800 */
[----:B------:R-:W-:Y:S01]  /*5d4e0*/  @P6 STG.E.U8 desc[UR14][R84.64], R41 ;  /* 0x0000002954006986 */ /* 0x000fe2000c10110e */
[----:B-1----:R-:W-:Y:S01]  /*5d4f0*/  ISETP.GE.AND P6, PT, R37, UR4, PT ;  /* 0x0000000425007c0c */ /* 0x002fe2000bfc6270 */
[----:B------:R-:W1:Y:S02]  /*5d500*/  LDCU UR4, c[0x0][0x398] ;  /* 0x00007300ff0477ac */ /* 0x000e640008000800 */
[----:B------:R-:W2:Y:S04]  /*5d510*/  LDL.LU R37, [R1+0x628] ;  /* 0x0006280001257983 */ /* 0x000ea80000300800 */
[----:B------:R-:W3:Y:S04]  /*5d520*/  LDL.LU R46, [R1+0x1b54] ;  /* 0x001b5400012e7983 */ /* 0x000ee80000300800 */
[----:B------:R-:W4:Y:S04]  /*5d530*/  LDL.LU R44, [R1+0x450] ;  /* 0x00045000012c7983 */ /* 0x000f280000300800 */
[----:B------:R-:W4:Y:S01]  /*5d540*/  LDL.LU R45, [R1+0x454] ;  /* 0x00045400012d7983 */ /* 0x000f220000300800 */
[----:B-1----:R-:W-:Y:S01]  /*5d550*/  ISETP.LT.AND P5, PT, R36, UR4, !P5 ;  /* 0x0000000424007c0c */ /* 0x002fe2000efa1270 */
[----:B------:R-:W1:Y:S02]  /*5d560*/  LDCU UR4, c[0x0][0x398] ;  /* 0x00007300ff0477ac */ /* 0x000e640008000800 */
[----:B------:R-:W5:Y:S10]  /*5d570*/  LDL.LU R42, [R1+0x250] ;  /* 0x00025000012a7983 */ /* 0x000f740000300800 */
[----:B------:R1:W-:Y:S01]  /*5d580*/  @P5 STG.E.U8 desc[UR14][R82.64], R39 ;  /* 0x0000002752005986 */ /* 0x0003e2000c10110e */
[----:B0-----:R-:W-:Y:S01]  /*5d590*/  ISETP.LT.AND P5, PT, R66, UR6, !P6 ;  /* 0x0000000642007c0c */ /* 0x001fe2000f7a1270 */
[----:B------:R-:W0:Y:S01]  /*5d5a0*/  LDCU UR6, c[0x0][0x398] ;  /* 0x00007300ff0677ac */ /* 0x000e220008000800 */
[----:B-1----:R-:W-:-:S02]  /*5d5b0*/  PRMT R82, R43, 0x9910, RZ ;  /* 0x000099102b527816 */ /* 0x002fc400000000ff */
[----:B------:R-:W5:Y:S02]  /*5d5c0*/  LDL.LU R43, [R1+0x254] ;  /* 0x00025400012b7983 */ /* 0x000f640000300800 */
[----:B------:R-:W-:-:S07]  /*5d5d0*/  SHF.R.S32.HI R82, RZ, 0x8, R82 ;  /* 0x00000008ff527819 */ /* 0x000fce0000011452 */
[----:B------:R1:W-:Y:S01]  /*5d5e0*/  @P5 STG.E.U8 desc[UR14][R76.64], R82 ;  /* 0x000000524c005986 */ /* 0x0003e2000c10110e */
[----:B------:R-:W-:Y:S01]  /*5d5f0*/  ISETP.LT.AND P5, PT, R67, UR4, !P6 ;  /* 0x0000000443007c0c */ /* 0x000fe2000f7a1270 */
[----:B------:R-:W3:Y:S01]  /*5d600*/  LDCU UR4, c[0x0][0x39c] ;  /* 0x00007380ff0477ac */ /* 0x000ee20008000800 */
[----:B-1----:R-:W-:Y:S02]  /*5d610*/  PRMT R76, R40, 0x9910, RZ ;  /* 0x00009910284c7816 */ /* 0x002fe400000000ff */
[----:B------:R-:W5:Y:S02]  /*5d620*/  LDL.LU R40, [R1+0x50] ;  /* 0x0000500001287983 */ /* 0x000f640000300800 */
[----:B------:R-:W-:-:S07]  /*5d630*/  SHF.R.S32.HI R76, RZ, 0x8, R76 ;  /* 0x00000008ff4c7819 */ /* 0x000fce000001144c */
[----:B------:R1:W-:Y:S02]  /*5d640*/  @P5 STG.E.U8 desc[UR14][R74.64], R76 ;  /* 0x0000004c4a005986 */ /* 0x0003e4000c10110e */
[----:B-1----:R-:W-:Y:S02]  /*5d650*/  PRMT R75, R41, 0x9910, RZ ;  /* 0x00009910294b7816 */ /* 0x002fe400000000ff */
[----:B------:R-:W5:Y:S01]  /*5d660*/  LDL.LU R41, [R1+0x54] ;  /* 0x0000540001297983 */ /* 0x000f620000300800 */
[----:B------:R-:W-:-:S03]  /*5d670*/  PRMT R74, R39, 0x9910, RZ ;  /* 0x00009910274a7816 */ /* 0x000fc600000000ff */
[----:B------:R-:W5:Y:S01]  /*5d680*/  LDL.LU R39, [R1+0x1b58] ;  /* 0x001b580001277983 */ /* 0x000f620000300800 */
[----:B0-----:R-:W-:Y:S01]  /*5d690*/  ISETP.LT.AND P5, PT, R38, UR6, !P6 ;  /* 0x0000000626007c0c */ /* 0x001fe2000f7a1270 */
[----:B------:R-:W0:Y:S01]  /*5d6a0*/  LDCU UR6, c[0x0][0x398] ;  /* 0x00007300ff0677ac */ /* 0x000e220008000800 */
[----:B------:R-:W-:Y:S02]  /*5d6b0*/  ISETP.LT.AND P6, PT, R36, UR8, !P6 ;  /* 0x0000000824007c0c */ /* 0x000fe4000f7c1270 */
[----:B------:R-:W-:Y:S01]  /*5d6c0*/  SHF.R.S32.HI R75, RZ, 0x8, R75 ;  /* 0x00000008ff4b7819 */ /* 0x000fe2000001144b */
[----:B------:R-:W1:Y:S01]  /*5d6d0*/  LDCU UR8, c[0x0][0x398] ;  /* 0x00007300ff0877ac */ /* 0x000e620008000800 */
[----:B------:R-:W-:Y:S02]  /*5d6e0*/  SHF.R.S32.HI R74, RZ, 0x8, R74 ;  /* 0x00000008ff4a7819 */ /* 0x000fe4000001144a */
[----:B------:R-:W-:-:S05]  /*5d6f0*/  SHF.R.S32.HI R76, RZ, 0x1f, R73 ;  /* 0x0000001fff4c7819 */ /* 0x000fca0000011449 */
[----:B------:R-:W-:Y:S04]  /*5d700*/  @P5 STG.E.U8 desc[UR14][R80.64], R75 ;  /* 0x0000004b50005986 */ /* 0x000fe8000c10110e */
[----:B------:R0:W-:Y:S02]  /*5d710*/  @P6 STG.E.U8 desc[UR14][R78.64], R74 ;  /* 0x0000004a4e006986 */ /* 0x0001e4000c10110e */
[----:B0-----:R-:W-:-:S05]  /*5d720*/  IADD3 R74, P6, PT, R73, R2, RZ ;  /* 0x00000002494a7210 */ /* 0x001fca0007fde0ff */
[----:B------:R-:W-:Y:S01]  /*5d730*/  IMAD.X R75, R76, 0x1, R0, P6 ;  /* 0x000000014c4b7824 */ /* 0x000fe200030e0600 */
[----:B---3--:R-:W-:Y:S01]  /*5d740*/  ISETP.GE.AND P5, PT, R46, UR4, PT ;  /* 0x000000042e007c0c */ /* 0x008fe2000bfa6270 */
[----:B------:R-:W0:Y:S01]  /*5d750*/  LDCU UR4, c[0x0][0x398] ;  /* 0x00007300ff0477ac */ /* 0x000e220008000800 */
[----:B------:R-:W3:Y:S02]  /*5d760*/  LDL.LU R46, [R1+0x1b5c] ;  /* 0x001b5c00012e7983 */ /* 0x000ee40000300800 */
[----:B------:R-:W-:Y:S01]  /*5d770*/  ISETP.LT.AND P6, PT, R66, UR6, !P5 ;  /* 0x0000000642007c0c */ /* 0x000fe2000efc1270 */
[----:B------:R-:W0:Y:S01]  /*5d780*/  LDCU UR6, c[0x0][0x398] ;  /* 0x00007300ff0677ac */ /* 0x000e220008000800 */
[----:B------:R-:W3:Y:S01]  /*5d790*/  LDL.LU R47, [R1+0x658] ;  /* 0x00065800012f7983 */ /* 0x000ee20000300800 */
[----:B----4-:R-:W-:-:S03]  /*5d7a0*/  F2FP.SATFINITE.E5M2.F32.PACK_AB_MERGE_C R80, R45, R44, RZ ;  /* 0x0000002c2d50723e */ /* 0x010fc600048060ff */
[----:B------:R-:W4:Y:S04]  /*5d7b0*/  LDL.LU R44, [R1+0x65c] ;  /* 0x00065c00012c7983 */ /* 0x000f280000300800 */
[----:B------:R-:W4:Y:S04]  /*5d7c0*/  LDL.LU R45, [R1+0x458] ;  /* 0x00045800012d7983 */ /* 0x000f280000300800 */
[----:B--2---:R2:W-:Y:S02]  /*5d7d0*/  @P6 STG.E.U8 desc[UR14][R74.64], R37 ;  /* 0x000000254a006986 */ /* 0x0045e4000c10110e */
[----:B--2---:R-:W-:-:S05]  /*5d7e0*/  IADD3 R74, P6, PT, R73, R3, RZ ;  /* 0x00000003494a7210 */ /* 0x004fca0007fde0ff */
[----:B------:R-:W-:Y:S01]  /*5d7f0*/  IMAD.X R75, R76, 0x1, R71, P6 ;  /* 0x000000014c4b7824 */ /* 0x000fe200030e0647 */
[----:B0-----:R-:W-:Y:S01]  /*5d800*/  ISETP.LT.AND P6, PT, R67, UR4, !P5 ;  /* 0x0000000443007c0c */ /* 0x001fe2000efc1270 */
[----:B------:R-:W0:Y:S01]  /*5d810*/  LDCU UR4, c[0x0][0x398] ;  /* 0x00007300ff0477ac */ /* 0x000e220008000800 */
[----:B-----5:R-:W-:Y:S02]  /*5d820*/  F2FP.SATFINITE.E5M2.F32.PACK_AB_MERGE_C R79, R43, R42, RZ ;  /* 0x0000002a2b4f723e */ /* 0x020fe400048060ff */
[----:B------:R-:W2:Y:S04]  /*5d830*/  LDL.LU R42, [R1+0x45c] ;  /* 0x00045c00012a7983 */ /* 0x000ea80000300800 */
[----:B------:R-:W5:Y:S05]  /*5d840*/  LDL.LU R43, [R1+0x258] ;  /* 0x00025800012b7983 */ /* 0x000f6a0000300800 */
[----:B------:R0:W-:Y:S02]  /*5d850*/  @P6 STG.E.U8 desc[UR14][R74.64], R80 ;  /* 0x000000504a006986 */ /* 0x0001e4000c10110e */
[----:B0-----:R-:W-:-:S05]  /*5d860*/  IADD3 R74, P6, PT, R73, R68, RZ ;  /* 0x00000044494a7210 */ /* 0x001fca0007fde0ff */
[----:B------:R-:W-:Y:S01]  /*5d870*/  IMAD.X R75, R76, 0x1, R72, P6 ;  /* 0x000000014c4b7824 */ /* 0x000fe200030e0648 */
[----:B------:R-:W-:Y:S01]  /*5d880*/  ISETP.LT.AND P6, PT, R38, UR4, !P5 ;  /* 0x0000000426007c0c */ /* 0x000fe2000efc1270 */
[----:B------:R-:W0:Y:S01]  /*5d890*/  LDCU UR4, c[0x0][0x39c] ;  /* 0x00007380ff0477ac */ /* 0x000e220008000800 */
[----:B------:R-:W-:Y:S02]  /*5d8a0*/  ISETP.LT.AND P5, PT, R36, UR6, !P5 ;  /* 0x0000000624007c0c */ /* 0x000fe4000efa1270 */
[----:B------:R-:W-:Y:S01]  /*5d8b0*/  PRMT R77, R37, 0x9910, RZ ;  /* 0x00009910254d7816 */ /* 0x000fe200000000ff */
[----:B------:R-:W0:Y:S01]  /*5d8c0*/  LDCU UR6, c[0x0][0x398] ;  /* 0x00007300ff0677ac */ /* 0x000e220008000800 */
[----:B------:R-:W-:Y:S02]  /*5d8d0*/  F2FP.SATFINITE.E5M2.F32.PACK_AB_MERGE_C R78, R41, R40, RZ ;  /* 0x00000028294e723e */ /* 0x000fe400048060ff */
[----:B------:R-:W5:Y:S05]  /*5d8e0*/  LDL.LU R40, [R1+0x25c] ;  /* 0x00025c0001287983 */ /* 0x000f6a0000300800 */
[----:B------:R0:W-:Y:S04]  /*5d8f0*/  @P6 STG.E.U8 desc[UR14][R74.64], R79 ;  /* 0x0000004f4a006986 */ /* 0x0001e8000c10110e */
[----:B------:R-:W5:Y:S01]  /*5d900*/  LDL.LU R41, [R1+0x58] ;  /* 0x0000580001297983 */ /* 0x000f620000300800 */
[----:B0-----:R-:W-:-:S05]  /*5d910*/  IADD3 R74, P6, PT, R73, R70, RZ ;  /* 0x00000046494a7210 */ /* 0x001fca0007fde0ff */
[----:B------:R-:W-:-:S05]  /*5d920*/  IMAD.X R75, R76, 0x1, R69, P6 ;  /* 0x000000014c4b7824 */ /* 0x000fca00030e0645 */
[----:B------:R0:W-:Y:S01]  /*5d930*/  @P5 STG.E.U8 desc[UR14][R74.64], R78 ;  /* 0x0000004e4a005986 */ /* 0x0001e2000c10110e */
[----:B------:R-:W-:Y:S01]  /*5d940*/  ISETP.GE.AND P5, PT, R39, UR4, PT ;  /* 0x0000000427007c0c */ /* 0x000fe2000bfa6270 */
[----:B------:R-:W-:Y:S01]  /*5d950*/  VIADD R73, R73, UR20 ;  /* 0x0000001449497c36 */ /* 0x000fe20008000000 */
[----:B------:R-:W1:Y:S01]  /*5d960*/  LDCU UR4, c[0x0][0x398] ;  /* 0x00007300ff0477ac */ /* 0x000e620008000800 */
[----:B------:R-:W5:Y:S04]  /*5d970*/  LDL.LU R39, [R1+0x5c] ;  /* 0x00005c0001277983 */ /* 0x000f680000300800 */
[----:B------:R-:W5:Y:S01]  /*5d980*/  LDL.LU R37, [R1+0x1b60] ;  /* 0x001b600001257983 */ /* 0x000f620000300800 */
[----:B------:R-:W-:Y:S02]  /*5d990*/  SHF.R.S32.HI R76, RZ, 0x1f, R73 ;  /* 0x0000001fff4c7819 */ /* 0x000fe40000011449 */
[----:B0-----:R-:W-:-:S05]  /*5d9a0*/  IADD3 R74, P6, PT, R73, R2, RZ ;  /* 0x00000002494a7210 */ /* 0x001fca0007fde0ff */
[----:B------:R-:W-:Y:S01]  /*5d9b0*/  IMAD.X R75, R76, 0x1, R0, P6 ;  /* 0x000000014c4b7824 */ /* 0x000fe200030e0600 */
[----:B------:R-:W-:Y:S01]  /*5d9c0*/  ISETP.LT.AND P6, PT, R66, UR6, !P5 ;  /* 0x0000000642007c0c */ /* 0x000fe2000efc1270 */
[----:B------:R-:W0:Y:S01]  /*5d9d0*/  LDCU UR6, c[0x0][0x398] ;  /* 0x00007300ff0677ac */ /* 0x000e220008000800 */
[----:B------:R-:W-:-:S11]  /*5d9e0*/  SHF.R.S32.HI R77, RZ, 0x8, R77 ;  /* 0x00000008ff4d7819 */ /* 0x000fd6000001144d */
[----:B------:R0:W-:Y:S02]  /*5d9f0*/  @P6 STG.E.U8 desc[UR14][R74.64], R77 ;  /* 0x0000004d4a006986 */ /* 0x0001e4000c10110e */
[----:B0-----:R-:W-:-:S05]  /*5da00*/  IADD3 R74, P6, PT, R73, R3, RZ ;  /* 0x00000003494a7210 */ /* 0x001fca0007fde0ff */
[----:B------:R-:W-:Y:S01]  /*5da10*/  IMAD.X R75, R76, 0x1, R71, P6 ;  /* 0x000000014c4b7824 */ /* 0x000fe200030e0647 */
[----:B-1----:R-:W-:Y:S01]  /*5da20*/  ISETP.LT.AND P6, PT, R67, UR4, !P5 ;  /* 0x0000000443007c0c */ /* 0x002fe2000efc1270 */
[----:B------:R-:W0:Y:S01]  /*5da30*/  LDCU UR4, c[0x0][0x398] ;  /* 0x00007300ff0477ac */ /* 0x000e220008000800 */
[----:B------:R-:W-:-:S04]  /*5da40*/  PRMT R77, R80, 0x9910, RZ ;  /* 0x00009910504d7816 */ /* 0x000fc800000000ff */
[----:B------:R-:W-:-:S07]  /*5da50*/  SHF.R.S32.HI R77, RZ, 0x8, R77 ;  /* 0x00000008ff4d7819 */ /* 0x000fce000001144d */
[----:B------:R1:W-:Y:S02]  /*5da60*/  @P6 STG.E.U8 desc[UR14][R74.64], R77 ;  /* 0x0000004d4a006986 */ /* 0x0003e4000c10110e */
[----:B-1----:R-:W-:-:S05]  /*5da70*/  IADD3 R74, P6, PT, R73, R68, RZ ;  /* 0x00000044494a7210 */ /* 0x002fca0007fde0ff */
[----:B------:R-:W-:Y:S01]  /*5da80*/  IMAD.X R75, R76, 0x1, R72, P6 ;  /* 0x000000014c4b7824 */ /* 0x000fe200030e0648 */
[----:B0-----:R-:W-:Y:S01]  /*5da90*/  ISETP.LT.AND P6, PT, R38, UR4, !P5 ;  /* 0x0000000426007c0c */ /* 0x001fe2000efc1270 */
[----:B------:R-:W3:Y:S01]  /*5daa0*/  LDCU UR4, c[0x0][0x39c] ;  /* 0x00007380ff0477ac */ /* 0x000ee20008000800 */
[----:B------:R-:W-:Y:S02]  /*5dab0*/  PRMT R77, R79, 0x9910, RZ ;  /* 0x000099104f4d7816 */ /* 0x000fe400000000ff */
[----:B------:R-:W-:Y:S02]  /*5dac0*/  PRMT R78, R78, 0x9910, RZ ;  /* 0x000099104e4e7816 */ /* 0x000fe400000000ff */
[----:B------:R-:W-:Y:S02]  /*5dad0*/  SHF.R.S32.HI R77, RZ, 0x8, R77 ;  /* 0x00000008ff4d7819 */ /* 0x000fe4000001144d */
[----:B------:R-:W-:Y:S01]  /*5dae0*/  ISETP.LT.AND P5, PT, R36, UR6, !P5 ;  /* 0x0000000624007c0c */ /* 0x000fe2000efa1270 */
[----:B------:R-:W0:Y:S04]  /*5daf0*/  LDCU UR6, c[0x0][0x398] ;  /* 0x00007300ff0677ac */ /* 0x000e280008000800 */
[----:B------:R1:W-:Y:S02]  /*5db00*/  @P6 STG.E.U8 desc[UR14][R74.64], R77 ;  /* 0x0000004d4a006986 */ /* 0x0003e4000c10110e */
[----:B-1----:R-:W-:Y:S01]  /*5db10*/  IADD3 R74, P6, PT, R73, R70, RZ ;  /* 0x00000046494a7210 */ /* 0x002fe20007fde0ff */
[----:B------:R-:W-:-:S04]  /*5db20*/  IMAD.MOV.U32 R77, RZ, RZ, R78 ;  /* 0x000000ffff4d7224 */ /* 0x000fc800078e004e */
[----:B------:R-:W-:Y:S01]  /*5db30*/  IMAD.X R75, R76, 0x1, R69, P6 ;  /* 0x000000014c4b7824 */ /* 0x000fe200030e0645 */
[----:B------:R-:W-:-:S05]  /*5db40*/  SHF.R.S32.HI R76, RZ, 0x8, R77 ;  /* 0x00000008ff4c7819 */ /* 0x000fca000001144d */
[----:B------:R1:W-:Y:S01]  /*5db50*/  @P5 STG.E.U8 desc[UR14][R74.64], R76 ;  /* 0x0000004c4a005986 */ /* 0x0003e2000c10110e */
[----:B------:R-:W-:-:S05]  /*5db60*/  VIADD R73, R73, UR20 ;  /* 0x0000001449497c36 */ /* 0x000fca0008000000 */
[----:B-1----:R-:W-:Y:S02]  /*5db70*/  SHF.R.S32.HI R76, RZ, 0x1f, R73 ;  /* 0x0000001fff4c7819 */ /* 0x002fe40000011449 */
[----:B------:R-:W-:-:S05]  /*5db80*/  IADD3 R74, P6, PT, R73, R2, RZ ;  /* 0x00000002494a7210 */ /* 0x000fca0007fde0ff */
[----:B------:R-:W-:Y:S01]  /*5db90*/  IMAD.X R75, R76, 0x1, R0, P6 ;  /* 0x000000014c4b7824 */ /* 0x000fe200030e0600 */
[----:B---3--:R-:W-:Y:S01]  /*5dba0*/  ISETP.GE.AND P5, PT, R46, UR4, PT ;  /* 0x000000042e007c0c */ /* 0x008fe2000bfa6270 */
[----:B------:R-:W1:Y:S01]  /*5dbb0*/  LDCU UR4, c[0x0][0x398] ;  /* 0x00007300ff0477ac */ /* 0x000e620008000800 */
[----:B------:R-:W3:Y:S01]  /*5dbc0*/  LDL.LU R46, [R1+0x1b64] ;  /* 0x001b6400012e7983 */ /* 0x000ee20000300800 */
[----:B----4-:R-:W-:-:S03]  /*5dbd0*/  F2FP.SATFINITE.E5M2.F32.PACK_AB_MERGE_C R77, R44, R47, RZ ;  /* 0x0000002f2c4d723e */ /* 0x010fc600048060ff */
[----:B------:R-:W4:Y:S04]  /*5dbe0*/  LDL.LU R47, [R1+0x660] ;  /* 0x00066000012f7983 */ /* 0x000f280000300800 */
[----:B------:R-:W4:Y:S01]  /*5dbf0*/  LDL.LU R44, [R1+0x664] ;  /* 0x00066400012c7983 */ /* 0x000f220000300800 */
[----:B0-----:R-:W-:Y:S01]  /*5dc00*/  ISETP.LT.AND P6, PT, R66, UR6, !P5 ;  /* 0x0000000642007c0c */ /* 0x001fe2000efc1270 */
[----:B------:R-:W0:Y:S01]  /*5dc10*/  LDCU UR6, c[0x0][0x398] ;  /* 0x00007300ff0677ac */ /* 0x000e220008000800 */
[----:B--2---:R-:W-:Y:S02]  /*5dc20*/  F2FP.SATFINITE.E5M2.F32.PACK_AB_MERGE_C R80, R42, R45, RZ ;  /* 0x0000002d2a50723e */ /* 0x004fe400048060ff */
[----:B------:R-:W2:Y:S04]  /*5dc30*/  LDL.LU R45, [R1+0x460] ;  /* 0x00046000012d7983 */ /* 0x000ea80000300800 */
[----:B------:R-:W2:Y:S05]  /*5dc40*/  LDL.LU R42, [R1+0x464] ;  /* 0x00046400012a7983 */ /* 0x000eaa0000300800 */
[----:B------:R0:W-:Y:S02]  /*5dc50*/  @P6 STG.E.U8 desc[UR14][R74.64], R77 ;  /* 0x0000004d4a006986 */ /* 0x0001e4000c10110e */
[----:B0-----:R-:W-:-:S02]  /*5dc60*/  IADD3 R74, P6, PT, R73, R3, RZ ;  /* 0x00000003494a7210 */ /* 0x001fc40007fde0ff */
[----:B-----5:R-:W-:Y:S02]  /*5dc70*/  F2FP.SATFINITE.E5M2.F32.PACK_AB_MERGE_C R79, R40, R43, RZ ;  /* 0x0000002b284f723e */ /* 0x020fe400048060ff */
[----:B------:R-:W5:Y:S04]  /*5dc80*/  LDL.LU R43, [R1+0x260] ;  /* 0x00026000012b7983 */ /* 0x000f680000300800 */
[----:B------:R-:W5:Y:S01]  /*5dc90*/  LDL.LU R40, [R1+0x264] ;  /* 0x0002640001287983 */ /* 0x000f620000300800 */
[----:B------:R-:W-:Y:S01]  /*5dca0*/  IMAD.X R75, R76, 0x1, R71, P6 ;  /* 0x000000014c4b7824 */ /* 0x000fe200030e0647 */
[----:B-1----:R-:W-:Y:S01]  /*5dcb0*/  ISETP.LT.AND P6, PT, R67, UR4, !P5 ;  /* 0x0000000443007c0c */ /* 0x002fe2000efc1270 */
[----:B------:R-:W0:Y:S01]  /*5dcc0*/  LDCU UR4, c[0x0][0x398] ;  /* 0x00007300ff0477ac */ /* 0x000e220008000800 */
[----:B------:R-:W-:-:S02]  /*5dcd0*/  F2FP.SATFINITE.E5M2.F32.PACK_AB_MERGE_C R78, R39, R41, RZ ;  /* 0x00000029274e723e */ /* 0x000fc400048060ff */
[----:B------:R-:W5:Y:S04]  /*5dce0*/  LDL.LU R41, [R1+0x60] ;  /* 0x0000600001297983 */ /* 0x000f680000300800 */
[----:B------:R-:W5:Y:S05]  /*5dcf0*/  LDL.LU R39, [R1+0x64] ;  /* 0x0000640001277983 */ /* 0x000f6a0000300800 */
[----:B------:R1:W-:Y:S02]  /*5dd00*/  @P6 STG.E.U8 desc[UR14][R74.64], R80 ;  /* 0x000000504a006986 */ /* 0x0003e4000c10110e */
[----:B-1----:R-:W-:-:S05]  /*5dd10*/  IADD3 R74, P6, PT, R73, R68, RZ ;  /* 0x00000044494a7210 */ /* 0x002fca0007fde0ff */
[----:B------:R-:W-:Y:S01]  /*5dd20*/  IMAD.X R75, R76, 0x1, R72, P6 ;  /* 0x000000014c4b7824 */ /* 0x000fe200030e0648 */
[----:B0-----:R-:W-:Y:S01]  /*5dd30*/  ISETP.LT.AND P6, PT, R38, UR4, !P5 ;  /* 0x0000000426007c0c */ /* 0x001fe2000efc1270 */
[----:B------:R-:W0:Y:S01]  /*5dd40*/  LDCU UR4, c[0x0][0x39c] ;  /* 0x00007380ff0477ac */ /* 0x000e220008000800 */
[----:B------:R-:W-:Y:S01]  /*5dd50*/  ISETP.LT.AND P5, PT, R36, UR6, !P5 ;  /* 0x0000000624007c0c */ /* 0x000fe2000efa1270 */
[----:B------:R-:W1:Y:S10]  /*5dd60*/  LDCU UR6, c[0x0][0x398] ;  /* 0x00007300ff0677ac */ /* 0x000e740008000800 */
[----:B------:R0:W-:Y:S02]  /*5dd70*/  @P6 STG.E.U8 desc[UR14][R74.64], R79 ;  /* 0x0000004f4a006986 */ /* 0x0001e4000c10110e */
[----:B0-----:R-:W-:-:S05]  /*5dd80*/  IADD3 R74, P6, PT, R73, R70, RZ ;  /* 0x00000046494a7210 */ /* 0x001fca0007fde0ff */
[----:B------:R-:W-:-:S05]  /*5dd90*/  IMAD.X R75, R76, 0x1, R69, P6 ;  /* 0x000000014c4b7824 */ /* 0x000fca00030e0645 */
[----:B------:R0:W-:Y:S01]  /*5dda0*/  @P5 STG.E.U8 desc[UR14][R74.64], R78 ;  /* 0x0000004e4a005986 */ /* 0x0001e2000c10110e */
[----:B------:R-:W-:Y:S01]  /*5ddb0*/  ISETP.GE.AND P5, PT, R37, UR4, PT ;  /* 0x0000000425007c0c */ /* 0x000fe2000bfa6270 */
[----:B------:R-:W-:Y:S01]  /*5ddc0*/  VIADD R73, R73, UR20 ;  /* 0x0000001449497c36 */ /* 0x000fe20008000000 */
[----:B------:R-:W1:Y:S01]  /*5ddd0*/  LDCU UR4, c[0x0][0x398] ;  /* 0x00007300ff0477ac */ /* 0x000e620008000800 */
[----:B------:R-:W5:Y:S03]  /*5dde0*/  LDL.LU R37, [R1+0x1b68] ;  /* 0x001b680001257983 */ /* 0x000f660000300800 */
[----:B------:R-:W-:Y:S02]  /*5ddf0*/  SHF.R.S32.HI R76, RZ, 0x1f, R73 ;  /* 0x0000001fff4c7819 */ /* 0x000fe40000011449 */
        /* <DEDUP_REMOVED lines=9> */
[----:B------:R-:W-:Y:S01]  /*5de90*/  ISETP.LT.AND P6, PT, R67, UR4, !P5 ;  /* 0x0000000443007c0c */ /* 0x000fe2000efc1270 */
[----:B------:R-:W1:Y:S01]  /*5dea0*/  LDCU UR4, c[0x0][0x398] ;  /* 0x00007300ff0477ac */ /* 0x000e620008000800 */
[----:B------:R-:W-:-:S04]  /*5deb0*/  PRMT R77, R80, 0x9910, RZ ;  /* 0x00009910504d7816 */ /* 0x000fc800000000ff */
[----:B------:R-:W-:-:S07]  /*5dec0*/  SHF.R.S32.HI R77, RZ, 0x8, R77 ;  /* 0x00000008ff4d7819 */ /* 0x000fce000001144d */
[----:B------:R0:W-:Y:S02]  /*5ded0*/  @P6 STG.E.U8 desc[UR14][R74.64], R77 ;  /* 0x0000004d4a006986 */ /* 0x0001e4000c10110e */
[----:B0-----:R-:W-:-:S05]  /*5dee0*/  IADD3 R74, P6, PT, R73, R68, RZ ;  /* 0x00000044494a7210 */ /* 0x001fca0007fde0ff */
[----:B------:R-:W-:Y:S01]  /*5def0*/  IMAD.X R75, R76, 0x1, R72, P6 ;  /* 0x000000014c4b7824 */ /* 0x000fe200030e0648 */
[----:B-1----:R-:W-:Y:S01]  /*5df00*/  ISETP.LT.AND P6, PT, R38, UR4, !P5 ;  /* 0x0000000426007c0c */ /* 0x002fe2000efc1270 */
        /* <DEDUP_REMOVED lines=12> */
[----:B---3--:R-:W-:Y:S01]  /*5dfd0*/  ISETP.GE.AND P5, PT, R46, UR4, PT ;  /* 0x000000042e007c0c */ /* 0x008fe2000bfa6270 */
[----:B------:R-:W-:Y:S02]  /*5dfe0*/  VIADD R73, R73, UR20 ;  /* 0x0000001449497c36 */ /* 0x000fe40008000000 */
[----:B------:R-:W3:Y:S01]  /*5dff0*/  LDL.LU R46, [R1+0x1b6c] ;  /* 0x001b6c00012e7983 */ /* 0x000ee20000300800 */
[----:B------:R-:W0:Y:S01]  /*5e000*/  LDCU UR4, c[0x0][0x398] ;  /* 0x00007300ff0477ac */ /* 0x000e220008000800 */
[----:B----4-:R-:W-:Y:S02]  /*5e010*/  F2FP.SATFINITE.E5M2.F32.PACK_AB_MERGE_C R77, R44, R47, RZ ;  /* 0x0000002f2c4d723e */ /* 0x010fe400048060ff */
[----:B------:R-:W4:Y:S04]  /*5e020*/  LDL.LU R47, [R1+0x668] ;  /* 0x00066800012f7983 */ /* 0x000f280000300800 */
[----:B------:R-:W4:Y:S01]  /*5e030*/  LDL.LU R44, [R1+0x66c] ;  /* 0x00066c00012c7983 */ /* 0x000f220000300800 */
[----:B-1----:R-:W-:-:S02]  /*5e040*/  SHF.R.S32.HI R76, RZ, 0x1f, R73 ;  /* 0x0000001fff4c7819 */ /* 0x002fc40000011449 */
[----:B------:R-:W-:-:S05]  /*5e050*/  IADD3 R74, P6, PT, R73, R2, RZ ;  /* 0x00000002494a7210 */ /* 0x000fca0007fde0ff */
[----:B------:R-:W-:Y:S01]  /*5e060*/  IMAD.X R75, R76, 0x1, R0, P6 ;  /* 0x000000014c4b7824 */ /* 0x000fe200030e0600 */
[----:B0-----:R-:W-:Y:S01]  /*5e070*/  ISETP.LT.AND P6, PT, R66, UR6, !P5 ;  /* 0x0000000642007c0c */ /* 0x001fe2000efc1270 */
[----:B------:R-:W0:Y:S01]  /*5e080*/  LDCU UR6, c[0x0][0x398] ;  /* 0x00007300ff0677ac */ /* 0x000e220008000800 */
[----:B--2---:R-:W-:Y:S02]  /*5e090*/  F2FP.SATFINITE.E5M2.F32.PACK_AB_MERGE_C R80, R42, R45, RZ ;  /* 0x0000002d2a50723e */ /* 0x004fe400048060ff */
[----:B------:R-:W2:Y:S04]  /*5e0a0*/  LDL.LU R45, [R1+0x468] ;  /* 0x00046800012d7983 */ /* 0x000ea80000300800 */
[----:B------:R-:W2:Y:S05]  /*5e0b0*/  LDL.LU R42, [R1+0x46c] ;  /* 0x00046c00012a7983 */ /* 0x000eaa0000300800 */
[----:B------:R1:W-:Y:S02]  /*5e0c0*/  @P6 STG.E.U8 desc[UR14][R74.64], R77 ;  /* 0x0000004d4a006986 */ /* 0x0003e4000c10110e */
[----:B-1----:R-:W-:-:S02]  /*5e0d0*/  IADD3 R74, P6, PT, R73, R3, RZ ;  /* 0x00000003494a7210 */ /* 0x002fc40007fde0ff */
[----:B-----5:R-:W-:Y:S02]  /*5e0e0*/  F2FP.SATFINITE.E5M2.F32.PACK_AB_MERGE_C R79, R40, R43, RZ ;  /* 0x0000002b284f723e */ /* 0x020fe400048060ff */
[----:B------:R-:W5:Y:S04]  /*5e0f0*/  LDL.LU R43, [R1+0x268] ;  /* 0x00026800012b7983 */ /* 0x000f680000300800 */
[----:B------:R-:W5:Y:S01]  /*5e100*/  LDL.LU R40, [R1+0x26c] ;  /* 0x00026c0001287983 */ /* 0x000f620000300800 */
[----:B------:R-:W-:Y:S01]  /*5e110*/  IMAD.X R75, R76, 0x1, R71, P6 ;  /* 0x000000014c4b7824 */ /* 0x000fe200030e0647 */
[----:B------:R-:W-:Y:S01]  /*5e120*/  ISETP.LT.AND P6, PT, R67, UR4, !P5 ;  /* 0x0000000443007c0c */ /* 0x000fe2000efc1270 */
[----:B------:R-:W1:Y:S01]  /*5e130*/  LDCU UR4, c[0x0][0x398] ;  /* 0x00007300ff0477ac */ /* 0x000e620008000800 */
[----:B------:R-:W-:-:S02]  /*5e140*/  F2FP.SATFINITE.E5M2.F32.PACK_AB_MERGE_C R78, R39, R41, RZ ;  /* 0x00000029274e723e */ /* 0x000fc400048060ff */
[----:B------:R-:W5:Y:S04]  /*5e150*/  LDL.LU R41, [R1+0x68] ;  /* 0x0000680001297983 */ /* 0x000f680000300800 */
[----:B------:R-:W5:Y:S05]  /*5e160*/  LDL.LU R39, [R1+0x6c] ;  /* 0x00006c0001277983 */ /* 0x000f6a0000300800 */
[----:B------:R0:W-:Y:S02]  /*5e170*/  @P6 STG.E.U8 desc[UR14][R74.64], R80 ;  /* 0x000000504a006986 */ /* 0x0001e4000c10110e */
[----:B0-----:R-:W-:-:S05]  /*5e180*/  IADD3 R74, P6, PT, R73, R68, RZ ;  /* 0x00000044494a7210 */ /* 0x001fca0007fde0ff */
[----:B------:R-:W-:Y:S01]  /*5e190*/  IMAD.X R75, R76, 0x1, R72, P6 ;  /* 0x000000014c4b7824 */ /* 0x000fe200030e0648 */
[----:B-1----:R-:W-:Y:S01]  /*5e1a0*/  ISETP.LT.AND P6, PT, R38, UR4, !P5 ;  /* 0x0000000426007c0c */ /* 0x002fe2000efc1270 */
        /* <DEDUP_REMOVED lines=128> */
[----:B-1----:R-:W-:-:S05]  /*5e9b0*/  IADD3 R74, P6, PT, R73, R3, RZ ;  /* 0x00000003494a7210 */ /* 0x002fca0007fde0ff */
[----:B------:R-:W-:Y:S01]  /*5e9c0*/  IMAD.X R75, R76, 0x1, R71, P6 ;  /* 0x000000014c4b7824 */ /* 0x000fe200030e0647 */
[----:B-----5:R-:W-:Y:S02]  /*5e9d0*/  F2FP.SATFINITE.E5M2.F32.PACK_AB_MERGE_C R79, R40, R43, RZ ;  /* 0x0000002b284f723e */ /* 0x020fe400048060ff */
[----:B------:R-:W5:Y:S04]  /*5e9e0*/  LDL.LU R43, [R1+0x278] ;  /* 0x00027800012b7983 */ /* 0x000f680000300800 */
[----:B------:R-:W5:Y:S01]  /*5e9f0*/  LDL.LU R40, [R1+0x27c] ;  /* 0x00027c0001287983 */ /* 0x000f620000300800 */
[----:B------:R-:W-:Y:S01]  /*5ea00*/  ISETP.LT.AND P6, PT, R67, UR4, !P5 ;  /* 0x0000000443007c0c */ /* 0x000fe2000efc1270 */
[----:B------:R-:W1:-:S12]  /*5ea10*/  LDCU UR4, c[0x0][0x398] ;  /* 0x00007300ff0477ac */ /* 0x000e580008000800 */
[----:B------:R0:W-:Y:S01]  /*5ea20*/  @P6 STG.E.U8 desc[UR14][R74.64], R80 ;  /* 0x000000504a006986 */ /* 0x0001e2000c10110e */
[----:B------:R-:W-:-:S03]  /*5ea30*/  F2FP.SATFINITE.E5M2.F32.PACK_AB_MERGE_C R78, R39, R41, RZ ;  /* 0x00000029274e723e */ /* 0x000fc600048060ff */
[----:B------:R-:W5:Y:S04]  /*5ea40*/  LDL.LU R41, [R1+0x78] ;  /* 0x0000780001297983 */ /* 0x000f680000300800 */
[----:B------:R-:W5:Y:S01]  /*5ea50*/  LDL.LU R39, [R1+0x7c] ;  /* 0x00007c0001277983 */ /* 0x000f620000300800 */
        /* <DEDUP_REMOVED lines=11> */
[----:B------:R-:W-:Y:S02]  /*5eb10*/  VIADD R73, R73, UR20 ;  /* 0x0000001449497c36 */ /* 0x000fe40008000000 */
[----:B------:R-:W5:Y:S01]  /*5eb20*/  LDL.LU R37, [R1+0x1b80] ;  /* 0x001b800001257983 */ /* 0x000f620000300800 */
[----:B------:R-:W1:Y:S02]  /*5eb30*/  LDCU UR4, c[0x0][0x398] ;  /* 0x00007300ff0477ac */ /* 0x000e640008000800 */
        /* <DEDUP_REMOVED lines=33> */
[----:B------:R-:W0:Y:S02]  /*5ed50*/  LDCU UR4, c[0x0][0x398] ;  /* 0x00007300ff0477ac */ /* 0x000e240008000800 */
[----:B-1----:R-:W-:Y:S02]  /*5ed60*/  SHF.R.S32.HI R76, RZ, 0x1f, R73 ;  /* 0x0000001fff4c7819 */ /* 0x002fe40000011449 */
[----:B------:R-:W-:Y:S02]  /*5ed70*/  IADD3 R74, P6, PT, R73, R2, RZ ;  /* 0x00000002494a7210 */ /* 0x000fe40007fde0ff */
[----:B----4-:R-:W-:-:S02]  /*5ed80*/  F2FP.SATFINITE.E5M2.F32.PACK_AB_MERGE_C R77, R44, R47, RZ ;  /* 0x0000002f2c4d723e */ /* 0x010fc400048060ff */
[----:B------:R-:W4:Y:S04]  /*5ed90*/  LDL.LU R47, [R1+0x680] ;  /* 0x00068000012f7983 */ /* 0x000f280000300800 */
[----:B------:R-:W4:Y:S01]  /*5eda0*/  LDL.LU R44, [R1+0x684] ;  /* 0x00068400012c7983 */ /* 0x000f220000300800 */
        /* <DEDUP_REMOVED lines=80> */
[----:B------:R-:W-:Y:S01]  /*5f2b0*/  ISETP.LT.AND P6, PT, R67, UR4, !P5 ;  /* 0x0000000443007c0c */ /* 0x000fe2000efc1270 */
[----:B------:R-:W1:Y:S01]  /*5f2c0*/  LDCU UR4, c[0x0][0x398] ;  /* 0x00007300ff0477ac */ /* 0x000e620008000800 */
[----:B-----5:R-:W-:Y:S02]  /*5f2d0*/  F2FP.SATFINITE.E5M2.F32.PACK_AB_MERGE_C R79, R40, R43, RZ ;  /* 0x0000002b284f723e */ /* 0x020fe400048060ff */
[----:B------:R-:W5:Y:S04]  /*5f2e0*/  LDL.LU R43, [R1+0x288] ;  /* 0x00028800012b7983 */ /* 0x000f680000300800 */
[----:B------:R-:W5:Y:S05]  /*5f2f0*/  LDL.LU R40, [R1+0x28c] ;  /* 0x00028c0001287983 */ /* 0x000f6a0000300800 */
[----:B------:R0:W-:Y:S02]  /*5f300*/  @P6 STG.E.U8 desc[UR14][R74.64], R80 ;  /* 0x000000504a006986 */ /* 0x0001e4000c10110e */
[----:B0-----:R-:W-:-:S02]  /*5f310*/  IADD3 R74, P6, PT, R73, R68, RZ ;  /* 0x00000044494a7210 */ /* 0x001fc40007fde0ff */
[----:B------:R-:W-:Y:S02]  /*5f320*/  F2FP.SATFINITE.E5M2.F32.PACK_AB_MERGE_C R78, R39, R41, RZ ;  /* 0x00000029274e723e */ /* 0x000fe400048060ff */
[----:B------:R-:W5:Y:S04]  /*5f330*/  LDL.LU R41, [R1+0x88] ;  /* 0x0000880001297983 */ /* 0x000f680000300800 */
[----:B------:R-:W5:Y:S01]  /*5f340*/  LDL.LU R39, [R1+0x8c] ;  /* 0x00008c0001277983 */ /* 0x000f620000300800 */
        /* <DEDUP_REMOVED lines=48> */
[----:B------:R-:W-:-:S05]  /*5f650*/  IADD3 R74, P6, PT, R73, R2, RZ ;  /* 0x00000002494a7210 */ /* 0x000fca0007fde0ff */
[----:B------:R-:W-:Y:S01]  /*5f660*/  IMAD.X R75, R76, 0x1, R0, P6 ;  /* 0x000000014c4b7824 */ /* 0x000fe200030e0600 */
[----:B----4-:R-:W-:Y:S02]  /*5f670*/  F2FP.SATFINITE.E5M2.F32.PACK_AB_MERGE_C R77, R44, R47, RZ ;  /* 0x0000002f2c4d723e */ /* 0x010fe400048060ff */
[----:B------:R-:W4:Y:S04]  /*5f680*/  LDL.LU R47, [R1+0x690] ;  /* 0x00069000012f7983 */ /* 0x000f280000300800 */
[----:B------:R-:W4:Y:S01]  /*5f690*/  LDL.LU R44, [R1+0x694] ;  /* 0x00069400012c7983 */ /* 0x000f220000300800 */
[----:B0-----:R-:W-:Y:S01]  /*5f6a0*/  ISETP.LT.AND P6, PT, R66, UR6, !P5 ;  /* 0x0000000642007c0c */ /* 0x001fe2000efc1270 */
[----:B------:R-:W0:Y:S01]  /*5f6b0*/  LDCU UR6, c[0x0][0x398] ;  /* 0x00007300ff0677ac */ /* 0x000e220008000800 */
[----:B--2---:R-:W-:-:S02]  /*5f6c0*/  F2FP.SATFINITE.E5M2.F32.PACK_AB_MERGE_C R80, R42, R45, RZ ;  /* 0x0000002d2a50723e */ /* 0x004fc400048060ff */
        /* <DEDUP_REMOVED lines=61> */
[----:B------:R-:W2:Y:S02]  /*5faa0*/  LDCU UR4, c[0x0][0x398] ;  /* 0x00007300ff0477ac */ /* 0x000ea40008000800 */
[----:B-1----:R-:W-:Y:S02]  /*5fab0*/  SHF.R.S32.HI R76, RZ, 0x1f, R73 ;  /* 0x0000001fff4c7819 */ /* 0x002fe40000011449 */
[----:B------:R-:W-:-:S05]  /*5fac0*/  IADD3 R74, P6, PT, R73, R2, RZ ;  /* 0x00000002494a7210 */ /* 0x000fca0007fde0ff */
[----:B------:R-:W-:Y:S01]  /*5fad0*/  IMAD.X R75, R76, 0x1, R0, P6 ;  /* 0x000000014c4b7824 */ /* 0x000fe200030e0600 */
[----:B0-----:R-:W-:Y:S01]  /*5fae0*/  ISETP.LT.AND P6, PT, R66, UR6, !P5 ;  /* 0x0000000642007c0c */ /* 0x001fe2000efc1270 */
[----:B------:R-:W0:Y:S01]  /*5faf0*/  LDCU UR6, c[0x0][0x398] ;  /* 0x00007300ff0677ac */ /* 0x000e220008000800 */
[----:B----4-:R-:W-:Y:S02]  /*5fb00*/  F2FP.SATFINITE.E5M2.F32.PACK_AB_MERGE_C R77, R44, R47, RZ ;  /* 0x0000002f2c4d723e */ /* 0x010fe400048060ff */
[----:B------:R-:W4:Y:S04]  /*5fb10*/  LDL.LU R47, [R1+0x698] ;  /* 0x00069800012f7983 */ /* 0x000f280000300800 */
[----:B------:R-:W4:Y:S01]  /*5fb20*/  LDL.LU R44, [R1+0x69c] ;  /* 0x00069c00012c7983 */ /* 0x000f220000300800 */
[----:B--2---:R-:W-:-:S03]  /*5fb30*/  F2FP.SATFINITE.E5M2.F32.PACK_AB_MERGE_C R80, R42, R45, RZ ;  /* 0x0000002d2a50723e */ /* 0x004fc600048060ff */
[----:B------:R-:W2:Y:S04]  /*5fb40*/  LDL.LU R45, [R1+0x498] ;  /* 0x00049800012d7983 */ /* 0x000ea80000300800 */
[----:B------:R-:W2:Y:S04]  /*5fb50*/  LDL.LU R42, [R1+0x49c] ;  /* 0x00049c00012a7983 */ /* 0x000ea80000300800 */
        /* <DEDUP_REMOVED lines=67> */
[----:B------:R-:W4:Y:S05]  /*5ff90*/  LDL.LU R44, [R1+0x6a4] ;  /* 0x0006a400012c7983 */ /* 0x000f2a0000300800 */
[----:B------:R1:W-:Y:S01]  /*5ffa0*/  @P6 STG.E.U8 desc[UR14][R74.64], R77 ;  /* 0x0000004d4a006986 */ /* 0x0003e2000c10110e */
[----:B--2---:R-:W-:-:S03]  /*5ffb0*/  F2FP.SATFINITE.E5M2.F32.PACK_AB_MERGE_C R80, R42, R45, RZ ;  /* 0x0000002d2a50723e */ /* 0x004fc600048060ff */
[----:B------:R-:W2:Y:S04]  /*5ffc0*/  LDL.LU R45, [R1+0x4a0] ;  /* 0x0004a000012d7983 */ /* 0x000ea80000300800 */
[----:B------:R-:W2:Y:S01]  /*5ffd0*/  LDL.LU R42, [R1+0x4a4] ;  /* 0x0004a400012a7983 */ /* 0x000ea20000300800 */
        /* <DEDUP_REMOVED lines=56> */
[----:B------:R-:W-:Y:S01]  /*60360*/  VIADD R73, R73, UR20 ;  /* 0x0000001449497c36 */ /* 0x000fe20008000000 */
[----:B------:R-:W3:Y:S01]  /*60370*/  LDCU UR4, c[0x0][0x398] ;  /* 0x00007300ff0477ac */ /* 0x000ee20008000800 */
[----:B------:R-:W5:Y:S03]  /*60380*/  LDL.LU R46, [R1+0x1bac] ;  /* 0x001bac00012e7983 */ /* 0x000f660000300800 */
        /* <DEDUP_REMOVED lines=14> */
[----:B---3--:R-:W-:Y:S01]  /*60470*/  ISETP.LT.AND P6, PT, R67, UR4, !P5 ;  /* 0x0000000443007c0c */ /* 0x008fe2000efc1270 */
[----:B------:R-:W1:Y:S01]  /*60480*/  LDCU UR4, c[0x0][0x398] ;  /* 0x00007300ff0477ac */ /* 0x000e620008000800 */
[----:B-----5:R-:W-:Y:S02]  /*60490*/  F2FP.SATFINITE.E5M2.F32.PACK_AB_MERGE_C R79, R40, R43, RZ ;  /* 0x0000002b284f723e */ /* 0x020fe400048060ff */
[----:B------:R-:W3:Y:S04]  /*604a0*/  LDL.LU R43, [R1+0x2a8] ;  /* 0x0002a800012b7983 */ /* 0x000ee80000300800 */
[----:B------:R-:W3:Y:S05]  /*604b0*/  LDL.LU R40, [R1+0x2ac] ;  /* 0x0002ac0001287983 */ /* 0x000eea0000300800 */
[----:B------:R5:W-:Y:S02]  /*604c0*/  @P6 STG.E.U8 desc[UR14][R74.64], R80 ;  /* 0x000000504a006986 */ /* 0x000be4000c10110e */
[----:B-----5:R-:W-:-:S02]  /*604d0*/  IADD3 R74, P6, PT, R73, R68, RZ ;  /* 0x00000044494a7210 */ /* 0x020fc40007fde0ff */
[----:B------:R-:W-:Y:S02]  /*604e0*/  F2FP.SATFINITE.E5M2.F32.PACK_AB_MERGE_C R78, R39, R41, RZ ;  /* 0x00000029274e723e */ /* 0x000fe400048060ff */
[----:B------:R-:W5:Y:S04]  /*604f0*/  LDL.LU R41, [R1+0xa8] ;  /* 0x0000a80001297983 */ /* 0x000f680000300800 */
[----:B------:R-:W5:Y:S01]  /*60500*/  LDL.LU R39, [R1+0xac] ;  /* 0x0000ac0001277983 */ /* 0x000f620000300800 */
[----:B------:R-:W-:Y:S01]  /*60510*/  IMAD.X R75, R76, 0x1, R72, P6 ;  /* 0x000000014c4b7824 */ /* 0x000fe200030e0648 */
[----:B-1----:R-:W-:Y:S01]  /*60520*/  ISETP.LT.AND P6, PT, R38, UR4, !P5 ;  /* 0x0000000426007c0c */ /* 0x002fe2000efc1270 */
[----:B------:R-:W1:Y:S01]  /*60530*/  LDCU UR4, c[0x0][0x39c] ;  /* 0x00007380ff0477ac */ /* 0x000e620008000800 */
[----:B0-----:R-:W-:Y:S01]  /*60540*/  ISETP.LT.AND P5, PT, R36, UR6, !P5 ;  /* 0x0000000624007c0c */ /* 0x001fe2000efa1270 */
[----:B------:R-:W0:Y:S10]  /*60550*/  LDCU UR6, c[0x0][0x398] ;  /* 0x00007300ff0677ac */ /* 0x000e340008000800 */
[----:B------:R0:W-:Y:S02]  /*60560*/  @P6 STG.E.U8 desc[UR14][R74.64], R79 ;  /* 0x0000004f4a006986 */ /* 0x0001e4000c10110e */
[----:B0-----:R-:W-:-:S05]  /*60570*/  IADD3 R74, P6, PT, R73, R70, RZ ;  /* 0x00000046494a7210 */ /* 0x001fca0007fde0ff */
[----:B------:R-:W-:-:S05]  /*60580*/  IMAD.X R75, R76, 0x1, R69, P6 ;  /* 0x000000014c4b7824 */ /* 0x000fca00030e0645 */
[----:B------:R0:W-:Y:S01]  /*60590*/  @P5 STG.E.U8 desc[UR14][R74.64], R78 ;  /* 0x0000004e4a005986 */ /* 0x0001e2000c10110e */
[----:B-1----:R-:W-:Y:S01]  /*605a0*/  ISETP.GE.AND P5, PT, R37, UR4, PT ;  /* 0x0000000425007c0c */ /* 0x002fe2000bfa6270 */
[----:B------:R-:W-:Y:S01]  /*605b0*/  VIADD R73, R73, UR20 ;  /* 0x0000001449497c36 */ /* 0x000fe20008000000 */
[----:B------:R-:W1:Y:S01]  /*605c0*/  LDCU UR4, c[0x0][0x398] ;  /* 0x00007300ff0477ac */ /* 0x000e620008000800 */
[----:B------:R-:W5:Y:S03]  /*605d0*/  LDL.LU R37, [R1+0x1bb0] ;  /* 0x001bb00001257983 */ /* 0x000f660000300800 */
[----:B------:R-:W-:Y:S02]  /*605e0*/  SHF.R.S32.HI R76, RZ, 0x1f, R73 ;  /* 0x0000001fff4c7819 */ /* 0x000fe40000011449 */
[----:B0-----:R-:W-:-:S05]  /*605f0*/  IADD3 R74, P6, PT, R73, R2, RZ ;  /* 0x00000002494a7210 */ /* 0x001fca0007fde0ff */
[----:B------:R-:W-:Y:S01]  /*60600*/  IMAD.X R75, R76, 0x1, R0, P6 ;  /* 0x000000014c4b7824 */ /* 0x000fe200030e0600 */
[----:B------:R-:W-:Y:S01]  /*60610*/  ISETP.LT.AND P6, PT, R66, UR6, !P5 ;  /* 0x0000000642007c0c */ /* 0x000fe2000efc1270 */
[----:B------:R-:W0:Y:S01]  /*60620*/  LDCU UR6, c[0x0][0x398] ;  /* 0x00007300ff0677ac */ /* 0x000e220008000800 */
[----:B------:R-:W-:-:S04]  /*60630*/  PRMT R77, R77, 0x9910, RZ ;  /* 0x000099104d4d7816 */ /* 0x000fc800000000ff */
[----:B------:R-:W-:-:S07]  /*60640*/  SHF.R.S32.HI R77, RZ, 0x8, R77 ;  /* 0x00000008ff4d7819 */ /* 0x000fce000001144d */
        /* <DEDUP_REMOVED lines=11> */
[----:B------:R-:W0:Y:S01]  /*60700*/  LDCU UR4, c[0x0][0x39c] ;  /* 0x00007380ff0477ac */ /* 0x000e220008000800 */
[----:B------:R-:W-:Y:S02]  /*60710*/  PRMT R77, R79, 0x9910, RZ ;  /* 0x000099104f4d7816 */ /* 0x000fe400000000ff */
[----:B------:R-:W-:Y:S02]  /*60720*/  PRMT R78, R78, 0x9910, RZ ;  /* 0x000099104e4e7816 */ /* 0x000fe400000000ff */
[----:B------:R-:W-:Y:S02]  /*60730*/  SHF.R.S32.HI R77, RZ, 0x8, R77 ;  /* 0x00000008ff4d7819 */ /* 0x000fe4000001144d */
[----:B------:R-:W-:Y:S01]  /*60740*/  ISETP.LT.AND P5, PT, R36, UR6, !P5 ;  /* 0x0000000624007c0c */ /* 0x000fe2000efa1270 */
[----:B------:R-:W1:Y:S04]  /*60750*/  LDCU UR6, c[0x0][0x398] ;  /* 0x00007300ff0677ac */ /* 0x000e680008000800 */
[----:B------:R0:W-:Y:S02]  /*60760*/  @P6 STG.E.U8 desc[UR14][R74.64], R77 ;  /* 0x0000004d4a006986 */ /* 0x0001e4000c10110e */
[----:B0-----:R-:W-:Y:S01]  /*60770*/  IADD3 R74, P6, PT, R73, R70, RZ ;  /* 0x00000046494a7210 */ /* 0x001fe20007fde0ff */
[----:B------:R-:W-:-:S04]  /*60780*/  IMAD.MOV.U32 R77, RZ, RZ, R78 ;  /* 0x000000ffff4d7224 */ /* 0x000fc800078e004e */
[----:B------:R-:W-:Y:S01]  /*60790*/  IMAD.X R75, R76, 0x1, R69, P6 ;  /* 0x000000014c4b7824 */ /* 0x000fe200030e0645 */
[----:B------:R-:W-:-:S05]  /*607a0*/  SHF.R.S32.HI R76, RZ, 0x8, R77 ;  /* 0x00000008ff4c7819 */ /* 0x000fca000001144d */
[----:B------:R0:W-:Y:S01]  /*607b0*/  @P5 STG.E.U8 desc[UR14][R74.64], R76 ;  /* 0x0000004c4a005986 */ /* 0x0001e2000c10110e */
[----:B------:R-:W-:Y:S01]  /*607c0*/  ISETP.GE.AND P5, PT, R46, UR4, PT ;  /* 0x000000042e007c0c */ /* 0x000fe2000bfa6270 */
[----:B------:R-:W-:Y:S01]  /*607d0*/  VIADD R73, R73, UR20 ;  /* 0x0000001449497c36 */ /* 0x000fe20008000000 */
[----:B------:R-:W2:Y:S01]  /*607e0*/  LDCU UR4, c[0x0][0x398] ;  /* 0x00007300ff0477ac */ /* 0x000ea20008000800 */
[----:B------:R-:W5:Y:S03]  /*607f0*/  LDL.LU R46, [R1+0x1bb8] ;  /* 0x001bb800012e7983 */ /* 0x000f660000300800 */
[----:B0-----:R-:W-:Y:S02]  /*60800*/  SHF.R.S32.HI R76, RZ, 0x1f, R73 ;  /* 0x0000001fff4c7819 */ /* 0x001fe40000011449 */
[----:B------:R-:W-:-:S05]  /*60810*/  IADD3 R74, P6, PT, R73, R2, RZ ;  /* 0x00000002494a7210 */ /* 0x000fca0007fde0ff */
[----:B------:R-:W-:Y:S01]  /*60820*/  IMAD.X R75, R76, 0x1, R0, P6 ;  /* 0x000000014c4b7824 */ /* 0x000fe200030e0600 */
[----:B-1----:R-:W-:Y:S01]  /*60830*/  ISETP.LT.AND P6, PT, R66, UR6, !P5 ;  /* 0x0000000642007c0c */ /* 0x002fe2000efc1270 */
        /* <DEDUP_REMOVED lines=12> */
[----:B---3--:R-:W-:Y:S02]  /*60900*/  F2FP.SATFINITE.E5M2.F32.PACK_AB_MERGE_C R79, R40, R43, RZ ;  /* 0x0000002b284f723e */ /* 0x008fe400048060ff */
[----:B------:R-:W3:Y:S04]  /*60910*/  LDL.LU R43, [R1+0x2b0] ;  /* 0x0002b000012b7983 */ /* 0x000ee80000300800 */
[----:B------:R-:W3:Y:S05]  /*60920*/  LDL.LU R40, [R1+0x2b4] ;  /* 0x0002b40001287983 */ /* 0x000eea0000300800 */
        /* <DEDUP_REMOVED lines=117> */
[----:B------:R-:W-:Y:S01]  /*61080*/  SHF.R.S32.HI R76, RZ, 0x8, R77 ;  /* 0x00000008ff4c7819 */ /* 0x000fe2000001144d */
[----:B------:R-:W-:-:S04]  /*61090*/  VIADD R73, R73, UR20 ;  /* 0x0000001449497c36 */ /* 0x000fc80008000000 */
[----:B------:R0:W-:Y:S01]  /*610a0*/  @P5 STG.E.U8 desc[UR14][R74.64], R76 ;  /* 0x0000004c4a005986 */ /* 0x0001e2000c10110e */
[----:B------:R-:W-:Y:S01]  /*610b0*/  ISETP.GE.AND P5, PT, R46, UR4, PT ;  /* 0x000000042e007c0c */ /* 0x000fe2000bfa6270 */
[----:B------:R-:W1:Y:S02]  /*610c0*/  LDCU UR4, c[0x0][0x398] ;  /* 0x00007300ff0477ac */ /* 0x000e640008000800 */
[----:B------:R-:W5:Y:S01]  /*610d0*/  LDL.LU R46, [R1+0x1bc4] ;  /* 0x001bc400012e7983 */ /* 0x000f620000300800 */
        /* <DEDUP_REMOVED lines=93> */
[----:B------:R-:W5:Y:S01]  /*616b0*/  LDL.LU R41, [R1+0xc8] ;  /* 0x0000c80001297983 */ /* 0x000f620000300800 */
[----:B------:R-:W-:-:S03]  /*616c0*/  IMAD.X R75, R76, 0x1, R72, P6 ;  /* 0x000000014c4b7824 */ /* 0x000fc600030e0648 */
[----:B------:R-:W5:Y:S01]  /*616d0*/  LDL.LU R39, [R1+0xcc] ;  /* 0x0000cc0001277983 */ /* 0x000f620000300800 */
        /* <DEDUP_REMOVED lines=137> */
[----:B0-----:R-:W-:-:S05]  /*61f70*/  IADD3 R74, P6, PT, R73, R68, RZ ;  /* 0x00000044494a7210 */ /* 0x001fca0007fde0ff */
[----:B------:R-:W-:Y:S01]  /*61f80*/  IMAD.X R75, R76, 0x1, R72, P6 ;  /* 0x000000014c4b7824 */ /* 0x000fe200030e0648 */
[----:B-----5:R-:W-:Y:S02]  /*61f90*/  F2FP.SATFINITE.E5M2.F32.PACK_AB_MERGE_C R78, R39, R41, RZ ;  /* 0x00000029274e723e */ /* 0x020fe400048060ff */
[----:B------:R-:W5:Y:S01]  /*61fa0*/  LDL.LU R41, [R1+0xd8] ;  /* 0x0000d80001297983 */ /* 0x000f620000300800 */
[----:B-1----:R-:W-:Y:S01]  /*61fb0*/  ISETP.LT.AND P6, PT, R38, UR4, !P5 ;  /* 0x0000000426007c0c */ /* 0x002fe2000efc1270 */
[----:B------:R-:W0:Y:S02]  /*61fc0*/  LDCU UR4, c[0x0][0x39c] ;  /* 0x00007380ff0477ac */ /* 0x000e240008000800 */
[----:B------:R-:W5:Y:S01]  /*61fd0*/  LDL.LU R39, [R1+0xdc] ;  /* 0x0000dc0001277983 */ /* 0x000f620000300800 */
[----:B------:R-:W-:Y:S01]  /*61fe0*/  ISETP.LT.AND P5, PT, R36, UR6, !P5 ;  /* 0x0000000624007c0c */ /* 0x000fe2000efa1270 */
[----:B------:R-:W1:Y:S08]  /*61ff0*/  LDCU UR6, c[0x0][0x398] ;  /* 0x00007300ff0677ac */ /* 0x000e700008000800 */
        /* <DEDUP_REMOVED lines=40> */
[----:B------:R-:W2:Y:S02]  /*62280*/  LDCU UR4, c[0x0][0x398] ;  /* 0x00007300ff0477ac */ /* 0x000ea40008000800 */
        /* <DEDUP_REMOVED lines=16> */
[----:B------:R-:W1:-:S12]  /*62390*/  LDCU UR4, c[0x0][0x398] ;  /* 0x00007300ff0477ac */ /* 0x000e580008000800 */
[----:B------:R0:W-:Y:S01]  /*623a0*/  @P6 STG.E.U8 desc[UR14][R74.64], R80 ;  /* 0x000000504a006986 */ /* 0x0001e2000c10110e */
[----:B---3--:R-:W-:-:S03]  /*623b0*/  F2FP.SATFINITE.E5M2.F32.PACK_AB_MERGE_C R79, R40, R43, RZ ;  /* 0x0000002b284f723e */ /* 0x008fc600048060ff */
[----:B------:R-:W3:Y:S04]  /*623c0*/  LDL.LU R43, [R1+0x2e0] ;  /* 0x0002e000012b7983 */ /* 0x000ee80000300800 */
[----:B------:R-:W3:Y:S01]  /*623d0*/  LDL.LU R40, [R1+0x2e4] ;  /* 0x0002e40001287983 */ /* 0x000ee20000300800 */
[----:B0-----:R-:W-:-:S05]  /*623e0*/  IADD3 R74, P6, PT, R73, R68, RZ ;  /* 0x00000044494a7210 */ /* 0x001fca0007fde0ff */
[----:B------:R-:W-:Y:S01]  /*623f0*/  IMAD.X R75, R76, 0x1, R72, P6 ;  /* 0x000000014c4b7824 */ /* 0x000fe200030e0648 */
[----:B-1----:R-:W-:Y:S01]  /*62400*/  ISETP.LT.AND P6, PT, R38, UR4, !P5 ;  /* 0x0000000426007c0c */ /* 0x002fe2000efc1270 */
[----:B------:R-:W0:Y:S01]  /*62410*/  LDCU UR4, c[0x0][0x39c] ;  /* 0x00007380ff0477ac */ /* 0x000e220008000800 */
[----:B------:R-:W-:Y:S01]  /*62420*/  ISETP.LT.AND P5, PT, R36, UR6, !P5 ;  /* 0x0000000624007c0c */ /* 0x000fe2000efa1270 */
[----:B------:R-:W1:Y:S01]  /*62430*/  LDCU UR6, c[0x0][0x398] ;  /* 0x00007300ff0677ac */ /* 0x000e620008000800 */
[----:B-----5:R-:W-:Y:S02]  /*62440*/  F2FP.SATFINITE.E5M2.F32.PACK_AB_MERGE_C R78, R39, R41, RZ ;  /* 0x00000029274e723e */ /* 0x020fe400048060ff */
[----:B------:R-:W5:Y:S04]  /*62450*/  LDL.LU R41, [R1+0xe0] ;  /* 0x0000e00001297983 */ /* 0x000f680000300800 */
[----:B------:R-:W5:Y:S04]  /*62460*/  LDL.LU R39, [R1+0xe4] ;  /* 0x0000e40001277983 */ /* 0x000f680000300800 */
        /* <DEDUP_REMOVED lines=247> */
[----:B------:R-:W-:-:S02]  /*633e0*/  IMAD.MOV.U32 R77, RZ, RZ, R78 ;  /* 0x000000ffff4d7224 */ /* 0x000fc400078e004e */
[----:B------:R-:W-:Y:S02]  /*633f0*/  VIADD R73, R73, UR20 ;  /* 0x0000001449497c36 */ /* 0x000fe40008000000 */
[----:B------:R-:W-:Y:S01]  /*63400*/  IMAD.X R75, R76, 0x1, R69, P6 ;  /* 0x000000014c4b7824 */ /* 0x000fe200030e0645 */
[----:B------:R-:W-:-:S05]  /*63410*/  SHF.R.S32.HI R76, RZ, 0x8, R77 ;  /* 0x00000008ff4c7819 */ /* 0x000fca000001144d */
[----:B------:R0:W-:Y:S01]  /*63420*/  @P5 STG.E.U8 desc[UR14][R74.64], R76 ;  /* 0x0000004c4a005986 */ /* 0x0001e2000c10110e */
[----:B------:R-:W-:Y:S01]  /*63430*/  ISETP.GE.AND P5, PT, R46, UR4, PT ;  /* 0x000000042e007c0c */ /* 0x000fe2000bfa6270 */
[----:B------:R-:W1:Y:S01]  /*63440*/  LDCU UR4, c[0x0][0x398] ;  /* 0x00007300ff0477ac */ /* 0x000e620008000800 */
[----:B0-----:R-:W-:Y:S02]  /*63450*/  SHF.R.S32.HI R76, RZ, 0x1f, R73 ;  /* 0x0000001fff4c7819 */ /* 0x001fe40000011449 */
[----:B------:R-:W-:-:S05]  /*63460*/  IADD3 R74, P6, PT, R73, R2, RZ ;  /* 0x00000002494a7210 */ /* 0x000fca0007fde0ff */
[----:B------:R-:W-:Y:S01]  /*63470*/  IMAD.X R75, R76, 0x1, R0, P6 ;  /* 0x000000014c4b7824 */ /* 0x000fe200030e0600 */
[----:B-1----:R-:W-:Y:S01]  /*63480*/  ISETP.LT.AND P6, PT, R66, UR6, !P5 ;  /* 0x0000000642007c0c */ /* 0x002fe2000efc1270 */
[----:B------:R-:W0:Y:S01]  /*63490*/  LDCU UR6, c[0x0][0x398] ;  /* 0x00007300ff0677ac */ /* 0x000e220008000800 */
[----:B----4-:R-:W-:Y:S02]  /*634a0*/  F2FP.SATFINITE.E5M2.F32.PACK_AB_MERGE_C R77, R44, R47, RZ ;  /* 0x0000002f2c4d723e */ /* 0x010fe400048060ff */
[----:B------:R-:W4:Y:S09]  /*634b0*/  LDL.LU R44, [R1+0x1c08] ;  /* 0x001c0800012c7983 */ /* 0x000f320000300800 */
[----:B------:R1:W-:Y:S02]  /*634c0*/  @P6 STG.E.U8 desc[UR14][R74.64], R77 ;  /* 0x0000004d4a006986 */ /* 0x0003e4000c10110e */
[----:B-1----:R-:W-:-:S02]  /*634d0*/  IADD3 R74, P6, PT, R73, R3, RZ ;  /* 0x00000003494a7210 */ /* 0x002fc40007fde0ff */
[----:B--2---:R-:W-:Y:S02]  /*634e0*/  F2FP.SATFINITE.E5M2.F32.PACK_AB_MERGE_C R80, R42, R45, RZ ;  /* 0x0000002d2a50723e */ /* 0x004fe400048060ff */
[----:B------:R-:W2:Y:S04]  /*634f0*/  LDL.LU R45, [R1+0x500] ;  /* 0x00050000012d7983 */ /* 0x000ea80000300800 */
[----:B------:R-:W2:Y:S01]  /*63500*/  LDL.LU R42, [R1+0x504] ;  /* 0x00050400012a7983 */ /* 0x000ea20000300800 */
        /* <DEDUP_REMOVED lines=42> */
[----:B------:R-:W4:Y:S01]  /*637b0*/  LDCU UR4, c[0x0][0x39c] ;  /* 0x00007380ff0477ac */ /* 0x000f220008000800 */
[----:B------:R-:W-:Y:S02]  /*637c0*/  PRMT R77, R79, 0x9910, RZ ;  /* 0x000099104f4d7816 */ /* 0x000fe400000000ff */
[----:B------:R-:W-:Y:S02]  /*637d0*/  PRMT R78, R78, 0x9910, RZ ;  /* 0x000099104e4e7816 */ /* 0x000fe400000000ff */
[----:B------:R-:W-:Y:S02]  /*637e0*/  SHF.R.S32.HI R77, RZ, 0x8, R77 ;  /* 0x00000008ff4d7819 */ /* 0x000fe4000001144d */
[----:B------:R-:W-:Y:S01]  /*637f0*/  ISETP.LT.AND P5, PT, R36, UR6, !P5 ;  /* 0x0000000624007c0c */ /* 0x000fe2000efa1270 */
[----:B------:R-:W0:Y:S04]  /*63800*/  LDCU UR6, c[0x0][0x398] ;  /* 0x00007300ff0677ac */ /* 0x000e280008000800 */
[----:B------:R1:W-:Y:S02]  /*63810*/  @P6 STG.E.U8 desc[UR14][R74.64], R77 ;  /* 0x0000004d4a006986 */ /* 0x0003e4000c10110e */
[----:B-1----:R-:W-:Y:S01]  /*63820*/  IADD3 R74, P6, PT, R73, R70, RZ ;  /* 0x00000046494a7210 */ /* 0x002fe20007fde0ff */
[----:B------:R-:W-:-:S02]  /*63830*/  IMAD.MOV.U32 R77, RZ, RZ, R78 ;  /* 0x000000ffff4d7224 */ /* 0x000fc400078e004e */
[----:B------:R-:W-:Y:S02]  /*63840*/  VIADD R73, R73, UR20 ;  /* 0x0000001449497c36 */ /* 0x000fe40008000000 */
[----:B------:R-:W-:Y:S01]  /*63850*/  IMAD.X R75, R76, 0x1, R69, P6 ;  /* 0x000000014c4b7824 */ /* 0x000fe200030e0645 */
[----:B------:R-:W-:-:S05]  /*63860*/  SHF.R.S32.HI R76, RZ, 0x8, R77 ;  /* 0x00000008ff4c7819 */ /* 0x000fca000001144d */
[----:B------:R1:W-:Y:S02]  /*63870*/  @P5 STG.E.U8 desc[UR14][R74.64], R76 ;  /* 0x0000004c4a005986 */ /* 0x0003e4000c10110e */
[----:B-1----:R-:W-:Y:S02]  /*63880*/  SHF.R.S32.HI R76, RZ, 0x1f, R73 ;  /* 0x0000001fff4c7819 */ /* 0x002fe40000011449 */
[----:B------:R-:W-:-:S05]  /*63890*/  IADD3 R74, P6, PT, R73, R2, RZ ;  /* 0x00000002494a7210 */ /* 0x000fca0007fde0ff */
[----:B------:R-:W-:Y:S01]  /*638a0*/  IMAD.X R75, R76, 0x1, R0, P6 ;  /* 0x000000014c4b7824 */ /* 0x000fe200030e0600 */
[----:B----4-:R-:W-:Y:S01]  /*638b0*/  ISETP.GE.AND P5, PT, R44, UR4, PT ;  /* 0x000000042c007c0c */ /* 0x010fe2000bfa6270 */
[----:B------:R-:W1:Y:S01]  /*638c0*/  LDCU UR4, c[0x0][0x398] ;  /* 0x00007300ff0477ac */ /* 0x000e620008000800 */
[----:B------:R-:W4:Y:S02]  /*638d0*/  LDL.LU R44, [R1+0x1c0c] ;  /* 0x001c0c00012c7983 */ /* 0x000f240000300800 */
[----:B0-----:R-:W-:Y:S01]  /*638e0*/  ISETP.LT.AND P6, PT, R66, UR6, !P5 ;  /* 0x0000000642007c0c */ /* 0x001fe2000efc1270 */
[----:B------:R-:W0:Y:S01]  /*638f0*/  LDCU UR6, c[0x0][0x398] ;  /* 0x00007300ff0677ac */ /* 0x000e220008000800 */
[----:B--2---:R-:W-:Y:S02]  /*63900*/  F2FP.SATFINITE.E5M2.F32.PACK_AB_MERGE_C R79, R42, R45, RZ ;  /* 0x0000002d2a4f723e */ /* 0x004fe400048060ff */
[----:B------:R-:W2:Y:S04]  /*63910*/  LDL.LU R45, [R1+0x508] ;  /* 0x00050800012d7983 */ /* 0x000ea80000300800 */
[----:B------:R-:W2:Y:S05]  /*63920*/  LDL.LU R42, [R1+0x50c] ;  /* 0x00050c00012a7983 */ /* 0x000eaa0000300800 */
[----:B------:R0:W-:Y:S02]  /*63930*/  @P6 STG.E.U8 desc[UR14][R74.64], R79 ;  /* 0x0000004f4a006986 */ /* 0x0001e4000c10110e */
[----:B0-----:R-:W-:-:S05]  /*63940*/  IADD3 R74, P6, PT, R73, R3, RZ ;  /* 0x00000003494a7210 */ /* 0x001fca0007fde0ff */
[----:B------:R-:W-:Y:S01]  /*63950*/  IMAD.X R75, R76, 0x1, R71, P6 ;  /* 0x000000014c4b7824 */ /* 0x000fe200030e0647 */
[----:B-1----:R-:W-:Y:S01]  /*63960*/  ISETP.LT.AND P6, PT, R67, UR4, !P5 ;  /* 0x0000000443007c0c */ /* 0x002fe2000efc1270 */
[----:B------:R-:W0:Y:S01]  /*63970*/  LDCU UR4, c[0x0][0x398] ;  /* 0x00007300ff0477ac */ /* 0x000e220008000800 */
[----:B---3--:R-:W-:Y:S02]  /*63980*/  F2FP.SATFINITE.E5M2.F32.PACK_AB_MERGE_C R78, R40, R43, RZ ;  /* 0x0000002b284e723e */ /* 0x008fe400048060ff */
[----:B------:R-:W3:Y:S04]  /*63990*/  LDL.LU R43, [R1+0x308] ;  /* 0x00030800012b7983 */ /* 0x000ee80000300800 */
[----:B------:R-:W3:Y:S05]  /*639a0*/  LDL.LU R40, [R1+0x30c] ;  /* 0x00030c0001287983 */ /* 0x000eea0000300800 */
[----:B------:R1:W-:Y:S02]  /*639b0*/  @P6 STG.E.U8 desc[UR14][R74.64], R78 ;  /* 0x0000004e4a006986 */ /* 0x0003e4000c10110e */
[----:B-1----:R-:W-:-:S05]  /*639c0*/  IADD3 R74, P6, PT, R73, R68, RZ ;  /* 0x00000044494a7210 */ /* 0x002fca0007fde0ff */
[----:B------:R-:W-:Y:S01]  /*639d0*/  IMAD.X R75, R76, 0x1, R72, P6 ;  /* 0x000000014c4b7824 */ /* 0x000fe200030e0648 */
[----:B0-----:R-:W-:Y:S01]  /*639e0*/  ISETP.LT.AND P6, PT, R38, UR4, !P5 ;  /* 0x0000000426007c0c */ /* 0x001fe2000efc1270 */
[----:B------:R-:W0:Y:S01]  /*639f0*/  LDCU UR4, c[0x0][0x39c] ;  /* 0x00007380ff0477ac */ /* 0x000e220008000800 */
[----:B-----5:R-:W-:Y:S02]  /*63a00*/  F2FP.SATFINITE.E5M2.F32.PACK_AB_MERGE_C R77, R39, R41, RZ ;  /* 0x00000029274d723e */ /* 0x020fe400048060ff */
[----:B------:R-:W5:Y:S04]  /*63a10*/  LDL.LU R41, [R1+0x108] ;  /* 0x0001080001297983 */ /* 0x000f680000300800 */
[----:B------:R-:W5:Y:S01]  /*63a20*/  LDL.LU R39, [R1+0x10c] ;  /* 0x00010c0001277983 */ /* 0x000f620000300800 */
[----:B------:R-:W-:Y:S01]  /*63a30*/  ISETP.LT.AND P5, PT, R36, UR6, !P5 ;  /* 0x0000000624007c0c */ /* 0x000fe2000efa1270 */
[----:B------:R-:W1:Y:S03]  /*63a40*/  LDCU UR6, c[0x0][0x398] ;  /* 0x00007300ff0677ac */ /* 0x000e660008000800 */
[----:B------:R0:W-:Y:S02]  /*63a50*/  @P6 STG.E.U8 desc[UR14][R74.64], R77 ;  /* 0x0000004d4a006986 */ /* 0x0001e4000c10110e */
[----:B0-----:R-:W-:-:S05]  /*63a60*/  IADD3 R74, P6, PT, R73, R70, RZ ;  /* 0x00000046494a7210 */ /* 0x001fca0007fde0ff */
[----:B------:R-:W-:Y:S01]  /*63a70*/  IMAD.X R75, R76, 0x1, R69, P6 ;  /* 0x000000014c4b7824 */ /* 0x000fe200030e0645 */
[----:B------:R-:W-:-:S05]  /*63a80*/  F2FP.SATFINITE.E5M2.F32.PACK_AB_MERGE_C R76, R5, R4, RZ ;  /* 0x00000004054c723e */ /* 0x000fca00048060ff */
        /* <DEDUP_REMOVED lines=65> */
[----:B------:R0:W-:Y:S01]  /*63ea0*/  @P6 STG.E.U8 desc[UR14][R74.64], R77 ;  /* 0x0000004d4a006986 */ /* 0x0001e2000c10110e */
[----:B------:R-:W-:-:S02]  /*63eb0*/  F2FP.SATFINITE.E5M2.F32.PACK_AB_MERGE_C R76, R7, R6, RZ ;  /* 0x00000006074c723e */ /* 0x000fc400048060ff */
[----:B0-----:R-:W-:-:S05]  /*63ec0*/  IADD3 R74, P6, PT, R4, R70, RZ ;  /* 0x00000046044a7210 */ /* 0x001fca0007fde0ff */
[----:B------:R-:W-:-:S05]  /*63ed0*/  IMAD.X R75, R5, 0x1, R69, P6 ;  /* 0x00000001054b7824 */ /* 0x000fca00030e0645 */
[----:B------:R-:W-:Y:S01]  /*63ee0*/  @P5 STG.E.U8 desc[UR14][R74.64], R76 ;  /* 0x0000004c4a005986 */ /* 0x000fe2000c10110e */
[----:B------:R-:W-:Y:S01]  /*63ef0*/  ISETP.GE.AND P5, PT, R37, UR4, PT ;  /* 0x0000000425007c0c */ /* 0x000fe2000bfa6270 */
[----:B------:R-:W-:Y:S01]  /*63f00*/  VIADD R4, R4, UR20 ;  /* 0x0000001404047c36 */ /* 0x000fe20008000000 */
[----:B------:R-:W0:Y:S01]  /*63f10*/  LDCU UR4, c[0x0][0x398] ;  /* 0x00007300ff0477ac */ /* 0x000e220008000800 */
[----:B------:R-:W5:Y:S03]  /*63f20*/  LDL.LU R37, [R1+0x1c18] ;  /* 0x001c180001257983 */ /* 0x000f660000300800 */
[----:B------:R-:W-:Y:S02]  /*63f30*/  SHF.R.S32.HI R5, RZ, 0x1f, R4 ;  /* 0x0000001fff057819 */ /* 0x000fe40000011404 */
[----:B------:R-:W-:-:S05]  /*63f40*/  IADD3 R6, P6, PT, R4, R2, RZ ;  /* 0x0000000204067210 */ /* 0x000fca0007fde0ff */
[----:B------:R-:W-:Y:S01]  /*63f50*/  IMAD.X R7, R5, 0x1, R0, P6 ;  /* 0x0000000105077824 */ /* 0x000fe200030e0600 */
[----:B-1----:R-:W-:Y:S01]  /*63f60*/  ISETP.LT.AND P6, PT, R66, UR6, !P5 ;  /* 0x0000000642007c0c */ /* 0x002fe2000efc1270 */
[----:B------:R-:W1:Y:S01]  /*63f70*/  LDCU UR6, c[0x0][0x398] ;  /* 0x00007300ff0677ac */ /* 0x000e620008000800 */
[----:B------:R-:W-:-:S04]  /*63f80*/  PRMT R73, R73, 0x9910, RZ ;  /* 0x0000991049497816 */ /* 0x000fc800000000ff */
[----:B------:R-:W-:-:S07]  /*63f90*/  SHF.R.S32.HI R73, RZ, 0x8, R73 ;  /* 0x00000008ff497819 */ /* 0x000fce0000011449 */
[----:B------:R0:W-:Y:S02]  /*63fa0*/  @P6 STG.E.U8 desc[UR14][R6.64], R73 ;  /* 0x0000004906006986 */ /* 0x0001e4000c10110e */
        /* <DEDUP_REMOVED lines=9> */
[----:B------:R-:W-:Y:S01]  /*64040*/  ISETP.LT.AND P6, PT, R38, UR4, !P5 ;  /* 0x0000000426007c0c */ /* 0x000fe2000efc1270 */
[----:B------:R-:W4:Y:S01]  /*64050*/  LDCU UR4, c[0x0][0x39c] ;  /* 0x00007380ff0477ac */ /* 0x000f220008000800 */
[----:B------:R-:W-:Y:S02]  /*64060*/  PRMT R73, R77, 0x9910, RZ ;  /* 0x000099104d497816 */ /* 0x000fe400000000ff */
[----:B------:R-:W-:Y:S02]  /*64070*/  PRMT R76, R76, 0x9910, RZ ;  /* 0x000099104c4c7816 */ /* 0x000fe400000000ff */
[----:B------:R-:W-:Y:S02]  /*64080*/  SHF.R.S32.HI R73, RZ, 0x8, R73 ;  /* 0x00000008ff497819 */ /* 0x000fe40000011449 */
[----:B-1----:R-:W-:Y:S01]  /*64090*/  ISETP.LT.AND P5, PT, R36, UR6, !P5 ;  /* 0x0000000624007c0c */ /* 0x002fe2000efa1270 */
        /* <DEDUP_REMOVED lines=85> */
[----:B------:R-:W2:Y:S09]  /*645f0*/  LDL.LU R42, [R1+0x520] ;  /* 0x00052000012a7983 */ /* 0x000eb20000300800 */
[----:B------:R0:W-:Y:S02]  /*64600*/  @P6 STG.E.U8 desc[UR14][R6.64], R8 ;  /* 0x0000000806006986 */ /* 0x0001e4000c10110e */
[----:B0-----:R-:W-:-:S05]  /*64610*/  IADD3 R6, P6, PT, R4, R3, RZ ;  /* 0x0000000304067210 */ /* 0x001fca0007fde0ff */
[----:B------:R-:W-:Y:S01]  /*64620*/  IMAD.X R7, R5, 0x1, R71, P6 ;  /* 0x0000000105077824 */ /* 0x000fe200030e0647 */
[----:B-1----:R-:W-:Y:S01]  /*64630*/  ISETP.LT.AND P6, PT, R67, UR4, !P5 ;  /* 0x0000000443007c0c */ /* 0x002fe2000efc1270 */
[----:B------:R-:W0:Y:S01]  /*64640*/  LDCU UR4, c[0x0][0x398] ;  /* 0x00007300ff0477ac */ /* 0x000e220008000800 */
[----:B---3--:R-:W-:Y:S02]  /*64650*/  F2FP.SATFINITE.E5M2.F32.PACK_AB_MERGE_C R73, R40, R43, RZ ;  /* 0x0000002b2849723e */ /* 0x008fe400048060ff */
[----:B------:R-:W2:Y:S09]  /*64660*/  LDL.LU R43, [R1+0x524] ;  /* 0x00052400012b7983 */ /* 0x000eb20000300800 */
[----:B------:R1:W-:Y:S04]  /*64670*/  @P6 STG.E.U8 desc[UR14][R6.64], R73 ;  /* 0x0000004906006986 */ /* 0x0003e8000c10110e */
[----:B------:R-:W3:Y:S01]  /*64680*/  LDL.LU R40, [R1+0x320] ;  /* 0x0003200001287983 */ /* 0x000ee20000300800 */
[----:B-1----:R-:W-:-:S05]  /*64690*/  IADD3 R6, P6, PT, R4, R68, RZ ;  /* 0x0000004404067210 */ /* 0x002fca0007fde0ff */
[----:B------:R-:W-:Y:S01]  /*646a0*/  IMAD.X R7, R5, 0x1, R72, P6 ;  /* 0x0000000105077824 */ /* 0x000fe200030e0648 */
[----:B0-----:R-:W-:Y:S01]  /*646b0*/  ISETP.LT.AND P6, PT, R38, UR4, !P5 ;  /* 0x0000000426007c0c */ /* 0x001fe2000efc1270 */
[----:B------:R-:W0:Y:S01]  /*646c0*/  LDCU UR4, c[0x0][0x39c] ;  /* 0x00007380ff0477ac */ /* 0x000e220008000800 */
[----:B-----5:R-:W-:Y:S02]  /*646d0*/  F2FP.SATFINITE.E5M2.F32.PACK_AB_MERGE_C R9, R39, R41, RZ ;  /* 0x000000292709723e */ /* 0x020fe400048060ff */
[----:B------:R-:W3:Y:S01]  /*646e0*/  LDL.LU R41, [R1+0x324] ;  /* 0x0003240001297983 */ /* 0x000ee20000300800 */
[----:B------:R-:W-:Y:S01]  /*646f0*/  ISETP.LT.AND P5, PT, R36, UR6, !P5 ;  /* 0x0000000624007c0c */ /* 0x000fe2000efa1270 */
[----:B------:R-:W1:Y:S02]  /*64700*/  LDCU UR6, c[0x0][0x398] ;  /* 0x00007300ff0677ac */ /* 0x000e640008000800 */
[----:B------:R-:W5:Y:S05]  /*64710*/  LDL.LU R39, [R1+0x120] ;  /* 0x0001200001277983 */ /* 0x000f6a0000300800 */
[----:B------:R0:W-:Y:S02]  /*64720*/  @P6 STG.E.U8 desc[UR14][R6.64], R9 ;  /* 0x0000000906006986 */ /* 0x0001e4000c10110e */
        /* <DEDUP_REMOVED lines=37> */
[----:B------:R-:W-:Y:S02]  /*64980*/  SHF.R.S32.HI R5, RZ, 0x8, R8 ;  /* 0x00000008ff057819 */ /* 0x000fe40000011408 */
[----:B------:R-:W-:Y:S02]  /*64990*/  F2FP.SATFINITE.E5M2.F32.PACK_AB_MERGE_C R12, R13, R12, RZ ;  /* 0x0000000c0d0c723e */ /* 0x000fe400048060ff */
[----:B------:R-:W5:Y:S04]  /*649a0*/  LDL.LU R13, [R1+0x1c30] ;  /* 0x001c3000010d7983 */ /* 0x000f680000300800 */
[----:B------:R1:W-:Y:S02]  /*649b0*/  @P5 STG.E.U8 desc[UR14][R6.64], R5 ;  /* 0x0000000506005986 */ /* 0x0003e4000c10110e */
[----:B-1----:R-:W-:-:S02]  /*649c0*/  SHF.R.S32.HI R5, RZ, 0x1f, R4 ;  /* 0x0000001fff057819 */ /* 0x002fc40000011404 */
[----:B------:R-:W-:-:S05]  /*649d0*/  IADD3 R6, P6, PT, R4, R2, RZ ;  /* 0x0000000204067210 */ /* 0x000fca0007fde0ff */
[----:B------:R-:W-:Y:S01]  /*649e0*/  IMAD.X R7, R5, 0x1, R0, P6 ;  /* 0x0000000105077824 */ /* 0x000fe200030e0600 */
[----:B----4-:R-:W-:Y:S01]  /*649f0*/  ISETP.GE.AND P5, PT, R44, UR4, PT ;  /* 0x000000042c007c0c */ /* 0x010fe2000bfa6270 */
[----:B------:R-:W1:Y:S03]  /*64a00*/  LDCU UR4, c[0x0][0x398] ;  /* 0x00007300ff0477ac */ /* 0x000e660008000800 */
[----:B0-----:R-:W-:Y:S01]  /*64a10*/  ISETP.LT.AND P6, PT, R66, UR6, !P5 ;  /* 0x0000000642007c0c */ /* 0x001fe2000efc1270 */
[----:B------:R-:W0:Y:S01]  /*64a20*/  LDCU UR6, c[0x0][0x398] ;  /* 0x00007300ff0677ac */ /* 0x000e220008000800 */
[----:B--2---:R-:W-:Y:S02]  /*64a30*/  F2FP.SATFINITE.E5M2.F32.PACK_AB_MERGE_C R8, R43, R42, RZ ;  /* 0x0000002a2b08723e */ /* 0x004fe400048060ff */
[----:B------:R-:W2:Y:S04]  /*64a40*/  LDL.LU R42, [R1+0x528] ;  /* 0x00052800012a7983 */ /* 0x000ea80000300800 */
[----:B------:R-:W2:Y:S05]  /*64a50*/  LDL.LU R43, [R1+0x52c] ;  /* 0x00052c00012b7983 */ /* 0x000eaa0000300800 */
[----:B------:R4:W-:Y:S02]  /*64a60*/  @P6 STG.E.U8 desc[UR14][R6.64], R8 ;  /* 0x0000000806006986 */ /* 0x0009e4000c10110e */
[----:B----4-:R-:W-:-:S05]  /*64a70*/  IADD3 R6, P6, PT, R4, R3, RZ ;  /* 0x0000000304067210 */ /* 0x010fca0007fde0ff */
[----:B------:R-:W-:Y:S01]  /*64a80*/  IMAD.X R7, R5, 0x1, R71, P6 ;  /* 0x0000000105077824 */ /* 0x000fe200030e0647 */
[----:B-1----:R-:W-:Y:S01]  /*64a90*/  ISETP.LT.AND P6, PT, R67, UR4, !P5 ;  /* 0x0000000443007c0c */ /* 0x002fe2000efc1270 */
[----:B------:R-:W1:Y:S01]  /*64aa0*/  LDCU UR4, c[0x0][0x398] ;  /* 0x00007300ff0477ac */ /* 0x000e620008000800 */
[----:B---3--:R-:W-:Y:S02]  /*64ab0*/  F2FP.SATFINITE.E5M2.F32.PACK_AB_MERGE_C R10, R41, R40, RZ ;  /* 0x00000028290a723e */ /* 0x008fe400048060ff */
[----:B------:R-:W3:Y:S04]  /*64ac0*/  LDL.LU R40, [R1+0x328] ;  /* 0x0003280001287983 */ /* 0x000ee80000300800 */
[----:B------:R-:W3:Y:S05]  /*64ad0*/  LDL.LU R41, [R1+0x32c] ;  /* 0x00032c0001297983 */ /* 0x000eea0000300800 */
[----:B------:R4:W-:Y:S02]  /*64ae0*/  @P6 STG.E.U8 desc[UR14][R6.64], R10 ;  /* 0x0000000a06006986 */ /* 0x0009e4000c10110e */
[----:B----4-:R-:W-:-:S05]  /*64af0*/  IADD3 R6, P6, PT, R4, R68, RZ ;  /* 0x0000004404067210 */ /* 0x010fca0007fde0ff */
[----:B------:R-:W-:Y:S01]  /*64b00*/  IMAD.X R7, R5, 0x1, R72, P6 ;  /* 0x0000000105077824 */ /* 0x000fe200030e0648 */
[----:B-1----:R-:W-:Y:S01]  /*64b10*/  ISETP.LT.AND P6, PT, R38, UR4, !P5 ;  /* 0x0000000426007c0c */ /* 0x002fe2000efc1270 */
[----:B------:R-:W1:Y:S01]  /*64b20*/  LDCU UR4, c[0x0][0x39c] ;  /* 0x00007380ff0477ac */ /* 0x000e620008000800 */
[----:B-----5:R-:W-:Y:S02]  /*64b30*/  F2FP.SATFINITE.E5M2.F32.PACK_AB_MERGE_C R9, R37, R39, RZ ;  /* 0x000000272509723e */ /* 0x020fe400048060ff */
[----:B------:R-:W4:Y:S04]  /*64b40*/  LDL.LU R39, [R1+0x128] ;  /* 0x0001280001277983 */ /* 0x000f280000300800 */
[----:B------:R-:W4:Y:S01]  /*64b50*/  LDL.LU R37, [R1+0x12c] ;  /* 0x00012c0001257983 */ /* 0x000f220000300800 */
[----:B0-----:R-:W-:Y:S01]  /*64b60*/  ISETP.LT.AND P5, PT, R36, UR6, !P5 ;  /* 0x0000000624007c0c */ /* 0x001fe2000efa1270 */
[----:B------:R-:W0:Y:S03]  /*64b70*/  LDCU UR6, c[0x0][0x398] ;  /* 0x00007300ff0677ac */ /* 0x000e260008000800 */
[----:B------:R5:W-:Y:S02]  /*64b80*/  @P6 STG.E.U8 desc[UR14][R6.64], R9 ;  /* 0x0000000906006986 */ /* 0x000be4000c10110e */
[----:B-----5:R-:W-:-:S05]  /*64b90*/  IADD3 R6, P6, PT, R4, R70, RZ ;  /* 0x0000004604067210 */ /* 0x020fca0007fde0ff */
[----:B------:R-:W-:-:S05]  /*64ba0*/  IMAD.X R7, R5, 0x1, R69, P6 ;  /* 0x0000000105077824 */ /* 0x000fca00030e0645 */
[----:B------:R5:W-:Y:S01]  /*64bb0*/  @P5 STG.E.U8 desc[UR14][R6.64], R12 ;  /* 0x0000000c06005986 */ /* 0x000be2000c10110e */
[----:B-1----:R-:W-:Y:S01]  /*64bc0*/  ISETP.GE.AND P5, PT, R11, UR4, PT ;  /* 0x000000040b007c0c */ /* 0x002fe2000bfa6270 */
[----:B------:R-:W-:Y:S01]  /*64bd0*/  VIADD R4, R4, UR20 ;  /* 0x0000001404047c36 */ /* 0x000fe20008000000 */
[----:B------:R-:W1:Y:S01]  /*64be0*/  LDCU UR4, c[0x0][0x398] ;  /* 0x00007300ff0477ac */ /* 0x000e620008000800 */
[----:B------:R-:W4:Y:S03]  /*64bf0*/  LDL.LU R11, [R1+0x1c2c] ;  /* 0x001c2c00010b7983 */ /* 0x000f260000300800 */
[----:B------:R-:W-:Y:S02]  /*64c00*/  SHF.R.S32.HI R5, RZ, 0x1f, R4 ;  /* 0x0000001fff057819 */ /* 0x000fe40000011404 */
[----:B-----5:R-:W-:-:S05]  /*64c10*/  IADD3 R6, P6, PT, R4, R2, RZ ;  /* 0x0000000204067210 */ /* 0x020fca0007fde0ff */
[----:B------:R-:W-:Y:S01]  /*64c20*/  IMAD.X R7, R5, 0x1, R0, P6 ;  /* 0x0000000105077824 */ /* 0x000fe200030e0600 */
[----:B0-----:R-:W-:Y:S01]  /*64c30*/  ISETP.LT.AND P6, PT, R66, UR6, !P5 ;  /* 0x0000000642007c0c */ /* 0x001fe2000efc1270 */
[----:B------:R-:W0:Y:S01]  /*64c40*/  LDCU UR6, c[0x0][0x398] ;  /* 0x00007300ff0677ac */ /* 0x000e220008000800 */
[----:B------:R-:W-:-:S04]  /*64c50*/  PRMT R8, R8, 0x9910, RZ ;  /* 0x0000991008087816 */ /* 0x000fc800000000ff */
[----:B------:R-:W-:-:S07]  /*64c60*/  SHF.R.S32.HI R8, RZ, 0x8, R8 ;  /* 0x00000008ff087819 */ /* 0x000fce0000011408 */
[----:B------:R5:W-:Y:S02]  /*64c70*/  @P6 STG.E.U8 desc[UR14][R6.64], R8 ;  /* 0x0000000806006986 */ /* 0x000be4000c10110e */
[----:B-----5:R-:W-:-:S05]  /*64c80*/  IADD3 R6, P6, PT, R4, R3, RZ ;  /* 0x0000000304067210 */ /* 0x020fca0007fde0ff */
[----:B------:R-:W-:Y:S01]  /*64c90*/  IMAD.X R7, R5, 0x1, R71, P6 ;  /* 0x0000000105077824 */ /* 0x000fe200030e0647 */
[----:B-1----:R-:W-:Y:S01]  /*64ca0*/  ISETP.LT.AND P6, PT, R67, UR4, !P5 ;  /* 0x0000000443007c0c */ /* 0x002fe2000efc1270 */
[----:B------:R-:W1:Y:S01]  /*64cb0*/  LDCU UR4, c[0x0][0x398] ;  /* 0x00007300ff0477ac */ /* 0x000e620008000800 */
[----:B------:R-:W-:-:S04]  /*64cc0*/  PRMT R8, R10, 0x9910, RZ ;  /* 0x000099100a087816 */ /* 0x000fc800000000ff */
[----:B------:R-:W-:-:S07]  /*64cd0*/  SHF.R.S32.HI R8, RZ, 0x8, R8 ;  /* 0x00000008ff087819 */ /* 0x000fce0000011408 */
[----:B------:R5:W-:Y:S02]  /*64ce0*/  @P6 STG.E.U8 desc[UR14][R6.64], R8 ;  /* 0x0000000806006986 */ /* 0x000be4000c10110e */
[----:B-----5:R-:W-:-:S05]  /*64cf0*/  IADD3 R6, P6, PT, R4, R68, RZ ;  /* 0x0000004404067210 */ /* 0x020fca0007fde0ff */
[----:B------:R-:W-:Y:S01]  /*64d00*/  IMAD.X R7, R5, 0x1, R72, P6 ;  /* 0x0000000105077824 */ /* 0x000fe200030e0648 */
[----:B-1----:R-:W-:Y:S01]  /*64d10*/  ISETP.LT.AND P6, PT, R38, UR4, !P5 ;  /* 0x0000000426007c0c */ /* 0x002fe2000efc1270 */
[----:B------:R-:W1:Y:S01]  /*64d20*/  LDCU UR4, c[0x0][0x39c] ;  /* 0x00007380ff0477ac */ /* 0x000e620008000800 */
[----:B------:R-:W-:Y:S02]  /*64d30*/  PRMT R8, R9, 0x9910, RZ ;  /* 0x0000991009087816 */ /* 0x000fe400000000ff */
[----:B------:R-:W-:Y:S02]  /*64d40*/  PRMT R12, R12, 0x9910, RZ ;  /* 0x000099100c0c7816 */ /* 0x000fe400000000ff */
[----:B------:R-:W-:Y:S02]  /*64d50*/  SHF.R.S32.HI R8, RZ, 0x8, R8 ;  /* 0x00000008ff087819 */ /* 0x000fe40000011408 */
[----:B0-----:R-:W-:Y:S01]  /*64d60*/  ISETP.LT.AND P5, PT, R36, UR6, !P5 ;  /* 0x0000000624007c0c */ /* 0x001fe2000efa1270 */
[----:B------:R-:W0:Y:S04]  /*64d70*/  LDCU UR6, c[0x0][0x398] ;  /* 0x00007300ff0677ac */ /* 0x000e280008000800 */
[----:B------:R5:W-:Y:S02]  /*64d80*/  @P6 STG.E.U8 desc[UR14][R6.64], R8 ;  /* 0x0000000806006986 */ /* 0x000be4000c10110e */
[----:B-----5:R-:W-:Y:S01]  /*64d90*/  IADD3 R6, P6, PT, R4, R70, RZ ;  /* 0x0000004604067210 */ /* 0x020fe20007fde0ff */
[----:B------:R-:W-:-:S02]  /*64da0*/  IMAD.MOV.U32 R8, RZ, RZ, R12 ;  /* 0x000000ffff087224 */ /* 0x000fc400078e000c */
[----:B------:R-:W-:Y:S01]  /*64db0*/  VIADD R4, R4, UR20 ;  /* 0x0000001404047c36 */ /* 0x000fe20008000000 */
[----:B------:R-:W5:Y:S01]  /*64dc0*/  LDL.LU R12, [R1+0x1c34] ;  /* 0x001c3400010c7983 */ /* 0x000f620000300800 */
[----:B------:R-:W-:Y:S01]  /*64dd0*/  IMAD.X R7, R5, 0x1, R69, P6 ;  /* 0x0000000105077824 */ /* 0x000fe200030e0645 */
[----:B------:R-:W-:-:S05]  /*64de0*/  SHF.R.S32.HI R5, RZ, 0x8, R8 ;  /* 0x00000008ff057819 */ /* 0x000fca0000011408 */
[----:B------:R0:W-:Y:S01]  /*64df0*/  @P5 STG.E.U8 desc[UR14][R6.64], R5 ;  /* 0x0000000506005986 */ /* 0x0001e2000c10110e */
[----:B-1----:R-:W-:Y:S01]  /*64e00*/  ISETP.GE.AND P5, PT, R13, UR4, PT ;  /* 0x000000040d007c0c */ /* 0x002fe2000bfa6270 */
[----:B------:R-:W1:Y:S01]  /*64e10*/  LDCU UR4, c[0x0][0x398] ;  /* 0x00007300ff0477ac */ /* 0x000e620008000800 */
[----:B0-----:R-:W-:Y:S02]  /*64e20*/  SHF.R.S32.HI R5, RZ, 0x1f, R4 ;  /* 0x0000001fff057819 */ /* 0x001fe40000011404 */
[----:B------:R-:W-:-:S05]  /*64e30*/  IADD3 R6, P6, PT, R4, R2, RZ ;  /* 0x0000000204067210 */ /* 0x000fca0007fde0ff */
[----:B------:R-:W-:Y:S01]  /*64e40*/  IMAD.X R7, R5, 0x1, R0, P6 ;  /* 0x0000000105077824 */ /* 0x000fe200030e0600 */
[----:B------:R-:W-:Y:S01]  /*64e50*/  ISETP.LT.AND P6, PT, R66, UR6, !P5 ;  /* 0x0000000642007c0c */ /* 0x000fe2000efc1270 */
[----:B------:R-:W0:Y:S01]  /*64e60*/  LDCU UR6, c[0x0][0x398] ;  /* 0x00007300ff0677ac */ /* 0x000e220008000800 */
[----:B------:R-:W-:Y:S02]  /*64e70*/  F2FP.SATFINITE.E5M2.F32.PACK_AB_MERGE_C R14, R15, R14, RZ ;  /* 0x0000000e0f0e723e */ /* 0x000fe400048060ff */
[----:B--2---:R-:W-:Y:S02]  /*64e80*/  F2FP.SATFINITE.E5M2.F32.PACK_AB_MERGE_C R8, R43, R42, RZ ;  /* 0x0000002a2b08723e */ /* 0x004fe400048060ff */
[----:B------:R-:W2:Y:S04]  /*64e90*/  LDL.LU R42, [R1+0x530] ;  /* 0x00053000012a7983 */ /* 0x000ea80000300800 */
[----:B------:R-:W2:Y:S04]  /*64ea0*/  LDL.LU R43, [R1+0x534] ;  /* 0x00053400012b7983 */ /* 0x000ea80000300800 */
        /* <DEDUP_REMOVED lines=13> */
[----:B----4-:R-:W-:Y:S02]  /*64f80*/  F2FP.SATFINITE.E5M2.F32.PACK_AB_MERGE_C R9, R37, R39, RZ ;  /* 0x000000272509723e */ /* 0x010fe400048060ff */
[----:B------:R-:W4:Y:S04]  /*64f90*/  LDL.LU R39, [R1+0x130] ;  /* 0x0001300001277983 */ /* 0x000f280000300800 */
[----:B------:R-:W4:Y:S01]  /*64fa0*/  LDL.LU R37, [R1+0x134] ;  /* 0x0001340001257983 */ /* 0x000f220000300800 */
        /* <DEDUP_REMOVED lines=9> */
[----:B------:R-:W4:Y:S03]  /*65040*/  LDL.LU R11, [R1+0x1c38] ;  /* 0x001c3800010b7983 */ /* 0x000f260000300800 */
        /* <DEDUP_REMOVED lines=18> */
[----:B------:R-:W5:Y:S01]  /*65170*/  LDCU UR4, c[0x0][0x39c] ;  /* 0x00007380ff0477ac */ /* 0x000f620008000800 */
        /* <DEDUP_REMOVED lines=11> */
[----:B------:R1:W-:Y:S01]  /*65230*/  @P5 STG.E.U8 desc[UR14][R6.64], R5 ;  /* 0x0000000506005986 */ /* 0x0003e2000c10110e */
[----:B-----5:R-:W-:Y:S01]  /*65240*/  ISETP.GE.AND P5, PT, R12, UR4, PT ;  /* 0x000000040c007c0c */ /* 0x020fe2000bfa6270 */
[----:B------:R-:W5:Y:S02]  /*65250*/  LDCU UR4, c[0x0][0x398] ;  /* 0x00007300ff0477ac */ /* 0x000f640008000800 */
[----:B------:R-:W4:Y:S01]  /*65260*/  LDL.LU R12, [R1+0x1c3c] ;  /* 0x001c3c00010c7983 */ /* 0x000f220000300800 */
[----:B-1----:R-:W-:Y:S02]  /*65270*/  SHF.R.S32.HI R5, RZ, 0x1f, R4 ;  /* 0x0000001fff057819 */ /* 0x002fe40000011404 */
[----:B------:R-:W-:-:S05]  /*65280*/  IADD3 R6, P6, PT, R4, R2, RZ ;  /* 0x0000000204067210 */ /* 0x000fca0007fde0ff */
[----:B------:R-:W-:Y:S01]  /*65290*/  IMAD.X R7, R5, 0x1, R0, P6 ;  /* 0x0000000105077824 */ /* 0x000fe200030e0600 */
[----:B0-----:R-:W-:Y:S01]  /*652a0*/  ISETP.LT.AND P6, PT, R66, UR6, !P5 ;  /* 0x0000000642007c0c */ /* 0x001fe2000efc1270 */
[----:B------:R-:W0:Y:S01]  /*652b0*/  LDCU UR6, c[0x0][0x398] ;  /* 0x00007300ff0677ac */ /* 0x000e220008000800 */
[----:B------:R-:W-:Y:S02]  /*652c0*/  F2FP.SATFINITE.E5M2.F32.PACK_AB_MERGE_C R16, R17, R16, RZ ;  /* 0x000000101110723e */ /* 0x000fe400048060ff */
[----:B--2---:R-:W-:Y:S02]  /*652d0*/  F2FP.SATFINITE.E5M2.F32.PACK_AB_MERGE_C R8, R43, R42, RZ ;  /* 0x0000002a2b08723e */ /* 0x004fe400048060ff */
[----:B------:R-:W2:Y:S04]  /*652e0*/  LDL.LU R42, [R1+0x538] ;  /* 0x00053800012a7983 */ /* 0x000ea80000300800 */
[----:B------:R-:W2:Y:S04]  /*652f0*/  LDL.LU R43, [R1+0x53c] ;  /* 0x00053c00012b7983 */ /* 0x000ea80000300800 */
[----:B------:R1:W-:Y:S02]  /*65300*/  @P6 STG.E.U8 desc[UR14][R6.64], R8 ;  /* 0x0000000806006986 */ /* 0x0003e4000c10110e */
[----:B-1----:R-:W-:-:S05]  /*65310*/  IADD3 R6, P6, PT, R4, R3, RZ ;  /* 0x0000000304067210 */ /* 0x002fca0007fde0ff */
[----:B------:R-:W-:Y:S01]  /*65320*/  IMAD.X R7, R5, 0x1, R71, P6 ;  /* 0x0000000105077824 */ /* 0x000fe200030e0647 */
[----:B-----5:R-:W-:Y:S01]  /*65330*/  ISETP.LT.AND P6, PT, R67, UR4, !P5 ;  /* 0x0000000443007c0c */ /* 0x020fe2000efc1270 */
[----:B------:R-:W1:Y:S01]  /*65340*/  LDCU UR4, c[0x0][0x398] ;  /* 0x00007300ff0477ac */ /* 0x000e620008000800 */
[----:B---3--:R-:W-:Y:S02]  /*65350*/  F2FP.SATFINITE.E5M2.F32.PACK_AB_MERGE_C R10, R41, R40, RZ ;  /* 0x00000028290a723e */ /* 0x008fe400048060ff */
[----:B------:R-:W3:Y:S04]  /*65360*/  LDL.LU R40, [R1+0x338] ;  /* 0x0003380001287983 */ /* 0x000ee80000300800 */
[----:B------:R-:W3:Y:S05]  /*65370*/  LDL.LU R41, [R1+0x33c] ;  /* 0x00033c0001297983 */ /* 0x000eea0000300800 */
[----:B------:R5:W-:Y:S02]  /*65380*/  @P6 STG.E.U8 desc[UR14][R6.64], R10 ;  /* 0x0000000a06006986 */ /* 0x000be4000c10110e */
[----:B-----5:R-:W-:-:S05]  /*65390*/  IADD3 R6, P6, PT, R4, R68, RZ ;  /* 0x0000004404067210 */ /* 0x020fca0007fde0ff */
[----:B------:R-:W-:Y:S01]  /*653a0*/  IMAD.X R7, R5, 0x1, R72, P6 ;  /* 0x0000000105077824 */ /* 0x000fe200030e0648 */
[----:B-1----:R-:W-:Y:S01]  /*653b0*/  ISETP.LT.AND P6, PT, R38, UR4, !P5 ;  /* 0x0000000426007c0c */ /* 0x002fe2000efc1270 */
[----:B------:R-:W1:Y:S01]  /*653c0*/  LDCU UR4, c[0x0][0x39c] ;  /* 0x00007380ff0477ac */ /* 0x000e620008000800 */
[----:B----4-:R-:W-:Y:S02]  /*653d0*/  F2FP.SATFINITE.E5M2.F32.PACK_AB_MERGE_C R9, R37, R39, RZ ;  /* 0x000000272509723e */ /* 0x010fe400048060ff */
        /* <DEDUP_REMOVED lines=39> */
[----:B------:R-:W-:Y:S02]  /*65650*/  VIADD R4, R4, UR20 ;  /* 0x0000001404047c36 */ /* 0x000fe40008000000 */
[----:B------:R-:W-:Y:S01]  /*65660*/  IMAD.X R7, R5, 0x1, R69, P6 ;  /* 0x0000000105077824 */ /* 0x000fe200030e0645 */
[----:B------:R-:W-:-:S05]  /*65670*/  SHF.R.S32.HI R5, RZ, 0x8, R8 ;  /* 0x00000008ff057819 */ /* 0x000fca0000011408 */
[----:B------:R5:W-:Y:S01]  /*65680*/  @P5 STG.E.U8 desc[UR14][R6.64], R5 ;  /* 0x0000000506005986 */ /* 0x000be2000c10110e */
[----:B-1----:R-:W-:Y:S01]  /*65690*/  ISETP.GE.AND P5, PT, R12, UR4, PT ;  /* 0x000000040c007c0c */ /* 0x002fe2000bfa6270 */
[----:B------:R-:W1:Y:S02]  /*656a0*/  LDCU UR4, c[0x0][0x398] ;  /* 0x00007300ff0477ac */ /* 0x000e640008000800 */
[----:B------:R-:W4:Y:S01]  /*656b0*/  LDL.LU R12, [R1+0x1c44] ;  /* 0x001c4400010c7983 */ /* 0x000f220000300800 */
[----:B-----5:R-:W-:Y:S02]  /*656c0*/  SHF.R.S32.HI R5, RZ, 0x1f, R4 ;  /* 0x0000001fff057819 */ /* 0x020fe40000011404 */
        /* <DEDUP_REMOVED lines=9> */
[----:B-----5:R-:W-:-:S05]  /*65760*/  IADD3 R6, P6, PT, R4, R3, RZ ;  /* 0x0000000304067210 */ /* 0x020fca0007fde0ff */
[----:B------:R-:W-:Y:S01]  /*65770*/  IMAD.X R7, R5, 0x1, R71, P6 ;  /* 0x0000000105077824 */ /* 0x000fe200030e0647 */
[----:B-1----:R-:W-:Y:S01]  /*65780*/  ISETP.LT.AND P6, PT, R67, UR4, !P5 ;  /* 0x0000000443007c0c */ /* 0x002fe2000efc1270 */
        /* <DEDUP_REMOVED lines=286> */
[----:B------:R-:W4:Y:S01]  /*66970*/  LDL.LU R39, [R1+0x160] ;  /* 0x0001600001277983 */ /* 0x000f220000300800 */
[----:B0-----:R-:W-:Y:S01]  /*66980*/  ISETP.LT.AND P5, PT, R36, UR6, !P5 ;  /* 0x0000000624007c0c */ /* 0x001fe2000efa1270 */
[----:B------:R-:W0:Y:S02]  /*66990*/  LDCU UR6, c[0x0][0x398] ;  /* 0x00007300ff0677ac */ /* 0x000e240008000800 */
[----:B------:R-:W4:Y:S05]  /*669a0*/  LDL.LU R37, [R1+0x164] ;  /* 0x0001640001257983 */ /* 0x000f2a0000300800 */
        /* <DEDUP_REMOVED lines=109> */
[----:B------:R-:W1:Y:S01]  /*67080*/  LDCU UR4, c[0x0][0x398] ;  /* 0x00007300ff0477ac */ /* 0x000e620008000800 */
[----:B-----5:R-:W-:Y:S02]  /*67090*/  SHF.R.S32.HI R5, RZ, 0x1f, R4 ;  /* 0x0000001fff057819 */ /* 0x020fe40000011404 */
[----:B------:R-:W-:-:S05]  /*670a0*/  IADD3 R6, P6, PT, R4, R2, RZ ;  /* 0x0000000204067210 */ /* 0x000fca0007fde0ff */
[----:B------:R-:W-:Y:S01]  /*670b0*/  IMAD.X R7, R5, 0x1, R0, P6 ;  /* 0x0000000105077824 */ /* 0x000fe200030e0600 */
[----:B0-----:R-:W-:Y:S01]  /*670c0*/  ISETP.LT.AND P6, PT, R66, UR6, !P5 ;  /* 0x0000000642007c0c */ /* 0x001fe2000efc1270 */
[----:B------:R-:W0:Y:S01]  /*670d0*/  LDCU UR6, c[0x0][0x398] ;  /* 0x00007300ff0677ac */ /* 0x000e220008000800 */
[----:B------:R-:W-:Y:S02]  /*670e0*/  F2FP.SATFINITE.E5M2.F32.PACK_AB_MERGE_C R30, R31, R30, RZ ;  /* 0x0000001e1f1e723e */ /* 0x000fe400048060ff */
[----:B--2---:R-:W-:-:S09]  /*670f0*/  F2FP.SATFINITE.E5M2.F32.PACK_AB_MERGE_C R8, R43, R42, RZ ;  /* 0x0000002a2b08723e */ /* 0x004fd200048060ff */
[----:B------:R2:W-:Y:S02]  /*67100*/  @P6 STG.E.U8 desc[UR14][R6.64], R8 ;  /* 0x0000000806006986 */ /* 0x0005e4000c10110e */
[----:B--2---:R-:W-:-:S05]  /*67110*/  IADD3 R6, P6, PT, R4, R3, RZ ;  /* 0x0000000304067210 */ /* 0x004fca0007fde0ff */
[----:B------:R-:W-:Y:S01]  /*67120*/  IMAD.X R7, R5, 0x1, R71, P6 ;  /* 0x0000000105077824 */ /* 0x000fe200030e0647 */
[----:B-1----:R-:W-:Y:S01]  /*67130*/  ISETP.LT.AND P6, PT, R67, UR4, !P5 ;  /* 0x0000000443007c0c */ /* 0x002fe2000efc1270 */
[----:B------:R-:W1:Y:S01]  /*67140*/  LDCU UR4, c[0x0][0x398] ;  /* 0x00007300ff0477ac */ /* 0x000e620008000800 */
[----:B---3--:R-:W-:-:S11]  /*67150*/  F2FP.SATFINITE.E5M2.F32.PACK_AB_MERGE_C R9, R41, R40, RZ ;  /* 0x000000282909723e */ /* 0x008fd600048060ff */
[----:B------:R2:W-:Y:S02]  /*67160*/  @P6 STG.E.U8 desc[UR14][R6.64], R9 ;  /* 0x0000000906006986 */ /* 0x0005e4000c10110e */
[----:B--2---:R-:W-:-:S05]  /*67170*/  IADD3 R6, P6, PT, R4, R68, RZ ;  /* 0x0000004404067210 */ /* 0x004fca0007fde0ff */
[----:B------:R-:W-:Y:S01]  /*67180*/  IMAD.X R7, R5, 0x1, R72, P6 ;  /* 0x0000000105077824 */ /* 0x000fe200030e0648 */
[----:B-1----:R-:W-:Y:S01]  /*67190*/  ISETP.LT.AND P6, PT, R38, UR4, !P5 ;  /* 0x0000000426007c0c */ /* 0x002fe2000efc1270 */
[----:B------:R-:W1:Y:S01]  /*671a0*/  LDCU UR4, c[0x0][0x39c] ;  /* 0x00007380ff0477ac */ /* 0x000e620008000800 */
[----:B0-----:R-:W-:Y:S01]  /*671b0*/  ISETP.LT.AND P5, PT, R36, UR6, !P5 ;  /* 0x0000000624007c0c */ /* 0x001fe2000efa1270 */
[----:B------:R-:W0:Y:S01]  /*671c0*/  LDCU UR6, c[0x0][0x398] ;  /* 0x00007300ff0677ac */ /* 0x000e220008000800 */
[----:B----4-:R-:W-:-:S09]  /*671d0*/  F2FP.SATFINITE.E5M2.F32.PACK_AB_MERGE_C R10, R37, R39, RZ ;  /* 0x00000027250a723e */ /* 0x010fd200048060ff */
[----:B------:R2:W-:Y:S02]  /*671e0*/  @P6 STG.E.U8 desc[UR14][R6.64], R10 ;  /* 0x0000000a06006986 */ /* 0x0005e4000c10110e */
[----:B--2---:R-:W-:-:S05]  /*671f0*/  IADD3 R6, P6, PT, R4, R70, RZ ;  /* 0x0000004604067210 */ /* 0x004fca0007fde0ff */
[----:B------:R-:W-:-:S05]  /*67200*/  IMAD.X R7, R5, 0x1, R69, P6 ;  /* 0x0000000105077824 */ /* 0x000fca00030e0645 */
[----:B------:R2:W-:Y:S01]  /*67210*/  @P5 STG.E.U8 desc[UR14][R6.64], R30 ;  /* 0x0000001e06005986 */ /* 0x0005e2000c10110e */
[----:B-1----:R-:W-:Y:S01]  /*67220*/  ISETP.GE.AND P5, PT, R11, UR4, PT ;  /* 0x000000040b007c0c */ /* 0x002fe2000bfa6270 */
[----:B------:R-:W-:Y:S02]  /*67230*/  VIADD R4, R4, UR20 ;  /* 0x0000001404047c36 */ /* 0x000fe40008000000 */
[----:B------:R-:W3:Y:S01]  /*67240*/  LDL.LU R11, [R1+0x1cac] ;  /* 0x001cac00010b7983 */ /* 0x000ee20000300800 */
[----:B------:R-:W1:Y:S03]  /*67250*/  LDCU UR4, c[0x0][0x398] ;  /* 0x00007300ff0477ac */ /* 0x000e660008000800 */
[----:B------:R-:W4:Y:S04]  /*67260*/  LDL.LU R42, [R1+0x570] ;  /* 0x00057000012a7983 */ /* 0x000f280000300800 */
[----:B------:R-:W4:Y:S04]  /*67270*/  LDL.LU R43, [R1+0x574] ;  /* 0x00057400012b7983 */ /* 0x000f280000300800 */
[----:B------:R-:W5:Y:S04]  /*67280*/  LDL.LU R40, [R1+0x370] ;  /* 0x0003700001287983 */ /* 0x000f680000300800 */
[----:B------:R-:W5:Y:S04]  /*67290*/  LDL.LU R41, [R1+0x374] ;  /* 0x0003740001297983 */ /* 0x000f680000300800 */
[----:B------:R-:W5:Y:S04]  /*672a0*/  LDL.LU R39, [R1+0x170] ;  /* 0x0001700001277983 */ /* 0x000f680000300800 */
[----:B------:R-:W5:Y:S04]  /*672b0*/  LDL.LU R37, [R1+0x174] ;  /* 0x0001740001257983 */ /* 0x000f680000300800 */
[----:B------:R-:W5:Y:S01]  /*672c0*/  LDL.LU R12, [R1+0x1cb0] ;  /* 0x001cb000010c7983 */ /* 0x000f620000300800 */
[----:B------:R-:W-:-:S02]  /*672d0*/  SHF.R.S32.HI R5, RZ, 0x1f, R4 ;  /* 0x0000001fff057819 */ /* 0x000fc40000011404 */
[----:B--2---:R-:W-:-:S05]  /*672e0*/  IADD3 R6, P6, PT, R4, R2, RZ ;  /* 0x0000000204067210 */ /* 0x004fca0007fde0ff */
[----:B------:R-:W-:Y:S01]  /*672f0*/  IMAD.X R7, R5, 0x1, R0, P6 ;  /* 0x0000000105077824 */ /* 0x000fe200030e0600 */
[----:B0-----:R-:W-:Y:S01]  /*67300*/  ISETP.LT.AND P6, PT, R66, UR6, !P5 ;  /* 0x0000000642007c0c */ /* 0x001fe2000efc1270 */
[----:B------:R-:W0:Y:S01]  /*67310*/  LDCU UR6, c[0x0][0x398] ;  /* 0x00007300ff0677ac */ /* 0x000e220008000800 */
[----:B------:R-:W-:-:S04]  /*67320*/  PRMT R8, R8, 0x9910, RZ ;  /* 0x0000991008087816 */ /* 0x000fc800000000ff */
[----:B------:R-:W-:-:S07]  /*67330*/  SHF.R.S32.HI R8, RZ, 0x8, R8 ;  /* 0x00000008ff087819 */ /* 0x000fce0000011408 */
[----:B------:R2:W-:Y:S02]  /*67340*/  @P6 STG.E.U8 desc[UR14][R6.64], R8 ;  /* 0x0000000806006986 */ /* 0x0005e4000c10110e */
[----:B--2---:R-:W-:-:S05]  /*67350*/  IADD3 R6, P6, PT, R4, R3, RZ ;  /* 0x0000000304067210 */ /* 0x004fca0007fde0ff */
[----:B------:R-:W-:Y:S01]  /*67360*/  IMAD.X R7, R5, 0x1, R71, P6 ;  /* 0x0000000105077824 */ /* 0x000fe200030e0647 */
[----:B-1----:R-:W-:Y:S01]  /*67370*/  ISETP.LT.AND P6, PT, R67, UR4, !P5 ;  /* 0x0000000443007c0c */ /* 0x002fe2000efc1270 */
[----:B------:R-:W1:Y:S01]  /*67380*/  LDCU UR4, c[0x0][0x398] ;  /* 0x00007300ff0477ac */ /* 0x000e620008000800 */
[----:B------:R-:W-:-:S04]  /*67390*/  PRMT R8, R9, 0x9910, RZ ;  /* 0x0000991009087816 */ /* 0x000fc800000000ff */
[----:B------:R-:W-:-:S07]  /*673a0*/  SHF.R.S32.HI R8, RZ, 0x8, R8 ;  /* 0x00000008ff087819 */ /* 0x000fce0000011408 */
[----:B------:R2:W-:Y:S02]  /*673b0*/  @P6 STG.E.U8 desc[UR14][R6.64], R8 ;  /* 0x0000000806006986 */ /* 0x0005e4000c10110e */
[----:B--2---:R-:W-:-:S05]  /*673c0*/  IADD3 R6, P6, PT, R4, R68, RZ ;  /* 0x0000004404067210 */ /* 0x004fca0007fde0ff */
[----:B------:R-:W-:Y:S01]  /*673d0*/  IMAD.X R7, R5, 0x1, R72, P6 ;  /* 0x0000000105077824 */ /* 0x000fe200030e0648 */
[----:B-1----:R-:W-:Y:S01]  /*673e0*/  ISETP.LT.AND P6, PT, R38, UR4, !P5 ;  /* 0x0000000426007c0c */ /* 0x002fe2000efc1270 */
[----:B------:R-:W3:Y:S01]  /*673f0*/  LDCU UR4, c[0x0][0x39c] ;  /* 0x00007380ff0477ac */ /* 0x000ee20008000800 */
[----:B------:R-:W-:Y:S02]  /*67400*/  PRMT R8, R10, 0x9910, RZ ;  /* 0x000099100a087816 */ /* 0x000fe400000000ff */
[----:B------:R-:W-:Y:S02]  /*67410*/  PRMT R30, R30, 0x9910, RZ ;  /* 0x000099101e1e7816 */ /* 0x000fe400000000ff */
[----:B------:R-:W-:Y:S02]  /*67420*/  SHF.R.S32.HI R8, RZ, 0x8, R8 ;  /* 0x00000008ff087819 */ /* 0x000fe40000011408 */
[----:B0-----:R-:W-:Y:S01]  /*67430*/  ISETP.LT.AND P5, PT, R36, UR6, !P5 ;  /* 0x0000000624007c0c */ /* 0x001fe2000efa1270 */
        /* <DEDUP_REMOVED lines=11> */
[----:B---3--:R-:W-:Y:S01]  /*674f0*/  ISETP.GE.AND P5, PT, R11, UR4, PT ;  /* 0x000000040b007c0c */ /* 0x008fe2000bfa6270 */
[----:B------:R-:W1:Y:S03]  /*67500*/  LDCU UR4, c[0x0][0x398] ;  /* 0x00007300ff0477ac */ /* 0x000e660008000800 */
[----:B0-----:R-:W-:Y:S01]  /*67510*/  ISETP.LT.AND P6, PT, R66, UR6, !P5 ;  /* 0x0000000642007c0c */ /* 0x001fe2000efc1270 */
[----:B------:R-:W0:Y:S01]  /*67520*/  LDCU UR6, c[0x0][0x398] ;  /* 0x00007300ff0677ac */ /* 0x000e220008000800 */
[----:B----4-:R-:W-:-:S11]  /*67530*/  F2FP.SATFINITE.E5M2.F32.PACK_AB_MERGE_C R8, R43, R42, RZ ;  /* 0x0000002a2b08723e */ /* 0x010fd600048060ff */
[----:B------:R2:W-:Y:S02]  /*67540*/  @P6 STG.E.U8 desc[UR14][R6.64], R8 ;  /* 0x0000000806006986 */ /* 0x0005e4000c10110e */
[----:B--2---:R-:W-:-:S05]  /*67550*/  IADD3 R6, P6, PT, R4, R3, RZ ;  /* 0x0000000304067210 */ /* 0x004fca0007fde0ff */
[----:B------:R-:W-:Y:S01]  /*67560*/  IMAD.X R7, R5, 0x1, R71, P6 ;  /* 0x0000000105077824 */ /* 0x000fe200030e0647 */
[----:B-1----:R-:W-:Y:S01]  /*67570*/  ISETP.LT.AND P6, PT, R67, UR4, !P5 ;  /* 0x0000000443007c0c */ /* 0x002fe2000efc1270 */
[----:B------:R-:W1:Y:S01]  /*67580*/  LDCU UR4, c[0x0][0x398] ;  /* 0x00007300ff0477ac */ /* 0x000e620008000800 */
[----:B-----5:R-:W-:-:S11]  /*67590*/  F2FP.SATFINITE.E5M2.F32.PACK_AB_MERGE_C R9, R41, R40, RZ ;  /* 0x000000282909723e */ /* 0x020fd600048060ff */
[----:B------:R2:W-:Y:S02]  /*675a0*/  @P6 STG.E.U8 desc[UR14][R6.64], R9 ;  /* 0x0000000906006986 */ /* 0x0005e4000c10110e */
[----:B--2---:R-:W-:-:S05]  /*675b0*/  IADD3 R6, P6, PT, R4, R68, RZ ;  /* 0x0000004404067210 */ /* 0x004fca0007fde0ff */
[----:B------:R-:W-:Y:S01]  /*675c0*/  IMAD.X R7, R5, 0x1, R72, P6 ;  /* 0x0000000105077824 */ /* 0x000fe200030e0648 */
[----:B-1----:R-:W-:Y:S01]  /*675d0*/  ISETP.LT.AND P6, PT, R38, UR4, !P5 ;  /* 0x0000000426007c0c */ /* 0x002fe2000efc1270 */
[----:B------:R-:W1:Y:S01]  /*675e0*/  LDCU UR4, c[0x0][0x39c] ;  /* 0x00007380ff0477ac */ /* 0x000e620008000800 */
[----:B------:R-:W-:Y:S02]  /*675f0*/  F2FP.SATFINITE.E5M2.F32.PACK_AB_MERGE_C R10, R37, R39, RZ ;  /* 0x00000027250a723e */ /* 0x000fe400048060ff */
[----:B0-----:R-:W-:Y:S01]  /*67600*/  ISETP.LT.AND P5, PT, R36, UR6, !P5 ;  /* 0x0000000624007c0c */ /* 0x001fe2000efa1270 */
[----:B------:R-:W0:Y:S01]  /*67610*/  LDCU UR6, c[0x0][0x398] ;  /* 0x00007300ff0677ac */ /* 0x000e220008000800 */
[----:B------:R-:W-:-:S07]  /*67620*/  F2FP.SATFINITE.E5M2.F32.PACK_AB_MERGE_C R11, R33, R32, RZ ;  /* 0x00000020210b723e */ /* 0x000fce00048060ff */
[----:B------:R2:W-:Y:S02]  /*67630*/  @P6 STG.E.U8 desc[UR14][R6.64], R10 ;  /* 0x0000000a06006986 */ /* 0x0005e4000c10110e */
[----:B--2---:R-:W-:-:S05]  /*67640*/  IADD3 R6, P6, PT, R4, R70, RZ ;  /* 0x0000004604067210 */ /* 0x004fca0007fde0ff */
[----:B------:R-:W-:-:S05]  /*67650*/  IMAD.X R7, R5, 0x1, R69, P6 ;  /* 0x0000000105077824 */ /* 0x000fca00030e0645 */
[----:B------:R2:W-:Y:S01]  /*67660*/  @P5 STG.E.U8 desc[UR14][R6.64], R11 ;  /* 0x0000000b06005986 */ /* 0x0005e2000c10110e */
[----:B-1----:R-:W-:Y:S01]  /*67670*/  ISETP.GE.AND P5, PT, R12, UR4, PT ;  /* 0x000000040c007c0c */ /* 0x002fe2000bfa6270 */
[----:B------:R-:W-:Y:S01]  /*67680*/  VIADD R4, R4, UR20 ;  /* 0x0000001404047c36 */ /* 0x000fe20008000000 */
[----:B------:R-:W1:Y:S01]  /*67690*/  LDCU UR4, c[0x0][0x398] ;  /* 0x00007300ff0477ac */ /* 0x000e620008000800 */
[----:B------:R-:W3:Y:S04]  /*676a0*/  LDL.LU R12, [R1+0x1cb4] ;  /* 0x001cb400010c7983 */ /* 0x000ee80000300800 */
[----:B------:R-:W4:Y:S04]  /*676b0*/  LDL.LU R42, [R1+0x578] ;  /* 0x00057800012a7983 */ /* 0x000f280000300800 */
[----:B------:R-:W4:Y:S04]  /*676c0*/  LDL.LU R43, [R1+0x57c] ;  /* 0x00057c00012b7983 */ /* 0x000f280000300800 */
[----:B------:R-:W5:Y:S04]  /*676d0*/  LDL.LU R40, [R1+0x378] ;  /* 0x0003780001287983 */ /* 0x000f680000300800 */
[----:B------:R-:W5:Y:S04]  /*676e0*/  LDL.LU R41, [R1+0x37c] ;  /* 0x00037c0001297983 */ /* 0x000f680000300800 */
[----:B------:R-:W5:Y:S04]  /*676f0*/  LDL.LU R39, [R1+0x178] ;  /* 0x0001780001277983 */ /* 0x000f680000300800 */
[----:B------:R-:W5:Y:S01]  /*67700*/  LDL.LU R37, [R1+0x17c] ;  /* 0x00017c0001257983 */ /* 0x000f620000300800 */
[----:B------:R-:W-:Y:S01]  /*67710*/  SHF.R.S32.HI R5, RZ, 0x1f, R4 ;  /* 0x0000001fff057819 */ /* 0x000fe20000011404 */
[C---:B------:R-:W-:Y:S01]  /*67720*/  VIADD R25, R4.reuse, UR20 ;  /* 0x0000001404197c36 */ /* 0x040fe20008000000 */
[----:B--2---:R-:W-:-:S03]  /*67730*/  IADD3 R6, P6, PT, R4, R2, RZ ;  /* 0x0000000204067210 */ /* 0x004fc60007fde0ff */
[----:B------:R-:W-:Y:S02]  /*67740*/  VIADD R75, R25, UR20 ;  /* 0x00000014194b7c36 */ /* 0x000fe40008000000 */
[----:B------:R-:W-:Y:S01]  /*67750*/  IMAD.X R7, R5, 0x1, R0, P6 ;  /* 0x0000000105077824 */ /* 0x000fe200030e0600 */
[----:B0-----:R-:W-:Y:S01]  /*67760*/  ISETP.LT.AND P6, PT, R66, UR6, !P5 ;  /* 0x0000000642007c0c */ /* 0x001fe2000efc1270 */
[----:B------:R-:W-:Y:S01]  /*67770*/  VIADD R74, R75, UR20 ;  /* 0x000000144b4a7c36 */ /* 0x000fe20008000000 */
[----:B------:R-:W-:Y:S01]  /*67780*/  PRMT R8, R8, 0x9910, RZ ;  /* 0x0000991008087816 */ /* 0x000fe200000000ff */
[----:B------:R-:W0:Y:S02]  /*67790*/  LDCU UR6, c[0x0][0x398] ;  /* 0x00007300ff0677ac */ /* 0x000e240008000800 */
[----:B------:R-:W-:Y:S01]  /*677a0*/  VIADD R73, R74, UR20 ;  /* 0x000000144a497c36 */ /* 0x000fe20008000000 */
[----:B------:R-:W-:-:S03]  /*677b0*/  SHF.R.S32.HI R8, RZ, 0x8, R8 ;  /* 0x00000008ff087819 */ /* 0x000fc60000011408 */
[----:B------:R-:W-:-:S04]  /*677c0*/  VIADD R33, R73, UR20 ;  /* 0x0000001449217c36 */ /* 0x000fc80008000000 */
[----:B------:R2:W-:Y:S01]  /*677d0*/  @P6 STG.E.U8 desc[UR14][R6.64], R8 ;  /* 0x0000000806006986 */ /* 0x0005e2000c10110e */
[----:B------:R-:W-:-:S04]  /*677e0*/  VIADD R32, R33, UR20 ;  /* 0x0000001421207c36 */ /* 0x000fc80008000000 */
[----:B------:R-:W-:Y:S01]  /*677f0*/  VIADD R31, R32, UR20 ;  /* 0x00000014201f7c36 */ /* 0x000fe20008000000 */
[----:B--2---:R-:W-:-:S03]  /*67800*/  IADD3 R6, P6, PT, R4, R3, RZ ;  /* 0x0000000304067210 */ /* 0x004fc60007fde0ff */
[----:B------:R-:W-:Y:S02]  /*67810*/  VIADD R30, R31, UR20 ;  /* 0x000000141f1e7c36 */ /* 0x000fe40008000000 */
[----:B------:R-:W-:Y:S01]  /*67820*/  IMAD.X R7, R5, 0x1, R71, P6 ;  /* 0x0000000105077824 */ /* 0x000fe200030e0647 */
[----:B-1----:R-:W-:Y:S01]  /*67830*/  ISETP.LT.AND P6, PT, R67, UR4, !P5 ;  /* 0x0000000443007c0c */ /* 0x002fe2000efc1270 */
[----:B------:R-:W1:Y:S01]  /*67840*/  LDCU UR4, c[0x0][0x398] ;  /* 0x00007300ff0477ac */ /* 0x000e620008000800 */
[----:B------:R-:W-:Y:S01]  /*67850*/  PRMT R8, R9, 0x9910, RZ ;  /* 0x0000991009087816 */ /* 0x000fe200000000ff */
[----:B------:R-:W-:-:S03]  /*67860*/  VIADD R29, R30, UR20 ;  /* 0x000000141e1d7c36 */ /* 0x000fc60008000000 */
[----:B------:R-:W-:Y:S01]  /*67870*/  SHF.R.S32.HI R8, RZ, 0x8, R8 ;  /* 0x00000008ff087819 */ /* 0x000fe20000011408 */
[----:B------:R-:W-:-:S04]  /*67880*/  VIADD R28, R29, UR20 ;  /* 0x000000141d1c7c36 */ /* 0x000fc80008000000 */
[----:B------:R-:W-:Y:S02]  /*67890*/  VIADD R27, R28, UR20 ;  /* 0x000000141c1b7c36 */ /* 0x000fe40008000000 */
[----:B------:R2:W-:Y:S02]  /*678a0*/  @P6 STG.E.U8 desc[UR14][R6.64], R8 ;  /* 0x0000000806006986 */ /* 0x0005e4000c10110e */
[----:B------:R-:W-:Y:S01]  /*678b0*/  VIADD R26, R27, UR20 ;  /* 0x000000141b1a7c36 */ /* 0x000fe20008000000 */
[----:B--2---:R-:W-:-:S03]  /*678c0*/  IADD3 R6, P6, PT, R4, R68, RZ ;  /* 0x0000004404067210 */ /* 0x004fc60007fde0ff */
[----:B------:R-:W-:Y:S02]  /*678d0*/  VIADD R24, R26, UR20 ;  /* 0x000000141a187c36 */ /* 0x000fe40008000000 */
[----:B------:R-:W-:Y:S01]  /*678e0*/  IMAD.X R7, R5, 0x1, R72, P6 ;  /* 0x0000000105077824 */ /* 0x000fe200030e0648 */
[----:B-1----:R-:W-:Y:S02]  /*678f0*/  ISETP.LT.AND P6, PT, R38, UR4, !P5 ;  /* 0x0000000426007c0c */ /* 0x002fe4000efc1270 */
[----:B------:R-:W-:Y:S01]  /*67900*/  PRMT R8, R10, 0x9910, RZ ;  /* 0x000099100a087816 */ /* 0x000fe200000000ff */
[----:B------:R-:W-:Y:S01]  /*67910*/  VIADD R23, R24, UR20 ;  /* 0x0000001418177c36 */ /* 0x000fe20008000000 */
[----:B------:R-:W3:Y:S02]  /*67920*/  LDCU UR4, c[0x0][0x39c] ;  /* 0x00007380ff0477ac */ /* 0x000ee40008000800 */
[----:B------:R-:W-:Y:S01]  /*67930*/  SHF.R.S32.HI R8, RZ, 0x8, R8 ;  /* 0x00000008ff087819 */ /* 0x000fe20000011408 */
[----:B------:R-:W-:Y:S01]  /*67940*/  VIADD R22, R23, UR20 ;  /* 0x0000001417167c36 */ /* 0x000fe20008000000 */
[----:B0-----:R-:W-:Y:S01]  /*67950*/  ISETP.LT.AND P5, PT, R36, UR6, !P5 ;  /* 0x0000000624007c0c */ /* 0x001fe2000efa1270 */
[----:B------:R-:W0:Y:S02]  /*67960*/  LDCU UR6, c[0x0][0x398] ;  /* 0x00007300ff0677ac */ /* 0x000e240008000800 */
[----:B------:R-:W-:-:S02]  /*67970*/  VIADD R21, R22, UR20 ;  /* 0x0000001416157c36 */ /* 0x000fc40008000000 */
[----:B------:R1:W-:Y:S01]  /*67980*/  @P6 STG.E.U8 desc[UR14][R6.64], R8 ;  /* 0x0000000806006986 */ /* 0x0003e2000c10110e */
[----:B------:R-:W-:Y:S01]  /*67990*/  IADD3 R4, P6, PT, R4, R70, RZ ;  /* 0x0000004604047210 */ /* 0x000fe20007fde0ff */
[----:B------:R-:W-:-:S04]  /*679a0*/  VIADD R20, R21, UR20 ;  /* 0x0000001415147c36 */ /* 0x000fc80008000000 */
[----:B------:R-:W-:Y:S01]  /*679b0*/  IMAD.X R5, R5, 0x1, R69, P6 ;  /* 0x0000000105057824 */ /* 0x000fe200030e0645 */
[----:B-1----:R-:W-:Y:S01]  /*679c0*/  PRMT R6, R11, 0x9910, RZ ;  /* 0x000099100b067816 */ /* 0x002fe200000000ff */
[----:B------:R-:W-:-:S03]  /*679d0*/  VIADD R19, R20, UR20 ;  /* 0x0000001414137c36 */ /* 0x000fc60008000000 */
[----:B------:R-:W-:Y:S01]  /*679e0*/  SHF.R.S32.HI R6, RZ, 0x8, R6 ;  /* 0x00000008ff067819 */ /* 0x000fe20000011406 */
[----:B------:R-:W-:Y:S01]  /*679f0*/  VIADD R18, R19, UR20 ;  /* 0x0000001413127c36 */ /* 0x000fe20008000000 */
[----:B------:R-:W-:-:S03]  /*67a00*/  SHF.R.S32.HI R78, RZ, 0x1f, R25 ;  /* 0x0000001fff4e7819 */ /* 0x000fc60000011419 */
[----:B------:R1:W-:Y:S01]  /*67a10*/  @P5 STG.E.U8 desc[UR14][R4.64], R6 ;  /* 0x0000000604005986 */ /* 0x0003e2000c10110e */
[----:B------:R-:W-:Y:S01]  /*67a20*/  VIADD R17, R18, UR20 ;  /* 0x0000001412117c36 */ /* 0x000fe20008000000 */
[----:B-1----:R-:W-:-:S03]  /*67a30*/  IADD3 R4, P6, PT, R25, R2, RZ ;  /* 0x0000000219047210 */ /* 0x002fc60007fde0ff */
[----:B------:R-:W-:Y:S02]  /*67a40*/  VIADD R16, R17, UR20 ;  /* 0x0000001411107c36 */ /* 0x000fe40008000000 */
[----:B------:R-:W-:Y:S02]  /*67a50*/  IMAD.X R5, R78, 0x1, R0, P6 ;  /* 0x000000014e057824 */ /* 0x000fe400030e0600 */
[----:B------:R-:W-:-:S04]  /*67a60*/  VIADD R15, R16, UR20 ;  /* 0x00000014100f7c36 */ /* 0x000fc80008000000 */
[----:B------:R-:W-:-:S04]  /*67a70*/  VIADD R14, R15, UR20 ;  /* 0x000000140f0e7c36 */ /* 0x000fc80008000000 */
[----:B------:R-:W-:Y:S01]  /*67a80*/  VIADD R13, R14, UR20 ;  /* 0x000000140e0d7c36 */ /* 0x000fe20008000000 */
[----:B------:R-:W-:Y:S02]  /*67a90*/  F2FP.SATFINITE.E5M2.F32.PACK_AB_MERGE_C R62, R35, R34, RZ ;  /* 0x00000022233e723e */ /* 0x000fe400048060ff */
[----:B------:R-:W-:Y:S02]  /*67aa0*/  SHF.R.S32.HI R35, RZ, 0x1f, R75 ;  /* 0x0000001fff237819 */ /* 0x000fe4000001144b */
[----:B---3--:R-:W-:Y:S01]  /*67ab0*/  ISETP.GE.AND P5, PT, R12, UR4, PT ;  /* 0x000000040c007c0c */ /* 0x008fe2000bfa6270 */
[----:B------:R-:W1:Y:S03]  /*67ac0*/  LDCU UR4, c[0x0][0x398] ;  /* 0x00007300ff0477ac */ /* 0x000e660008000800 */
[----:B0-----:R-:W-:Y:S02]  /*67ad0*/  ISETP.LT.AND P6, PT, R66, UR6, !P5 ;  /* 0x0000000642007c0c */ /* 0x001fe4000efc1270 */
[----:B----4-:R-:W-:Y:S01]  /*67ae0*/  F2FP.SATFINITE.E5M2.F32.PACK_AB_MERGE_C R64, R43, R42, RZ ;  /* 0x0000002a2b40723e */ /* 0x010fe200048060ff */
[----:B------:R-:W-:Y:S01]  /*67af0*/  VIADD R12, R13, UR20 ;  /* 0x000000140d0c7c36 */ /* 0x000fe20008000000 */
[----:B------:R-:W0:Y:S09]  /*67b00*/  LDCU UR6, c[0x0][0x398] ;  /* 0x00007300ff0677ac */ /* 0x000e320008000800 */
[----:B------:R2:W-:Y:S01]  /*67b10*/  @P6 STG.E.U8 desc[UR14][R4.64], R64 ;  /* 0x0000004004006986 */ /* 0x0005e2000c10110e */
[----:B------:R-:W-:Y:S01]  /*67b20*/  VIADD R11, R12, UR20 ;  /* 0x000000140c0b7c36 */ /* 0x000fe20008000000 */
[----:B--2---:R-:W-:-:S05]  /*67b30*/  IADD3 R4, P6, PT, R25, R3, RZ ;  /* 0x0000000319047210 */ /* 0x004fca0007fde0ff */
[----:B------:R-:W-:Y:S01]  /*67b40*/  IMAD.X R5, R78, 0x1, R71, P6 ;  /* 0x000000014e057824 */ /* 0x000fe200030e0647 */
[----:B-1----:R-:W-:Y:S01]  /*67b50*/  ISETP.LT.AND P6, PT, R67, UR4, !P5 ;  /* 0x0000000443007c0c */ /* 0x002fe2000efc1270 */
[----:B------:R-:W1:Y:S01]  /*67b60*/  LDCU UR4, c[0x0][0x398] ;  /* 0x00007300ff0477ac */ /* 0x000e620008000800 */
[----:B------:R-:W-:Y:S01]  /*67b70*/  VIADD R10, R11, UR20 ;  /* 0x000000140b0a7c36 */ /* 0x000fe20008000000 */
[----:B-----5:R-:W-:-:S03]  /*67b80*/  F2FP.SATFINITE.E5M2.F32.PACK_AB_MERGE_C R65, R41, R40, RZ ;  /* 0x000000282941723e */ /* 0x020fc600048060ff */
[----:B------:R-:W-:-:S04]  /*67b90*/  VIADD R9, R10, UR20 ;  /* 0x000000140a097c36 */ /* 0x000fc80008000000 */
[----:B------:R-:W-:-:S03]  /*67ba0*/  VIADD R8, R9, UR20 ;  /* 0x0000001409087c36 */ /* 0x000fc60008000000 */
[----:B------:R2:W-:Y:S01]  /*67bb0*/  @P6 STG.E.U8 desc[UR14][R4.64], R65 ;  /* 0x0000004104006986 */ /* 0x0005e2000c10110e */
[----:B------:R-:W-:Y:S01]  /*67bc0*/  IADD3 R76, P6, PT, R25, R68, RZ ;  /* 0x00000044194c7210 */ /* 0x000fe20007fde0ff */
[----:B------:R-:W-:-:S04]  /*67bd0*/  VIADD R7, R8, UR20 ;  /* 0x0000001408077c36 */ /* 0x000fc80008000000 */
[----:B------:R-:W-:Y:S01]  /*67be0*/  IMAD.X R77, R78, 0x1, R72, P6 ;  /* 0x000000014e4d7824 */ /* 0x000fe200030e0648 */
[----:B-1----:R-:W-:Y:S01]  /*67bf0*/  ISETP.LT.AND P6, PT, R38, UR4, !P5 ;  /* 0x0000000426007c0c */ /* 0x002fe2000efc1270 */
[----:B------:R-:W-:Y:S01]  /*67c00*/  VIADD R6, R7, UR20 ;  /* 0x0000001407067c36 */ /* 0x000fe20008000000 */
[----:B------:R-:W-:Y:S01]  /*67c10*/  F2FP.SATFINITE.E5M2.F32.PACK_AB_MERGE_C R63, R37, R39, RZ ;  /* 0x00000027253f723e */ /* 0x000fe200048060ff */
[----:B------:R-:W1:Y:S02]  /*67c20*/  LDCU UR4, c[0x0][0x39c] ;  /* 0x00007380ff0477ac */ /* 0x000e640008000800 */
[----:B--2---:R-:W-:Y:S01]  /*67c30*/  VIADD R5, R6, UR20 ;  /* 0x0000001406057c36 */ /* 0x004fe20008000000 */
[----:B0-----:R-:W-:Y:S01]  /*67c40*/  ISETP.LT.AND P5, PT, R36, UR6, !P5 ;  /* 0x0000000624007c0c */ /* 0x001fe2000efa1270 */
[----:B------:R-:W0:Y:S02]  /*67c50*/  LDCU UR6, c[0x0][0x398] ;  /* 0x00007300ff0677ac */ /* 0x000e240008000800 */
[----:B------:R-:W-:-:S04]  /*67c60*/  VIADD R4, R5, UR20 ;  /* 0x0000001405047c36 */ /* 0x000fc80008000000 */
[----:B------:R2:W-:Y:S02]  /*67c70*/  @P6 STG.E.U8 desc[UR14][R76.64], R63 ;  /* 0x0000003f4c006986 */ /* 0x0005e4000c10110e */
[----:B--2---:R-:W-:Y:S01]  /*67c80*/  IADD3 R76, P6, PT, R25, R70, RZ ;  /* 0x00000046194c7210 */ /* 0x004fe20007fde0ff */
[----:B------:R-:W-:-:S04]  /*67c90*/  VIADD R25, R4, UR20 ;  /* 0x0000001404197c36 */ /* 0x000fc80008000000 */
[----:B------:R-:W-:Y:S01]  /*67ca0*/  IMAD.X R77, R78, 0x1, R69, P6 ;  /* 0x000000014e4d7824 */ /* 0x000fe200030e0645 */
[----:B------:R-:W-:Y:S02]  /*67cb0*/  SHF.R.S32.HI R34, RZ, 0x1f, R25 ;  /* 0x0000001fff227819 */ /* 0x000fe40000011419 */
[C---:B------:R-:W-:Y:S02]  /*67cc0*/  IADD3 R38, P6, PT, R25.reuse, R2, RZ ;  /* 0x0000000219267210 */ /* 0x040fe40007fde0ff */
[----:B------:R-:W-:Y:S01]  /*67cd0*/  @P5 STG.E.U8 desc[UR14][R76.64], R62 ;  /* 0x0000003e4c005986 */ /* 0x000fe2000c10110e */
[----:B------:R-:W-:Y:S02]  /*67ce0*/  IADD3 R36, P5, PT, R25, R3, RZ ;  /* 0x0000000319247210 */ /* 0x000fe40007fbe0ff */
[----:B------:R-:W-:-:S03]  /*67cf0*/  IMAD.X R39, R34, 0x1, R0, P6 ;  /* 0x0000000122277824 */ /* 0x000fc600030e0600 */
[----:B------:R-:W-:Y:S02]  /*67d00*/  IMAD.X R37, R34, 0x1, R71, P5 ;  /* 0x0000000122257824 */ /* 0x000fe400028e0647 */
[----:B------:R2:W-:Y:S04]  /*67d10*/  STL.64 [R1+0x440], R38 ;  /* 0x0004402601007387 */ /* 0x0005e80000100a00 */
[----:B------:R3:W-:Y:S01]  /*67d20*/  STL.64 [R1+0x438], R36 ;  /* 0x0004382401007387 */ /* 0x0007e20000100a00 */
[----:B--2---:R-:W-:-:S05]  /*67d30*/  IADD3 R38, P6, PT, R25, R68, RZ ;  /* 0x0000004419267210 */ /* 0x004fca0007fde0ff */
[----:B------:R-:W-:Y:S01]  /*67d40*/  IMAD.X R39, R34, 0x1, R72, P6 ;  /* 0x0000000122277824 */ /* 0x000fe200030e0648 */
[----:B------:R-:W-:Y:S02]  /*67d50*/  IADD3 R78, P6, PT, R75, R2, RZ ;  /* 0x000000024b4e7210 */ /* 0x000fe40007fde0ff */
[----:B---3--:R-:W-:-:S03]  /*67d60*/  IADD3 R36, P5, PT, R25, R70, RZ ;  /* 0x0000004619247210 */ /* 0x008fc60007fbe0ff */
[----:B------:R-:W-:Y:S01]  /*67d70*/  IMAD.X R79, R35, 0x1, R0, P6 ;  /* 0x00000001234f7824 */ /* 0x000fe200030e0600 */
[C---:B------:R-:W-:Y:S01]  /*67d80*/  IADD3 R76, P6, PT, R75.reuse, R68, RZ ;  /* 0x000000444b4c7210 */ /* 0x040fe20007fde0ff */
[----:B------:R-:W-:Y:S01]  /*67d90*/  IMAD.X R37, R34, 0x1, R69, P5 ;  /* 0x0000000122257824 */ /* 0x000fe200028e0645 */
[----:B------:R-:W-:Y:S01]  /*67da0*/  IADD3 R80, P5, PT, R75, R3, RZ ;  /* 0x000000034b507210 */ /* 0x000fe20007fbe0ff */
[----:B------:R2:W-:Y:S01]  /*67db0*/  STL.64 [R1+0x430], R38 ;  /* 0x0004302601007387 */ /* 0x0005e20000100a00 */
[----:B------:R-:W-:Y:S01]  /*67dc0*/  SHF.R.S32.HI R25, RZ, 0x1f, R74 ;  /* 0x0000001fff197819 */ /* 0x000fe2000001144a */
[C---:B------:R-:W-:Y:S02]  /*67dd0*/  IMAD.X R77, R35.reuse, 0x1, R72, P6 ;  /* 0x00000001234d7824 */ /* 0x040fe400030e0648 */
[----:B------:R3:W-:Y:S01]  /*67de0*/  STL.64 [R1+0x428], R36 ;  /* 0x0004282401007387 */ /* 0x0007e20000100a00 */
[----:B------:R-:W-:Y:S01]  /*67df0*/  IMAD.X R81, R35, 0x1, R71, P5 ;  /* 0x0000000123517824 */ /* 0x000fe200028e0647 */
[----:B--2---:R-:W-:-:S02]  /*67e00*/  IADD3 R38, P5, PT, R75, R70, RZ ;  /* 0x000000464b267210 */ /* 0x004fc40007fbe0ff */
[----:B---3--:R-:W-:-:S03]  /*67e10*/  IADD3 R36, P6, PT, R74, R2, RZ ;  /* 0x000000024a247210 */ /* 0x008fc60007fde0ff */
[----:B------:R-:W-:Y:S02]  /*67e20*/  IMAD.X R39, R35, 0x1, R69, P5 ;  /* 0x0000000123277824 */ /* 0x000fe400028e0645 */
[----:B------:R-:W-:Y:S01]  /*67e30*/  IMAD.X R37, R25, 0x1, R0, P6 ;  /* 0x0000000119257824 */ /* 0x000fe200030e0600 */
[----:B------:R-:W-:-:S04]  /*67e40*/  IADD3 R40, P5, PT, R74, R3, RZ ;  /* 0x000000034a287210 */ /* 0x000fc80007fbe0ff */
[----:B------:R-:W-:Y:S04]  /*67e50*/  STL.64 [R1+0x1da0], R36 ;  /* 0x001da02401007387 */ /* 0x000fe80000100a00 */
[----:B------:R2:W-:Y:S01]  /*67e60*/  STL.64 [R1+0x408], R38 ;  /* 0x0004082601007387 */ /* 0x0005e20000100a00 */
[----:B------:R-:W-:Y:S01]  /*67e70*/  IMAD.X R41, R25, 0x1, R71, P5 ;  /* 0x0000000119297824 */ /* 0x000fe200028e0647 */
[----:B--2---:R-:W-:-:S04]  /*67e80*/  IADD3 R38, P6, PT, R74, R68, RZ ;  /* 0x000000444a267210 */ /* 0x004fc80007fde0ff */
[----:B------:R-:W-:Y:S01]  /*67e90*/  STL.64 [R1+0x378], R40 ;  /* 0x0003782801007387 */ /* 0x000fe20000100a00 */
[C---:B------:R-:W-:Y:S01]  /*67ea0*/  IMAD.X R39, R25.reuse, 0x1, R72, P6 ;  /* 0x0000000119277824 */ /* 0x040fe200030e0648 */
[----:B------:R-:W-:Y:S02]  /*67eb0*/  IADD3 R36, P5, PT, R74, R70, RZ ;  /* 0x000000464a247210 */ /* 0x000fe40007fbe0ff */
[----:B------:R-:W-:Y:S02]  /*67ec0*/  SHF.R.S32.HI R34, RZ, 0x1f, R73 ;  /* 0x0000001fff227819 */ /* 0x000fe40000011449 */
[----:B------:R2:W-:Y:S01]  /*67ed0*/  STL.64 [R1+0x370], R38 ;  /* 0x0003702601007387 */ /* 0x0005e20000100a00 */
[----:B------:R-:W-:Y:S01]  /*67ee0*/  IMAD.X R37, R25, 0x1, R69, P5 ;  /* 0x0000000119257824 */ /* 0x000fe200028e0645 */
[----:B--2---:R-:W-:-:S04]  /*67ef0*/  IADD3 R38, P6, PT, R73, R2, RZ ;  /* 0x0000000249267210 */ /* 0x004fc80007fde0ff */
[----:B------:R2:W-:Y:S01]  /*67f00*/  STL.64 [R1+0x368], R36 ;  /* 0x0003682401007387 */ /* 0x0005e20000100a00 */
[----:B------:R-:W-:-:S05]  /*67f10*/  IMAD.X R39, R34, 0x1, R0, P6 ;  /* 0x0000000122277824 */ /* 0x000fca00030e0600 */
[----:B------:R3:W-:Y:S01]  /*67f20*/  STL.64 [R1+0x360], R38 ;  /* 0x0003602601007387 */ /* 0x0007e20000100a00 */
[----:B--2---:R-:W-:-:S05]  /*67f30*/  IADD3 R36, P5, PT, R73, R3, RZ ;  /* 0x0000000349247210 */ /* 0x004fca0007fbe0ff */
[----:B------:R-:W-:Y:S01]  /*67f40*/  IMAD.X R37, R34, 0x1, R71, P5 ;  /* 0x0000000122257824 */ /* 0x000fe200028e0647 */
[----:B---3--:R-:W-:-:S04]  /*67f50*/  IADD3 R38, P6, PT, R73, R68, RZ ;  /* 0x0000004449267210 */ /* 0x008fc80007fde0ff */
[----:B------:R2:W-:Y:S01]  /*67f60*/  STL.64 [R1+0x358], R36 ;  /* 0x0003582401007387 */ /* 0x0005e20000100a00 */
[----:B------:R-:W-:Y:S01]  /*67f70*/  IMAD.X R39, R34, 0x1, R72, P6 ;  /* 0x0000000122277824 */ /* 0x000fe200030e0648 */
[----:B------:R-:W-:-:S04]  /*67f80*/  SHF.R.S32.HI R25, RZ, 0x1f, R33 ;  /* 0x0000001fff197819 */ /* 0x000fc80000011421 */
[----:B------:R3:W-:Y:S01]  /*67f90*/  STL.64 [R1+0x350], R38 ;  /* 0x0003502601007387 */ /* 0x0007e20000100a00 */
[----:B--2---:R-:W-:Y:S02]  /*67fa0*/  IADD3 R36, P5, PT, R73, R70, RZ ;  /* 0x0000004649247210 */ /* 0x004fe40007fbe0ff */
[----:B---3--:R-:W-:-:S03]  /*67fb0*/  IADD3 R38, P6, PT, R33, R2, RZ ;  /* 0x0000000221267210 */ /* 0x008fc60007fde0ff */
[----:B------:R-:W-:Y:S02]  /*67fc0*/  IMAD.X R37, R34, 0x1, R69, P5 ;  /* 0x0000000122257824 */ /* 0x000fe400028e0645 */
[----:B------:R-:W-:Y:S01]  /*67fd0*/  IMAD.X R39, R25, 0x1, R0, P6 ;  /* 0x0000000119277824 */ /* 0x000fe200030e0600 */
[----:B------:R-:W-:-:S04]  /*67fe0*/  IADD3 R40, P5, PT, R33, R3, RZ ;  /* 0x0000000321287210 */ /* 0x000fc80007fbe0ff */
[----:B------:R-:W-:Y:S04]  /*67ff0*/  STL.64 [R1+0x1d90], R38 ;  /* 0x001d902601007387 */ /* 0x000fe80000100a00 */
[----:B------:R2:W-:Y:S01]  /*68000*/  STL.64 [R1+0x348], R36 ;  /* 0x0003482401007387 */ /* 0x0005e20000100a00 */
[----:B------:R-:W-:Y:S01]  /*68010*/  IMAD.X R41, R25, 0x1, R71, P5 ;  /* 0x0000000119297824 */ /* 0x000fe200028e0647 */
[C---:B------:R-:W-:Y:S02]  /*68020*/  IADD3 R34, P5, PT, R33.reuse, R70, RZ ;  /* 0x0000004621227210 */ /* 0x040fe40007fbe0ff */
[----:B--2---:R-:W-:Y:S02]  /*68030*/  IADD3 R36, P6, PT, R33, R68, RZ ;  /* 0x0000004421247210 */ /* 0x004fe40007fde0ff */
[----:B------:R-:W-:Y:S03]  /*68040*/  STL.64 [R1+0x338], R40 ;  /* 0x0003382801007387 */ /* 0x000fe60000100a00 */
[C---:B------:R-:W-:Y:S01]  /*68050*/  IMAD.X R37, R25.reuse, 0x1, R72, P6 ;  /* 0x0000000119257824 */ /* 0x040fe200030e0648 */
[----:B------:R-:W-:Y:S01]  /*68060*/  SHF.R.S32.HI R33, RZ, 0x1f, R32 ;  /* 0x0000001fff217819 */ /* 0x000fe20000011420 */
[----:B------:R-:W-:-:S03]  /*68070*/  IMAD.X R35, R25, 0x1, R69, P5 ;  /* 0x0000000119237824 */ /* 0x000fc600028e0645 */
[----:B------:R2:W-:Y:S04]  /*68080*/  STL.64 [R1+0x330], R36 ;  /* 0x0003302401007387 */ /* 0x0005e80000100a00 */
        /* <DEDUP_REMOVED lines=8> */
[----:B--2---:R-:W-:-:S05]  /*68110*/  IADD3 R36, P6, PT, R32, R68, RZ ;  /* 0x0000004420247210 */ /* 0x004fca0007fde0ff */
[----:B------:R-:W-:Y:S01]  /*68120*/  IMAD.X R37, R33, 0x1, R72, P6 ;  /* 0x0000000121257824 */ /* 0x000fe200030e0648 */
[----:B------:R-:W-:Y:S02]  /*68130*/  IADD3 R40, P6, PT, R31, R2, RZ ;  /* 0x000000021f287210 */ /* 0x000fe40007fde0ff */
[----:B---3--:R-:W-:-:S03]  /*68140*/  IADD3 R34, P5, PT, R32, R70, RZ ;  /* 0x0000004620227210 */ /* 0x008fc60007fbe0ff */
[----:B------:R-:W-:Y:S02]  /*68150*/  IMAD.X R41, R25, 0x1, R0, P6 ;  /* 0x0000000119297824 */ /* 0x000fe400030e0600 */
[----:B------:R-:W-:Y:S01]  /*68160*/  IMAD.X R35, R33, 0x1, R69, P5 ;  /* 0x0000000121237824 */ /* 0x000fe200028e0645 */
[----:B------:R2:W-:Y:S04]  /*68170*/  STL.64 [R1+0x310], R36 ;  /* 0x0003102401007387 */ /* 0x0005e80000100a00 */
[----:B------:R-:W-:Y:S04]  /*68180*/  STL.64 [R1+0x1d80], R40 ;  /* 0x001d802801007387 */ /* 0x000fe80000100a00 */
[----:B------:R3:W-:Y:S01]  /*68190*/  STL.64 [R1+0x308], R34 ;  /* 0x0003082201007387 */ /* 0x0007e20000100a00 */
[----:B--2---:R-:W-:-:S02]  /*681a0*/  IADD3 R36, P5, PT, R31, R3, RZ ;  /* 0x000000031f247210 */ /* 0x004fc40007fbe0ff */
[----:B---3--:R-:W-:-:S03]  /*681b0*/  IADD3 R34, P6, PT, R31, R68, RZ ;  /* 0x000000441f227210 */ /* 0x008fc60007fde0ff */
[----:B------:R-:W-:Y:S01]  /*681c0*/  IMAD.X R37, R25, 0x1, R71, P5 ;  /* 0x0000000119257824 */ /* 0x000fe200028e0647 */
[----:B------:R-:W-:Y:S01]  /*681d0*/  IADD3 R32, P5, PT, R31, R70, RZ ;  /* 0x000000461f207210 */ /* 0x000fe20007fbe0ff */
[----:B------:R-:W-:-:S03]  /*681e0*/  IMAD.X R35, R25, 0x1, R72, P6 ;  /* 0x0000000119237824 */ /* 0x000fc600030e0648 */
[----:B------:R-:W-:Y:S01]  /*681f0*/  STL.64 [R1+0x2f8], R36 ;  /* 0x0002f82401007387 */ /* 0x000fe20000100a00 */
[----:B------:R-:W-:Y:S01]  /*68200*/  SHF.R.S32.HI R31, RZ, 0x1f, R30 ;  /* 0x0000001fff1f7819 */ /* 0x000fe2000001141e */
[----:B------:R-:W-:Y:S02]  /*68210*/  IMAD.X R33, R25, 0x1, R69, P5 ;  /* 0x0000000119217824 */ /* 0x000fe400028e0645 */
        /* <DEDUP_REMOVED lines=72> */
[C---:B------:R-:W-:Y:S01]  /*686a0*/  IMAD.X R31, R25.reuse, 0x1, R71, P5 ;  /* 0x00000001191f7824 */ /* 0x040fe200028e0647 */
[----:B------:R-:W-:Y:S01]  /*686b0*/  IADD3 R26, P5, PT, R24, R70, RZ ;  /* 0x00000046181a7210 */ /* 0x000fe20007fbe0ff */
[----:B------:R-:W-:-:S03]  /*686c0*/  IMAD.X R29, R25, 0x1, R72, P6 ;  /* 0x00000001191d7824 */ /* 0x000fc600030e0648 */
[----:B------:R-:W-:Y:S01]  /*686d0*/  STL.64 [R1+0x238], R30 ;  /* 0x0002381e01007387 */ /* 0x000fe20000100a00 */
[----:B------:R-:W-:Y:S01]  /*686e0*/  IMAD.X R27, R25, 0x1, R69, P5 ;  /* 0x00000001191b7824 */ /* 0x000fe200028e0645 */
[----:B------:R-:W-:Y:S02]  /*686f0*/  SHF.R.S32.HI R24, RZ, 0x1f, R23 ;  /* 0x0000001fff187819 */ /* 0x000fe40000011417 */
[----:B------:R2:W-:Y:S04]  /*68700*/  STL.64 [R1+0x230], R28 ;  /* 0x0002301c01007387 */ /* 0x0005e80000100a00 */
[----:B------:R3:W-:Y:S01]  /*68710*/  STL.64 [R1+0x228], R26 ;  /* 0x0002281a01007387 */ /* 0x0007e20000100a00 */
[C---:B--2---:R-:W-:Y:S02]  /*68720*/  IADD3 R28, P6, PT, R23.reuse, R2, RZ ;  /* 0x00000002171c7210 */ /* 0x044fe40007fde0ff */
[----:B---3--:R-:W-:-:S03]  /*68730*/  IADD3 R26, P5, PT, R23, R3, RZ ;  /* 0x00000003171a7210 */ /* 0x008fc60007fbe0ff */
[C---:B------:R-:W-:Y:S02]  /*68740*/  IMAD.X R29, R24.reuse, 0x1, R0, P6 ;  /* 0x00000001181d7824 */ /* 0x040fe400030e0600 */
[----:B------:R-:W-:-:S03]  /*68750*/  IMAD.X R27, R24, 0x1, R71, P5 ;  /* 0x00000001181b7824 */ /* 0x000fc600028e0647 */
[----:B------:R2:W-:Y:S04]  /*68760*/  STL.64 [R1+0x220], R28 ;  /* 0x0002201c01007387 */ /* 0x0005e80000100a00 */
[----:B------:R3:W-:Y:S01]  /*68770*/  STL.64 [R1+0x218], R26 ;  /* 0x0002181a01007387 */ /* 0x0007e20000100a00 */
[C---:B--2---:R-:W-:Y:S02]  /*68780*/  IADD3 R28, P6, PT, R23.reuse, R68, RZ ;  /* 0x00000044171c7210 */ /* 0x044fe40007fde0ff */
[----:B---3--:R-:W-:-:S03]  /*68790*/  IADD3 R26, P5, PT, R23, R70, RZ ;  /* 0x00000046171a7210 */ /* 0x008fc60007fbe0ff */
[----:B------:R-:W-:Y:S01]  /*687a0*/  IMAD.X R29, R24, 0x1, R72, P6 ;  /* 0x00000001181d7824 */ /* 0x000fe200030e0648 */
[----:B------:R-:W-:Y:S02]  /*687b0*/  SHF.R.S32.HI R23, RZ, 0x1f, R22 ;  /* 0x0000001fff177819 */ /* 0x000fe40000011416 */
[----:B------:R-:W-:Y:S01]  /*687c0*/  IADD3 R48, P6, PT, R22, R2, RZ ;  /* 0x0000000216307210 */ /* 0x000fe20007fde0ff */
[----:B------:R-:W-:-:S04]  /*687d0*/  IMAD.X R27, R24, 0x1, R69, P5 ;  /* 0x00000001181b7824 */ /* 0x000fc800028e0645 */
        /* <DEDUP_REMOVED lines=25> */
[----:B------:R-:W-:Y:S01]  /*68970*/  IMAD.X R25, R22, 0x1, R69, P5 ;  /* 0x0000000116197824 */ /* 0x000fe200028e0645 */
[----:B------:R2:W-:Y:S03]  /*68980*/  STL.64 [R1+0x150], R26 ;  /* 0x0001501a01007387 */ /* 0x0005e60000100a00 */
[----:B------:R-:W-:-:S05]  /*68990*/  IMAD.X R51, R21, 0x1, R0, P6 ;  /* 0x0000000115337824 */ /* 0x000fca00030e0600 */
[----:B------:R-:W-:Y:S01]  /*689a0*/  STL.64 [R1+0x1d30], R50 ;  /* 0x001d303201007387 */ /* 0x000fe20000100a00 */
[----:B--2---:R-:W-:-:S03]  /*689b0*/  IADD3 R26, P5, PT, R20, R3, RZ ;  /* 0x00000003141a7210 */ /* 0x004fc60007fbe0ff */
[----:B------:R2:W-:Y:S02]  /*689c0*/  STL.64 [R1+0x148], R24 ;  /* 0x0001481801007387 */ /* 0x0005e40000100a00 */
[----:B------:R-:W-:Y:S01]  /*689d0*/  IMAD.X R27, R21, 0x1, R71, P5 ;  /* 0x00000001151b7824 */ /* 0x000fe200028e0647 */
[C---:B------:R-:W-:Y:S02]  /*689e0*/  IADD3 R22, P5, PT, R20.reuse, R70, RZ ;  /* 0x0000004614167210 */ /* 0x040fe40007fbe0ff */
[----:B--2---:R-:W-:-:S03]  /*689f0*/  IADD3 R24, P6, PT, R20, R68, RZ ;  /* 0x0000004414187210 */ /* 0x004fc60007fde0ff */
[C---:B------:R-:W-:Y:S02]  /*68a00*/  IMAD.X R23, R21.reuse, 0x1, R69, P5 ;  /* 0x0000000115177824 */ /* 0x040fe400028e0645 */
[----:B------:R-:W-:Y:S01]  /*68a10*/  IMAD.X R25, R21, 0x1, R72, P6 ;  /* 0x0000000115197824 */ /* 0x000fe200030e0648 */
[----:B------:R-:W-:Y:S01]  /*68a20*/  STL.64 [R1+0x138], R26 ;  /* 0x0001381a01007387 */ /* 0x000fe20000100a00 */
[----:B------:R-:W-:-:S03]  /*68a30*/  SHF.R.S32.HI R20, RZ, 0x1f, R19 ;  /* 0x0000001fff147819 */ /* 0x000fc60000011413 */
        /* <DEDUP_REMOVED lines=15> */
[----:B------:R-:W-:Y:S01]  /*68b30*/  IMAD.X R53, R19, 0x1, R0, P6 ;  /* 0x0000000113357824 */ /* 0x000fe200030e0600 */
        /* <DEDUP_REMOVED lines=30> */
[----:B------:R-:W-:-:S04]  /*68d20*/  IMAD.X R21, R17, 0x1, R72, P6 ;  /* 0x0000000111157824 */ /* 0x000fc800030e0648 */
        /* <DEDUP_REMOVED lines=55> */
[----:B------:R-:W-:Y:S01]  /*690a0*/  IMAD.MOV.U32 R43, RZ, RZ, R62 ;  /* 0x000000ffff2b7224 */ /* 0x000fe200078e003e */
[C---:B--2---:R-:W-:Y:S02]  /*690b0*/  IADD3 R16, P6, PT, R11.reuse, R2, RZ ;  /* 0x000000020b107210 */ /* 0x044fe40007fde0ff */
[----:B---3--:R-:W-:-:S03]  /*690c0*/  IADD3 R14, P5, PT, R11, R3, RZ ;  /* 0x000000030b0e7210 */ /* 0x008fc60007fbe0ff */
[C---:B------:R-:W-:Y:S01]  /*690d0*/  IMAD.X R17, R12.reuse, 0x1, R0, P6 ;  /* 0x000000010c117824 */ /* 0x040fe200030e0600 */
[C---:B------:R-:W-:Y:S01]  /*690e0*/  IADD3 R60, P6, PT, R11.reuse, R68, RZ ;  /* 0x000000440b3c7210 */ /* 0x040fe20007fde0ff */
[C---:B------:R-:W-:Y:S01]  /*690f0*/  IMAD.X R15, R12.reuse, 0x1, R71, P5 ;  /* 0x000000010c0f7824 */ /* 0x040fe200028e0647 */
[----:B------:R-:W-:Y:S01]  /*69100*/  IADD3 R62, P5, PT, R11, R70, RZ ;  /* 0x000000460b3e7210 */ /* 0x000fe20007fbe0ff */
[----:B------:R-:W-:Y:S01]  /*69110*/  IMAD.MOV.U32 R45, RZ, RZ, R64 ;  /* 0x000000ffff2d7224 */ /* 0x000fe200078e0040 */
[----:B------:R-:W-:Y:S01]  /*69120*/  SHF.R.S32.HI R11, RZ, 0x1f, R10 ;  /* 0x0000001fff0b7819 */ /* 0x000fe2000001140a */
[----:B------:R-:W-:Y:S02]  /*69130*/  IMAD.MOV.U32 R42, RZ, RZ, R63 ;  /* 0x000000ffff2a7224 */ /* 0x000fe400078e003f */
[----:B------:R-:W-:Y:S01]  /*69140*/  IMAD.X R61, R12, 0x1, R72, P6 ;  /* 0x000000010c3d7824 */ /* 0x000fe200030e0648 */
[----:B------:R-:W-:Y:S01]  /*69150*/  IADD3 R64, P6, PT, R10, R2, RZ ;  /* 0x000000020a407210 */ /* 0x000fe20007fde0ff */
[----:B------:R-:W-:Y:S01]  /*69160*/  IMAD.X R63, R12, 0x1, R69, P5 ;  /* 0x000000010c3f7824 */ /* 0x000fe200028e0645 */
[----:B------:R-:W-:Y:S01]  /*69170*/  IADD3 R92, P5, PT, R10, R3, RZ ;  /* 0x000000030a5c7210 */ /* 0x000fe20007fbe0ff */
[----:B------:R-:W-:-:S02]  /*69180*/  IMAD.MOV.U32 R73, RZ, RZ, R65 ;  /* 0x000000ffff497224 */ /* 0x000fc400078e0041 */
[C---:B------:R-:W-:Y:S01]  /*69190*/  IMAD.X R65, R11.reuse, 0x1, R0, P6 ;  /* 0x000000010b417824 */ /* 0x040fe200030e0600 */
[C---:B------:R-:W-:Y:S01]  /*691a0*/  IADD3 R90, P6, PT, R10.reuse, R68, RZ ;  /* 0x000000440a5a7210 */ /* 0x040fe20007fde0ff */
[C---:B------:R-:W-:Y:S01]  /*691b0*/  IMAD.X R93, R11.reuse, 0x1, R71, P5 ;  /* 0x000000010b5d7824 */ /* 0x040fe200028e0647 */
[----:B------:R-:W-:Y:S02]  /*691c0*/  IADD3 R88, P5, PT, R10, R70, RZ ;  /* 0x000000460a587210 */ /* 0x000fe40007fbe0ff */
[----:B------:R-:W-:Y:S01]  /*691d0*/  SHF.R.S32.HI R10, RZ, 0x1f, R9 ;  /* 0x0000001fff0a7819 */ /* 0x000fe20000011409 */
        /* <DEDUP_REMOVED lines=14> */
[----:B------:R-:W-:-:S02]  /*692c0*/  IMAD.MOV.U32 R36, RZ, RZ, R76 ;  /* 0x000000ffff247224 */ /* 0x000fc400078e004c */
[----:B------:R-:W-:Y:S01]  /*692d0*/  IMAD.X R81, R10, 0x1, R69, P5 ;  /* 0x000000010a517824 */ /* 0x000fe200028e0645 */
[CC--:B------:R-:W-:Y:S01]  /*692e0*/  IADD3 R76, P5, PT, R8.reuse, R3.reuse, RZ ;  /* 0x00000003084c7210 */ /* 0x0c0fe20007fbe0ff */
[----:B------:R-:W-:Y:S02]  /*692f0*/  IMAD.MOV.U32 R41, RZ, RZ, R79 ;  /* 0x000000ffff297224 */ /* 0x000fe400078e004f */
[----:B------:R-:W-:Y:S02]  /*69300*/  IMAD.MOV.U32 R37, RZ, RZ, R77 ;  /* 0x000000ffff257224 */ /* 0x000fe400078e004d */
        /* <DEDUP_REMOVED lines=8> */
[----:B------:R-:W-:-:S03]  /*69390*/  IADD3 R30, P5, PT, R7, R3, RZ ;  /* 0x00000003071e7210 */ /* 0x000fc60007fbe0ff */
        /* <DEDUP_REMOVED lines=8> */
[C---:B------:R-:W-:Y:S01]  /*69420*/  IADD3 R22, P5, PT, R6.reuse, R3, RZ ;  /* 0x0000000306167210 */ /* 0x040fe20007fbe0ff */
[----:B------:R2:W-:Y:S02]  /*69430*/  STL.64 [R1+0x20], R16 ;  /* 0x0000201001007387 */ /* 0x0005e40000100a00 */
[C---:B------:R-:W-:Y:S01]  /*69440*/  IMAD.X R25, R7.reuse, 0x1, R0, P6 ;  /* 0x0000000107197824 */ /* 0x040fe200030e0600 */
[C---:B------:R-:W-:Y:S01]  /*69450*/  IADD3 R20, P6, PT, R6.reuse, R68, RZ ;  /* 0x0000004406147210 */ /* 0x040fe20007fde0ff */
[C---:B------:R-:W-:Y:S01]  /*69460*/  IMAD.X R23, R7.reuse, 0x1, R71, P5 ;  /* 0x0000000107177824 */ /* 0x040fe200028e0647 */
[----:B------:R-:W-:Y:S01]  /*69470*/  IADD3 R18, P5, PT, R6, R70, RZ ;  /* 0x0000004606127210 */ /* 0x000fe20007fbe0ff */
[----:B------:R3:W-:Y:S01]  /*69480*/  STL.64 [R1+0x18], R14 ;  /* 0x0000180e01007387 */ /* 0x0007e20000100a00 */
[----:B------:R-:W-:Y:S01]  /*69490*/  SHF.R.S32.HI R6, RZ, 0x1f, R5 ;  /* 0x0000001fff067819 */ /* 0x000fe20000011405 */
[----:B------:R-:W-:-:S02]  /*694a0*/  IMAD.X R21, R7, 0x1, R72, P6 ;  /* 0x0000000107157824 */ /* 0x000fc400030e0648 */
[----:B------:R-:W1:Y:S01]  /*694b0*/  LDL.LU R44, [R1+0x1cb8] ;  /* 0x001cb800012c7983 */ /* 0x000e620000300800 */
[----:B------:R-:W-:Y:S01]  /*694c0*/  IMAD.X R19, R7, 0x1, R69, P5 ;  /* 0x0000000107137824 */ /* 0x000fe200028e0645 */
[C---:B--2---:R-:W-:Y:S02]  /*694d0*/  IADD3 R16, P6, PT, R5.reuse, R2, RZ ;  /* 0x0000000205107210 */ /* 0x044fe40007fde0ff */
[----:B---3--:R-:W-:-:S03]  /*694e0*/  IADD3 R14, P5, PT, R5, R3, RZ ;  /* 0x00000003050e7210 */ /* 0x008fc60007fbe0ff */
[C---:B------:R-:W-:Y:S01]  /*694f0*/  IMAD.X R17, R6.reuse, 0x1, R0, P6 ;  /* 0x0000000106117824 */ /* 0x040fe200030e0600 */
[C---:B------:R-:W-:Y:S01]  /*69500*/  IADD3 R12, P6, PT, R5.reuse, R68, RZ ;  /* 0x00000044050c7210 */ /* 0x040fe20007fde0ff */
[----:B------:R-:W-:Y:S01]  /*69510*/  IMAD.X R15, R6, 0x1, R71, P5 ;  /* 0x00000001060f7824 */ /* 0x000fe200028e0647 */
[----:B------:R-:W-:-:S03]  /*69520*/  IADD3 R10, P5, PT, R5, R70, RZ ;  /* 0x00000046050a7210 */ /* 0x000fc60007fbe0ff */
[----:B------:R-:W-:Y:S01]  /*69530*/  IMAD.X R13, R6, 0x1, R72, P6 ;  /* 0x00000001060d7824 */ /* 0x000fe200030e0648 */
[----:B------:R-:W-:Y:S02]  /*69540*/  SHF.R.S32.HI R5, RZ, 0x1f, R4 ;  /* 0x0000001fff057819 */ /* 0x000fe40000011404 */
[----:B------:R-:W-:Y:S01]  /*69550*/  IADD3 R8, P6, PT, R4, R2, RZ ;  /* 0x0000000204087210 */ /* 0x000fe20007fde0ff */
[----:B------:R-:W-:Y:S01]  /*69560*/  IMAD.X R11, R6, 0x1, R69, P5 ;  /* 0x00000001060b7824 */ /* 0x000fe200028e0645 */
[----:B------:R-:W-:-:S03]  /*69570*/  IADD3 R6, P5, PT, R4, R3, RZ ;  /* 0x0000000304067210 */ /* 0x000fc60007fbe0ff */
[C---:B------:R-:W-:Y:S01]  /*69580*/  IMAD.X R9, R5.reuse, 0x1, R0, P6 ;  /* 0x0000000105097824 */ /* 0x040fe200030e0600 */
[C---:B------:R-:W-:Y:S01]  /*69590*/  IADD3 R2, P6, PT, R4.reuse, R68, RZ ;  /* 0x0000004404027210 */ /* 0x040fe20007fde0ff */
[C---:B------:R-:W-:Y:S01]  /*695a0*/  IMAD.X R7, R5.reuse, 0x1, R71, P5 ;  /* 0x0000000105077824 */ /* 0x040fe200028e0647 */
[----:B------:R-:W-:Y:S01]  /*695b0*/  IADD3 R4, P5, PT, R4, R70, RZ ;  /* 0x0000004604047210 */ /* 0x000fe20007fbe0ff */
[----:B------:R-:W2:Y:S02]  /*695c0*/  LDL R71, [R1+0x704] ;  /* 0x0007040001477983 */ /* 0x000ea40000100800 */
[C---:B------:R-:W-:Y:S02]  /*695d0*/  IMAD.X R3, R5.reuse, 0x1, R72, P6 ;  /* 0x0000000105037824 */ /* 0x040fe400030e0648 */
[----:B------:R-:W-:-:S05]  /*695e0*/  IMAD.X R5, R5, 0x1, R69, P5 ;  /* 0x0000000105057824 */ /* 0x000fca00028e0645 */
[----:B------:R3:W-:Y:S04]  /*695f0*/  STL [R1+0x1ce4], R5 ;  /* 0x001ce40501007387 */ /* 0x0007e80000100800 */
[----:B---3--:R-:W3:Y:S01]  /*69600*/  LDL.LU R5, [R1+0x708] ;  /* 0x0007080001057983 */ /* 0x008ee20000300800 */
[----:B------:R-:W-:-:S04]  /*69610*/  PRMT R0, R45, 0x9910, RZ ;  /* 0x000099102d007816 */ /* 0x000fc800000000ff */
[----:B------:R-:W-:Y:S02]  /*69620*/  SHF.R.S32.HI R0, RZ, 0x8, R0 ;  /* 0x00000008ff007819 */ /* 0x000fe40000011400 */
[----:B------:R-:W-:-:S04]  /*69630*/  PRMT R68, R42, 0x9910, RZ ;  /* 0x000099102a447816 */ /* 0x000fc800000000ff */
[----:B------:R-:W-:Y:S02]  /*69640*/  SHF.R.S32.HI R68, RZ, 0x8, R68 ;  /* 0x00000008ff447819 */ /* 0x000fe40000011444 */
[----:B-1----:R-:W-:Y:S01]  /*69650*/  ISETP.GE.AND P6, PT, R44, UR4, PT ;  /* 0x000000042c007c0c */ /* 0x002fe2000bfc6270 */
[----:B------:R-:W1:Y:S03]  /*69660*/  LDCU UR4, c[0x0][0x398] ;  /* 0x00007300ff0477ac */ /* 0x000e660008000800 */
[----:B0-----:R-:W-:Y:S01]  /*69670*/  ISETP.LT.AND P5, PT, R66, UR6, !P6 ;  /* 0x0000000642007c0c */ /* 0x001fe2000f7a1270 */
[----:B------:R-:W3:-:S12]  /*69680*/  LDCU UR6, c[0x0][0x398] ;  /* 0x00007300ff0677ac */ /* 0x000ed80008000800 */
[----:B------:R0:W-:Y:S01]  /*69690*/  @P5 STG.E.U8 desc[UR14][R40.64], R0 ;  /* 0x0000000028005986 */ /* 0x0001e2000c10110e */
[----:B-1----:R-:W-:Y:S01]  /*696a0*/  ISETP.LT.AND P5, PT, R67, UR4, !P6 ;  /* 0x0000000443007c0c */ /* 0x002fe2000f7a1270 */
[----:B------:R-:W1:Y:S01]  /*696b0*/  LDCU UR4, c[0x0][0x39c] ;  /* 0x00007380ff0477ac */ /* 0x000e620008000800 */
[----:B0-----:R-:W-:Y:S01]  /*696c0*/  PRMT R0, R73, 0x9910, RZ ;  /* 0x0000991049007816 */ /* 0x001fe200000000ff */
[----:B------:R-:W4:Y:S03]  /*696d0*/  LDL.LU R40, [R1+0x580] ;  /* 0x0005800001287983 */ /* 0x000f260000300800 */
[----:B------:R-:W-:Y:S01]  /*696e0*/  SHF.R.S32.HI R0, RZ, 0x8, R0 ;  /* 0x00000008ff007819 */ /* 0x000fe20000011400 */
[----:B------:R-:W4:Y:S06]  /*696f0*/  LDL.LU R41, [R1+0x584] ;  /* 0x0005840001297983 */ /* 0x000f2c0000300800 */
[----:B------:R0:W-:Y:S04]  /*69700*/  @P5 STG.E.U8 desc[UR14][R38.64], R0 ;  /* 0x0000000026005986 */ /* 0x0001e8000c10110e */
[----:B------:R-:W5:Y:S01]  /*69710*/  LDL.LU R50, [R1+0x380] ;  /* 0x0003800001327983 */ /* 0x000f620000300800 */
[----:B---3--:R-:W-:-:S03]  /*69720*/  ISETP.LT.AND P5, PT, R5, UR6, !P6 ;  /* 0x0000000605007c0c */ /* 0x008fc6000f7a1270 */
[----:B------:R-:W5:Y:S01]  /*69730*/  LDL.LU R51, [R1+0x384] ;  /* 0x0003840001337983 */ /* 0x000f620000300800 */
[----:B------:R-:W3:Y:S03]  /*69740*/  LDCU UR6, c[0x0][0x398] ;  /* 0x00007300ff0677ac */ /* 0x000ee60008000800 */
[----:B------:R-:W3:Y:S04]  /*69750*/  LDL.LU.64 R48, [R1+0x378] ;  /* 0x0003780001307983 */ /* 0x000ee80000300a00 */
[----:B------:R-:W1:Y:S01]  /*69760*/  LDL.LU R44, [R1+0x1cc8] ;  /* 0x001cc800012c7983 */ /* 0x000e620000300800 */
[----:B0-----:R-:W-:-:S03]  /*69770*/  PRMT R0, R43, 0x9910, RZ ;  /* 0x000099102b007816 */ /* 0x001fc600000000ff */
[----:B------:R-:W3:Y:S04]  /*69780*/  LDL.LU R45, [R1+0x180] ;  /* 0x00018000012d7983 */ /* 0x000ee80000300800 */
[----:B------:R-:W3:Y:S04]  /*69790*/  LDL.LU R73, [R1+0x184] ;  /* 0x0001840001497983 */ /* 0x000ee80000300800 */
[----:B------:R-:W3:Y:S04]  /*697a0*/  LDL.LU.64 R46, [R1+0x370] ;  /* 0x00037000012e7983 */ /* 0x000ee80000300a00 */
[----:B------:R-:W3:Y:S04]  /*697b0*/  LDL.LU.64 R38, [R1+0x368] ;  /* 0x0003680001267983 */ /* 0x000ee80000300a00 */
[----:B------:R-:W3:Y:S04]  /*697c0*/  LDL.LU.64 R42, [R1+0x360] ;  /* 0x00036000012a7983 */ /* 0x000ee80000300a00 */
[----:B------:R0:W-:Y:S04]  /*697d0*/  @P5 STG.E.U8 desc[UR14][R36.64], R68 ;  /* 0x0000004424005986 */ /* 0x0001e8000c10110e */
[----:B0-----:R-:W3:Y:S04]  /*697e0*/  LDL.LU.64 R36, [R1+0x1da0] ;  /* 0x001da00001247983 */ /* 0x001ee80000300a00 */
[----:B------:R-:W3:Y:S01]  /*697f0*/  LDL.LU.64 R68, [R1+0x408] ;  /* 0x0004080001447983 */ /* 0x000ee20000300a00 */
[----:B--2---:R-:W-:Y:S01]  /*69800*/  ISETP.LT.AND P6, PT, R71, UR8, !P6 ;  /* 0x0000000847007c0c */ /* 0x004fe2000f7c1270 */
[----:B------:R-:W0:Y:S01]  /*69810*/  LDCU UR8, c[0x0][0x398] ;  /* 0x00007300ff0877ac */ /* 0x000e220008000800 */
[----:B------:R-:W-:-:S02]  /*69820*/  SHF.R.S32.HI R0, RZ, 0x8, R0 ;  /* 0x00000008ff007819 */ /* 0x000fc40000011400 */
[----:B-1----:R-:W-:Y:S01]  /*69830*/  ISETP.GE.AND P5, PT, R44, UR4, PT ;  /* 0x000000042c007c0c */ /* 0x002fe2000bfa6270 */
[----:B------:R-:W1:Y:S01]  /*69840*/  LDCU UR4, c[0x0][0x398] ;  /* 0x00007300ff0477ac */ /* 0x000e620008000800 */
[----:B------:R-:W2:Y:S07]  /*69850*/  LDL.LU R44, [R1+0x1cc0] ;  /* 0x001cc000012c7983 */ /* 0x000eae0000300800 */
[----:B---3--:R4:W-:Y:S01]  /*69860*/  @P6 STG.E.U8 desc[UR14][R68.64], R0 ;  /* 0x0000000044006986 */ /* 0x0089e2000c10110e */
[----:B------:R-:W-:Y:S01]  /*69870*/  ISETP.LT.AND P6, PT, R66, UR10, !P5 ;  /* 0x0000000a42007c0c */ /* 0x000fe2000efc1270 */
[----:B------:R-:W3:Y:S01]  /*69880*/  LDCU UR10, c[0x0][0x398] ;  /* 0x00007300ff0a77ac */ /* 0x000ee20008000800 */
[----:B----4-:R-:W-:-:S11]  /*69890*/  F2FP.SATFINITE.E5M2.F32.PACK_AB_MERGE_C R0, R41, R40, RZ ;  /* 0x000000282900723e */ /* 0x010fd600048060ff */
[----:B------:R4:W-:Y:S04]  /*698a0*/  @P6 STG.E.U8 desc[UR14][R36.64], R0 ;  /* 0x0000000024006986 */ /* 0x0009e8000c10110e */
[----:B----4-:R-:W4:Y:S01]  /*698b0*/  LDL.LU.64 R36, [R1+0x1d98] ;  /* 0x001d980001247983 */ /* 0x010f220000300a00 */
[----:B-1----:R-:W-:Y:S01]  /*698c0*/  ISETP.LT.AND P6, PT, R67, UR4, !P5 ;  /* 0x0000000443007c0c */ /* 0x002fe2000efc1270 */
[----:B------:R-:W2:Y:S01]  /*698d0*/  LDCU UR4, c[0x0][0x39c] ;  /* 0x00007380ff0477ac */ /* 0x000ea20008000800 */
[----:B-----5:R-:W-:Y:S01]  /*698e0*/  F2FP.SATFINITE.E5M2.F32.PACK_AB_MERGE_C R69, R51, R50, RZ ;  /* 0x000000323345723e */ /* 0x020fe200048060ff */
[----:B------:R-:W5:Y:S01]  /*698f0*/  LDL.LU.64 R40, [R1+0x358] ;  /* 0x0003580001287983 */ /* 0x000f620000300a00 */
[----:B------:R-:W-:-:S09]  /*69900*/  F2FP.SATFINITE.E5M2.F32.PACK_AB_MERGE_C R68, R73, R45, RZ ;  /* 0x0000002d4944723e */ /* 0x000fd200048060ff */
[----:B------:R-:W-:Y:S01]  /*69910*/  @P6 STG.E.U8 desc[UR14][R48.64], R69 ;  /* 0x0000004530006986 */ /* 0x000fe2000c10110e */
[----:B------:R-:W-:Y:S01]  /*69920*/  ISETP.LT.AND P6, PT, R5, UR6, !P5 ;  /* 0x0000000605007c0c */ /* 0x000fe2000efc1270 */
[----:B------:R-:W1:Y:S01]  /*69930*/  LDCU UR6, c[0x0][0x398] ;  /* 0x00007300ff0677ac */ /* 0x000e620008000800 */
[----:B0-----:R-:W-:Y:S02]  /*69940*/  ISETP.LT.AND P5, PT, R71, UR8, !P5 ;  /* 0x0000000847007c0c */ /* 0x001fe4000efa1270 */
[----:B------:R-:W-:Y:S01]  /*69950*/  PRMT R0, R0, 0x9910, RZ ;  /* 0x0000991000007816 */ /* 0x000fe200000000ff */
[----:B------:R-:W0:Y:S08]  /*69960*/  LDCU UR8, c[0x0][0x398] ;  /* 0x00007300ff0877ac */ /* 0x000e300008000800 */
[----:B------:R-:W-:Y:S01]  /*69970*/  @P6 STG.E.U8 desc[UR14][R46.64], R68 ;  /* 0x000000442e006986 */ /* 0x000fe2000c10110e */
[----:B------:R-:W-:-:S02]  /*69980*/  SHF.R.S32.HI R0, RZ, 0x8, R0 ;  /* 0x00000008ff007819 */ /* 0x000fc40000011400 */
[----:B----4-:R-:W-:-:S05]  /*69990*/  F2FP.SATFINITE.E5M2.F32.PACK_AB_MERGE_C R36, R37, R36, RZ ;  /* 0x000000242524723e */ /* 0x010fca00048060ff */
[----:B------:R4:W-:Y:S04]  /*699a0*/  @P5 STG.E.U8 desc[UR14][R38.64], R36 ;  /* 0x0000002426005986 */ /* 0x0009e8000c10110e */
[----:B----4-:R-:W4:Y:S01]  /*699b0*/  LDL.LU.64 R38, [R1+0x350] ;  /* 0x0003500001267983 */ /* 0x010f220000300a00 */
[----:B--2---:R-:W-:Y:S01]  /*699c0*/  ISETP.GE.AND P6, PT, R44, UR4, PT ;  /* 0x000000042c007c0c */ /* 0x004fe2000bfc6270 */
[----:B------:R-:W2:Y:S03]  /*699d0*/  LDCU UR4, c[0x0][0x398] ;  /* 0x00007300ff0477ac */ /* 0x000ea60008000800 */
[----:B-1----:R-:W-:Y:S01]  /*699e0*/  ISETP.LT.AND P5, PT, R66, UR6, !P6 ;  /* 0x0000000642007c0c */ /* 0x002fe2000f7a1270 */
[----:B------:R-:W1:Y:S01]  /*699f0*/  LDCU UR6, c[0x0][0x398] ;  /* 0x00007300ff0677ac */ /* 0x000e620008000800 */
[----:B------:R-:W-:-:S11]  /*69a00*/  PRMT R68, R68, 0x9910, RZ ;  /* 0x0000991044447816 */ /* 0x000fd600000000ff */
[----:B------:R0:W-:Y:S01]  /*69a10*/  @P5 STG.E.U8 desc[UR14][R42.64], R0 ;  /* 0x000000002a005986 */ /* 0x0001e2000c10110e */
[----:B--2---:R-:W-:Y:S01]  /*69a20*/  ISETP.LT.AND P5, PT, R67, UR4, !P6 ;  /* 0x0000000443007c0c */ /* 0x004fe2000f7a1270 */
[----:B------:R-:W2:Y:S01]  /*69a30*/  LDCU UR4, c[0x0][0x39c] ;  /* 0x00007380ff0477ac */ /* 0x000ea20008000800 */
[----:B0-----:R-:W-:Y:S01]  /*69a40*/  PRMT R0, R69, 0x9910, RZ ;  /* 0x0000991045007816 */ /* 0x001fe200000000ff */
[----:B------:R-:W2:Y:S04]  /*69a50*/  LDL.LU R42, [R1+0x588] ;  /* 0x00058800012a7983 */ /* 0x000ea80000300800 */
[----:B------:R-:W2:Y:S01]  /*69a60*/  LDL.LU R43, [R1+0x58c] ;  /* 0x00058c00012b7983 */ /* 0x000ea20000300800 */
[----:B------:R-:W-:-:S03]  /*69a70*/  SHF.R.S32.HI R0, RZ, 0x8, R0 ;  /* 0x00000008ff007819 */ /* 0x000fc60000011400 */
[----:B------:R-:W2:Y:S04]  /*69a80*/  LDL.LU R72, [R1+0x388] ;  /* 0x0003880001487983 */ /* 0x000ea80000300800 */
[----:B------:R-:W2:Y:S04]  /*69a90*/  LDL.LU R70, [R1+0x38c] ;  /* 0x00038c0001467983 */ /* 0x000ea80000300800 */
[----:B------:R-:W2:Y:S04]  /*69aa0*/  LDL.LU.64 R50, [R1+0x338] ;  /* 0x0003380001327983 */ /* 0x000ea80000300a00 */
[----:B------:R-:W2:Y:S04]  /*69ab0*/  LDL.LU R37, [R1+0x1cd0] ;  /* 0x001cd00001257983 */ /* 0x000ea80000300800 */
[----:B------:R-:W3:Y:S04]  /*69ac0*/  LDL.LU R47, [R1+0x188] ;  /* 0x00018800012f7983 */ /* 0x000ee80000300800 */
[----:B------:R-:W3:Y:S04]  /*69ad0*/  LDL.LU R73, [R1+0x18c] ;  /* 0x00018c0001497983 */ /* 0x000ee80000300800 */
[----:B-----5:R0:W-:Y:S01]  /*69ae0*/  @P5 STG.E.U8 desc[UR14][R40.64], R0 ;  /* 0x0000000028005986 */ /* 0x0201e2000c10110e */
[----:B-1----:R-:W-:Y:S01]  /*69af0*/  ISETP.LT.AND P5, PT, R5, UR6, !P6 ;  /* 0x0000000605007c0c */ /* 0x002fe2000f7a1270 */
[----:B------:R-:W1:Y:S02]  /*69b00*/  LDCU UR6, c[0x0][0x398] ;  /* 0x00007300ff0677ac */ /* 0x000e640008000800 */
[----:B------:R-:W5:Y:S04]  /*69b10*/  LDL.LU.64 R48, [R1+0x330] ;  /* 0x0003300001307983 */ /* 0x000f680000300a00 */
[----:B0-----:R-:W3:Y:S01]  /*69b20*/  LDL.LU.64 R40, [R1+0x328] ;  /* 0x0003280001287983 */ /* 0x001ee20000300a00 */
[----:B------:R-:W-:Y:S01]  /*69b30*/  PRMT R0, R36, 0x9910, RZ ;  /* 0x0000991024007816 */ /* 0x000fe200000000ff */
[----:B------:R-:W-:-:S02]  /*69b40*/  IMAD.MOV.U32 R36, RZ, RZ, R68 ;  /* 0x000000ffff247224 */ /* 0x000fc400078e0044 */
[----:B------:R-:W3:Y:S04]  /*69b50*/  LDL.LU.64 R44, [R1+0x320] ;  /* 0x00032000012c7983 */ /* 0x000ee80000300a00 */
[----:B------:R-:W3:Y:S01]  /*69b60*/  LDL.LU.64 R68, [R1+0x348] ;  /* 0x0003480001447983 */ /* 0x000ee20000300a00 */
[----:B------:R-:W-:-:S05]  /*69b70*/  SHF.R.S32.HI R36, RZ, 0x8, R36 ;  /* 0x00000008ff247819 */ /* 0x000fca0000011424 */
[----:B----4-:R0:W-:Y:S04]  /*69b80*/  @P5 STG.E.U8 desc[UR14][R38.64], R36 ;  /* 0x0000002426005986 */ /* 0x0101e8000c10110e */
[----:B0-----:R-:W4:Y:S01]  /*69b90*/  LDL.LU.64 R38, [R1+0x1d90] ;  /* 0x001d900001267983 */ /* 0x001f220000300a00 */
[----:B------:R-:W-:Y:S01]  /*69ba0*/  ISETP.LT.AND P6, PT, R71, UR8, !P6 ;  /* 0x0000000847007c0c */ /* 0x000fe2000f7c1270 */
[----:B------:R-:W0:Y:S01]  /*69bb0*/  LDCU UR8, c[0x0][0x398] ;  /* 0x00007300ff0877ac */ /* 0x000e220008000800 */
[----:B------:R-:W-:Y:S01]  /*69bc0*/  SHF.R.S32.HI R0, RZ, 0x8, R0 ;  /* 0x00000008ff007819 */ /* 0x000fe20000011400 */
[----:B------:R-:W5:Y:S01]  /*69bd0*/  LDL.LU R46, [R1+0x1cd4] ;  /* 0x001cd400012e7983 */ /* 0x000f620000300800 */
[----:B--2---:R-:W-:Y:S01]  /*69be0*/  ISETP.GE.AND P5, PT, R37, UR4, PT ;  /* 0x0000000425007c0c */ /* 0x004fe2000bfa6270 */
[----:B------:R-:W2:Y:S08]  /*69bf0*/  LDCU UR4, c[0x0][0x398] ;  /* 0x00007300ff0477ac */ /* 0x000eb00008000800 */
[----:B---3--:R3:W-:Y:S01]  /*69c00*/  @P6 STG.E.U8 desc[UR14][R68.64], R0 ;  /* 0x0000000044006986 */ /* 0x0087e2000c10110e */
[----:B------:R-:W-:Y:S01]  /*69c10*/  ISETP.LT.AND P6, PT, R66, UR10, !P5 ;  /* 0x0000000a42007c0c */ /* 0x000fe2000efc1270 */
[----:B------:R-:W0:Y:S01]  /*69c20*/  LDCU UR10, c[0x0][0x398] ;  /* 0x00007300ff0a77ac */ /* 0x000e220008000800 */
[----:B---3--:R-:W-:-:S11]  /*69c30*/  F2FP.SATFINITE.E5M2.F32.PACK_AB_MERGE_C R0, R43, R42, RZ ;  /* 0x0000002a2b00723e */ /* 0x008fd600048060ff */
[----:B----4-:R3:W-:Y:S04]  /*69c40*/  @P6 STG.E.U8 desc[UR14][R38.64], R0 ;  /* 0x0000000026006986 */ /* 0x0107e8000c10110e */
[----:B---3--:R-:W3:Y:S01]  /*69c50*/  LDL.LU.64 R38, [R1+0x1d88] ;  /* 0x001d880001267983 */ /* 0x008ee20000300a00 */
[----:B--2---:R-:W-:Y:S01]  /*69c60*/  ISETP.LT.AND P6, PT, R67, UR4, !P5 ;  /* 0x0000000443007c0c */ /* 0x004fe2000efc1270 */
[----:B------:R-:W2:Y:S01]  /*69c70*/  LDCU UR4, c[0x0][0x39c] ;  /* 0x00007380ff0477ac */ /* 0x000ea20008000800 */
[----:B------:R-:W-:Y:S01]  /*69c80*/  F2FP.SATFINITE.E5M2.F32.PACK_AB_MERGE_C R37, R70, R72, RZ ;  /* 0x000000484625723e */ /* 0x000fe200048060ff */
[----:B------:R-:W4:Y:S01]  /*69c90*/  LDL.LU.64 R42, [R1+0x318] ;  /* 0x00031800012a7983 */ /* 0x000f220000300a00 */
[----:B------:R-:W-:-:S09]  /*69ca0*/  F2FP.SATFINITE.E5M2.F32.PACK_AB_MERGE_C R36, R73, R47, RZ ;  /* 0x0000002f4924723e */ /* 0x000fd200048060ff */
[----:B------:R-:W-:Y:S01]  /*69cb0*/  @P6 STG.E.U8 desc[UR14][R50.64], R37 ;  /* 0x0000002532006986 */ /* 0x000fe2000c10110e */
[----:B-1----:R-:W-:Y:S01]  /*69cc0*/  ISETP.LT.AND P6, PT, R5, UR6, !P5 ;  /* 0x0000000605007c0c */ /* 0x002fe2000efc1270 */
[----:B------:R-:W1:Y:S01]  /*69cd0*/  LDCU UR6, c[0x0][0x398] ;  /* 0x00007300ff0677ac */ /* 0x000e620008000800 */
[----:B0-----:R-:W-:Y:S02]  /*69ce0*/  ISETP.LT.AND P5, PT, R71, UR8, !P5 ;  /* 0x0000000847007c0c */ /* 0x001fe4000efa1270 */
[----:B------:R-:W-:Y:S01]  /*69cf0*/  PRMT R0, R0, 0x9910, RZ ;  /* 0x0000991000007816 */ /* 0x000fe200000000ff */
[----:B------:R-:W0:Y:S08]  /*69d00*/  LDCU UR8, c[0x0][0x398] ;  /* 0x00007300ff0877ac */ /* 0x000e300008000800 */
[----:B-----5:R-:W-:Y:S01]  /*69d10*/  @P6 STG.E.U8 desc[UR14][R48.64], R36 ;  /* 0x0000002430006986 */ /* 0x020fe2000c10110e */
[----:B--2---:R-:W-:Y:S01]  /*69d20*/  ISETP.GE.AND P6, PT, R46, UR4, PT ;  /* 0x000000042e007c0c */ /* 0x004fe2000bfc6270 */
[----:B------:R-:W2:Y:S01]  /*69d30*/  LDCU UR4, c[0x0][0x398] ;  /* 0x00007300ff0477ac */ /* 0x000ea20008000800 */
[----:B---3--:R-:W-:-:S05]  /*69d40*/  F2FP.SATFINITE.E5M2.F32.PACK_AB_MERGE_C R38, R39, R38, RZ ;  /* 0x000000262726723e */ /* 0x008fca00048060ff */
[----:B------:R3:W-:Y:S04]  /*69d50*/  @P5 STG.E.U8 desc[UR14][R40.64], R38 ;  /* 0x0000002628005986 */ /* 0x0007e8000c10110e */
[----:B---3--:R-:W3:Y:S01]  /*69d60*/  LDL.LU.64 R40, [R1+0x310] ;  /* 0x0003100001287983 */ /* 0x008ee20000300a00 */
[----:B-1----:R-:W-:Y:S01]  /*69d70*/  ISETP.LT.AND P5, PT, R66, UR6, !P6 ;  /* 0x0000000642007c0c */ /* 0x002fe2000f7a1270 */
[----:B------:R-:W1:Y:S01]  /*69d80*/  LDCU UR6, c[0x0][0x398] ;  /* 0x00007300ff0677ac */ /* 0x000e620008000800 */
[----:B------:R-:W-:-:S11]  /*69d90*/  SHF.R.S32.HI R0, RZ, 0x8, R0 ;  /* 0x00000008ff007819 */ /* 0x000fd60000011400 */
[----:B------:R5:W-:Y:S01]  /*69da0*/  @P5 STG.E.U8 desc[UR14][R44.64], R0 ;  /* 0x000000002c005986 */ /* 0x000be2000c10110e */
[----:B--2---:R-:W-:Y:S01]  /*69db0*/  ISETP.LT.AND P5, PT, R67, UR4, !P6 ;  /* 0x0000000443007c0c */ /* 0x004fe2000f7a1270 */
[----:B------:R-:W2:Y:S01]  /*69dc0*/  LDCU UR4, c[0x0][0x39c] ;  /* 0x00007380ff0477ac */ /* 0x000ea20008000800 */
[----:B-----5:R-:W-:Y:S01]  /*69dd0*/  PRMT R0, R37, 0x9910, RZ ;  /* 0x0000991025007816 */ /* 0x020fe200000000ff */
[----:B------:R-:W5:Y:S04]  /*69de0*/  LDL.LU R44, [R1+0x590] ;  /* 0x00059000012c7983 */ /* 0x000f680000300800 */
[----:B------:R-:W5:Y:S01]  /*69df0*/  LDL.LU R45, [R1+0x594] ;  /* 0x00059400012d7983 */ /* 0x000f620000300800 */
[----:B------:R-:W-:-:S03]  /*69e00*/  SHF.R.S32.HI R0, RZ, 0x8, R0 ;  /* 0x00000008ff007819 */ /* 0x000fc60000011400 */
[----:B------:R-:W2:Y:S04]  /*69e10*/  LDL.LU R70, [R1+0x390] ;  /* 0x0003900001467983 */ /* 0x000ea80000300800 */
[----:B------:R-:W2:Y:S04]  /*69e20*/  LDL.LU R50, [R1+0x394] ;  /* 0x0003940001327983 */ /* 0x000ea80000300800 */
[----:B------:R-:W2:Y:S04]  /*69e30*/  LDL.LU.64 R68, [R1+0x2f8] ;  /* 0x0002f80001447983 */ /* 0x000ea80000300a00 */
[----:B------:R-:W2:Y:S04]  /*69e40*/  LDL.LU R37, [R1+0x1cd8] ;  /* 0x001cd80001257983 */ /* 0x000ea80000300800 */
[----:B------:R-:W5:Y:S04]  /*69e50*/  LDL.LU R51, [R1+0x190] ;  /* 0x0001900001337983 */ /* 0x000f680000300800 */
[----:B------:R-:W5:Y:S04]  /*69e60*/  LDL.LU R73, [R1+0x194] ;  /* 0x0001940001497983 */ /* 0x000f680000300800 */
[----:B----4-:R4:W-:Y:S01]  /*69e70*/  @P5 STG.E.U8 desc[UR14][R42.64], R0 ;  /* 0x000000002a005986 */ /* 0x0109e2000c10110e */
[----:B-1----:R-:W-:Y:S01]  /*69e80*/  ISETP.LT.AND P5, PT, R5, UR6, !P6 ;  /* 0x0000000605007c0c */ /* 0x002fe2000f7a1270 */
[----:B------:R-:W1:Y:S02]  /*69e90*/  LDCU UR6, c[0x0][0x398] ;  /* 0x00007300ff0677ac */ /* 0x000e640008000800 */
[----:B------:R-:W5:Y:S01]  /*69ea0*/  LDL.LU.64 R48, [R1+0x2f0] ;  /* 0x0002f00001307983 */ /* 0x000f620000300a00 */
[----:B------:R-:W-:-:S03]  /*69eb0*/  PRMT R36, R36, 0x9910, RZ ;  /* 0x0000991024247816 */ /* 0x000fc600000000ff */
[----:B----4-:R-:W4:Y:S01]  /*69ec0*/  LDL.LU.64 R42, [R1+0x2e8] ;  /* 0x0002e800012a7983 */ /* 0x010f220000300a00 */
[----:B------:R-:W-:-:S03]  /*69ed0*/  PRMT R0, R38, 0x9910, RZ ;  /* 0x0000991026007816 */ /* 0x000fc600000000ff */
[----:B------:R-:W4:Y:S04]  /*69ee0*/  LDL.LU.64 R46, [R1+0x2e0] ;  /* 0x0002e000012e7983 */ /* 0x000f280000300a00 */
[----:B------:R-:W4:Y:S01]  /*69ef0*/  LDL.LU.64 R38, [R1+0x308] ;  /* 0x0003080001267983 */ /* 0x000f220000300a00 */
[----:B------:R-:W-:-:S05]  /*69f00*/  SHF.R.S32.HI R36, RZ, 0x8, R36 ;  /* 0x00000008ff247819 */ /* 0x000fca0000011424 */
[----:B---3--:R3:W-:Y:S04]  /*69f10*/  @P5 STG.E.U8 desc[UR14][R40.64], R36 ;  /* 0x0000002428005986 */ /* 0x0087e8000c10110e */
[----:B---3--:R-:W3:Y:S01]  /*69f20*/  LDL.LU.64 R40, [R1+0x1d80] ;  /* 0x001d800001287983 */ /* 0x008ee20000300a00 */
[----:B0-----:R-:W-:Y:S01]  /*69f30*/  ISETP.LT.AND P6, PT, R71, UR8, !P6 ;  /* 0x0000000847007c0c */ /* 0x001fe2000f7c1270 */
[----:B------:R-:W0:Y:S01]  /*69f40*/  LDCU UR8, c[0x0][0x398] ;  /* 0x00007300ff0877ac */ /* 0x000e220008000800 */
[----:B------:R-:W-:Y:S02]  /*69f50*/  SHF.R.S32.HI R0, RZ, 0x8, R0 ;  /* 0x00000008ff007819 */ /* 0x000fe40000011400 */
[----:B--2---:R-:W-:Y:S01]  /*69f60*/  ISETP.GE.AND P5, PT, R37, UR4, PT ;  /* 0x0000000425007c0c */ /* 0x004fe2000bfa6270 */
[----:B------:R-:W2:Y:S08]  /*69f70*/  LDCU UR4, c[0x0][0x398] ;  /* 0x00007300ff0477ac */ /* 0x000eb00008000800 */
[----:B----4-:R5:W-:Y:S01]  /*69f80*/  @P6 STG.E.U8 desc[UR14][R38.64], R0 ;  /* 0x0000000026006986 */ /* 0x010be2000c10110e */
[----:B------:R-:W-:Y:S01]  /*69f90*/  ISETP.LT.AND P6, PT, R66, UR10, !P5 ;  /* 0x0000000a42007c0c */ /* 0x000fe2000efc1270 */
[----:B------:R-:W4:Y:S01]  /*69fa0*/  LDCU UR10, c[0x0][0x398] ;  /* 0x00007300ff0a77ac */ /* 0x000f220008000800 */
[----:B-----5:R-:W-:Y:S01]  /*69fb0*/  F2FP.SATFINITE.E5M2.F32.PACK_AB_MERGE_C R0, R45, R44, RZ ;  /* 0x0000002c2d00723e */ /* 0x020fe200048060ff */
[----:B------:R-:W5:Y:S10]  /*69fc0*/  LDL.LU R38, [R1+0x1cbc] ;  /* 0x001cbc0001267983 */ /* 0x000f740000300800 */
[----:B---3--:R3:W-:Y:S04]  /*69fd0*/  @P6 STG.E.U8 desc[UR14][R40.64], R0 ;  /* 0x0000000028006986 */ /* 0x0087e8000c10110e */
[----:B---3--:R-:W3:Y:S01]  /*69fe0*/  LDL.LU.64 R40, [R1+0x1d78] ;  /* 0x001d780001287983 */ /* 0x008ee20000300a00 */
[----:B--2---:R-:W-:Y:S01]  /*69ff0*/  ISETP.LT.AND P6, PT, R67, UR4, !P5 ;  /* 0x0000000443007c0c */ /* 0x004fe2000efc1270 */
[----:B------:R-:W5:Y:S01]  /*6a000*/  LDCU UR4, c[0x0][0x39c] ;  /* 0x00007380ff0477ac */ /* 0x000f620008000800 */
[----:B------:R-:W-:Y:S01]  /*6a010*/  F2FP.SATFINITE.E5M2.F32.PACK_AB_MERGE_C R37, R50, R70, RZ ;  /* 0x000000463225723e */ /* 0x000fe200048060ff */
[----:B------:R-:W2:Y:S01]  /*6a020*/  LDL.LU.64 R44, [R1+0x2d8] ;  /* 0x0002d800012c7983 */ /* 0x000ea20000300a00 */
[----:B------:R-:W-:-:S09]  /*6a030*/  F2FP.SATFINITE.E5M2.F32.PACK_AB_MERGE_C R36, R73, R51, RZ ;  /* 0x000000334924723e */ /* 0x000fd200048060ff */
[----:B------:R-:W-:Y:S01]  /*6a040*/  @P6 STG.E.U8 desc[UR14][R68.64], R37 ;  /* 0x0000002544006986 */ /* 0x000fe2000c10110e */
[----:B-1----:R-:W-:Y:S01]  /*6a050*/  ISETP.LT.AND P6, PT, R5, UR6, !P5 ;  /* 0x0000000605007c0c */ /* 0x002fe2000efc1270 */
[----:B------:R-:W1:Y:S01]  /*6a060*/  LDCU UR6, c[0x0][0x398] ;  /* 0x00007300ff0677ac */ /* 0x000e620008000800 */
[----:B0-----:R-:W-:Y:S02]  /*6a070*/  ISETP.LT.AND P5, PT, R71, UR8, !P5 ;  /* 0x0000000847007c0c */ /* 0x001fe4000efa1270 */
[----:B------:R-:W-:Y:S01]  /*6a080*/  PRMT R0, R0, 0x9910, RZ ;  /* 0x0000991000007816 */ /* 0x000fe200000000ff */
[----:B------:R-:W0:Y:S08]  /*6a090*/  LDCU UR8, c[0x0][0x398] ;  /* 0x00007300ff0877ac */ /* 0x000e300008000800 */
[----:B------:R-:W-:Y:S01]  /*6a0a0*/  @P6 STG.E.U8 desc[UR14][R48.64], R36 ;  /* 0x0000002430006986 */ /* 0x000fe2000c10110e */
[----:B------:R-:W-:-:S02]  /*6a0b0*/  SHF.R.S32.HI R0, RZ, 0x8, R0 ;  /* 0x00000008ff007819 */ /* 0x000fc40000011400 */
[----:B---3--:R-:W-:-:S05]  /*6a0c0*/  F2FP.SATFINITE.E5M2.F32.PACK_AB_MERGE_C R40, R41, R40, RZ ;  /* 0x000000282928723e */ /* 0x008fca00048060ff */
[----:B------:R3:W-:Y:S04]  /*6a0d0*/  @P5 STG.E.U8 desc[UR14][R42.64], R40 ;  /* 0x000000282a005986 */ /* 0x0007e8000c10110e */
[----:B---3--:R-:W3:Y:S01]  /*6a0e0*/  LDL.LU.64 R42, [R1+0x2d0] ;  /* 0x0002d000012a7983 */ /* 0x008ee20000300a00 */
[----:B-----5:R-:W-:Y:S01]  /*6a0f0*/  ISETP.GE.AND P6, PT, R38, UR4, PT ;  /* 0x0000000426007c0c */ /* 0x020fe2000bfc6270 */
[----:B------:R-:W5:Y:S03]  /*6a100*/  LDCU UR4, c[0x0][0x398] ;  /* 0x00007300ff0477ac */ /* 0x000f660008000800 */
[----:B-1----:R-:W-:Y:S01]  /*6a110*/  ISETP.LT.AND P5, PT, R66, UR6, !P6 ;  /* 0x0000000642007c0c */ /* 0x002fe2000f7a1270 */
[----:B------:R-:W1:-:S12]  /*6a120*/  LDCU UR6, c[0x0][0x398] ;  /* 0x00007300ff0677ac */ /* 0x000e580008000800 */
[----:B------:R0:W-:Y:S01]  /*6a130*/  @P5 STG.E.U8 desc[UR14][R46.64], R0 ;  /* 0x000000002e005986 */ /* 0x0001e2000c10110e */
[----:B-----5:R-:W-:Y:S01]  /*6a140*/  ISETP.LT.AND P5, PT, R67, UR4, !P6 ;  /* 0x0000000443007c0c */ /* 0x020fe2000f7a1270 */
[----:B------:R-:W5:Y:S01]  /*6a150*/  LDCU UR4, c[0x0][0x39c] ;  /* 0x00007380ff0477ac */ /* 0x000f620008000800 */
[----:B0-----:R-:W-:Y:S01]  /*6a160*/  PRMT R0, R37, 0x9910, RZ ;  /* 0x0000991025007816 */ /* 0x001fe200000000ff */
[----:B------:R-:W4:Y:S04]  /*6a170*/  LDL.LU R46, [R1+0x598] ;  /* 0x00059800012e7983 */ /* 0x000f280000300800 */
[----:B------:R-:W4:Y:S01]  /*6a180*/  LDL.LU R47, [R1+0x59c] ;  /* 0x00059c00012f7983 */ /* 0x000f220000300800 */
[----:B------:R-:W-:-:S03]  /*6a190*/  SHF.R.S32.HI R0, RZ, 0x8, R0 ;  /* 0x00000008ff007819 */ /* 0x000fc60000011400 */
[----:B------:R-:W4:Y:S04]  /*6a1a0*/  LDL.LU R39, [R1+0x398] ;  /* 0x0003980001277983 */ /* 0x000f280000300800 */
[----:B------:R-:W4:Y:S04]  /*6a1b0*/  LDL.LU R72, [R1+0x39c] ;  /* 0x00039c0001487983 */ /* 0x000f280000300800 */
[----:B------:R-:W4:Y:S04]  /*6a1c0*/  LDL.LU.64 R68, [R1+0x2b8] ;  /* 0x0002b80001447983 */ /* 0x000f280000300a00 */
[----:B------:R-:W5:Y:S04]  /*6a1d0*/  LDL.LU R37, [R1+0x1cc4] ;  /* 0x001cc40001257983 */ /* 0x000f680000300800 */
[----:B------:R-:W4:Y:S04]  /*6a1e0*/  LDL.LU R70, [R1+0x198] ;  /* 0x0001980001467983 */ /* 0x000f280000300800 */
[----:B------:R-:W4:Y:S04]  /*6a1f0*/  LDL.LU R73, [R1+0x19c] ;  /* 0x00019c0001497983 */ /* 0x000f280000300800 */
[----:B--2---:R0:W-:Y:S01]  /*6a200*/  @P5 STG.E.U8 desc[UR14][R44.64], R0 ;  /* 0x000000002c005986 */ /* 0x0041e2000c10110e */
[----:B-1----:R-:W-:Y:S01]  /*6a210*/  ISETP.LT.AND P5, PT, R5, UR6, !P6 ;  /* 0x0000000605007c0c */ /* 0x002fe2000f7a1270 */
[----:B------:R-:W1:Y:S02]  /*6a220*/  LDCU UR6, c[0x0][0x398] ;  /* 0x00007300ff0677ac */ /* 0x000e640008000800 */
[----:B------:R-:W2:Y:S01]  /*6a230*/  LDL.LU.64 R50, [R1+0x2b0] ;  /* 0x0002b00001327983 */ /* 0x000ea20000300a00 */
[----:B------:R-:W-:-:S03]  /*6a240*/  PRMT R36, R36, 0x9910, RZ ;  /* 0x0000991024247816 */ /* 0x000fc600000000ff */
[----:B0-----:R-:W2:Y:S01]  /*6a250*/  LDL.LU.64 R44, [R1+0x2a8] ;  /* 0x0002a800012c7983 */ /* 0x001ea20000300a00 */
[----:B------:R-:W-:-:S03]  /*6a260*/  PRMT R0, R40, 0x9910, RZ ;  /* 0x0000991028007816 */ /* 0x000fc600000000ff */
[----:B------:R-:W2:Y:S04]  /*6a270*/  LDL.LU.64 R48, [R1+0x2a0] ;  /* 0x0002a00001307983 */ /* 0x000ea80000300a00 */
[----:B------:R-:W2:Y:S01]  /*6a280*/  LDL.LU.64 R40, [R1+0x2c8] ;  /* 0x0002c80001287983 */ /* 0x000ea20000300a00 */
[----:B------:R-:W-:-:S05]  /*6a290*/  SHF.R.S32.HI R36, RZ, 0x8, R36 ;  /* 0x00000008ff247819 */ /* 0x000fca0000011424 */
[----:B---3--:R0:W-:Y:S04]  /*6a2a0*/  @P5 STG.E.U8 desc[UR14][R42.64], R36 ;  /* 0x000000242a005986 */ /* 0x0081e8000c10110e */
[----:B0-----:R-:W3:Y:S01]  /*6a2b0*/  LDL.LU.64 R42, [R1+0x1d70] ;  /* 0x001d7000012a7983 */ /* 0x001ee20000300a00 */
[----:B------:R-:W-:Y:S01]  /*6a2c0*/  ISETP.LT.AND P6, PT, R71, UR8, !P6 ;  /* 0x0000000847007c0c */ /* 0x000fe2000f7c1270 */
[----:B------:R-:W0:Y:S01]  /*6a2d0*/  LDCU UR8, c[0x0][0x398] ;  /* 0x00007300ff0877ac */ /* 0x000e220008000800 */
[----:B------:R-:W-:Y:S01]  /*6a2e0*/  SHF.R.S32.HI R0, RZ, 0x8, R0 ;  /* 0x00000008ff007819 */ /* 0x000fe20000011400 */
[----:B------:R-:W3:Y:S01]  /*6a2f0*/  LDL.LU R38, [R1+0x1ccc] ;  /* 0x001ccc0001267983 */ /* 0x000ee20000300800 */
[----:B-----5:R-:W-:Y:S01]  /*6a300*/  ISETP.GE.AND P5, PT, R37, UR4, PT ;  /* 0x0000000425007c0c */ /* 0x020fe2000bfa6270 */
[----:B------:R-:W5:Y:S08]  /*6a310*/  LDCU UR4, c[0x0][0x398] ;  /* 0x00007300ff0477ac */ /* 0x000f700008000800 */
[----:B--2---:R2:W-:Y:S01]  /*6a320*/  @P6 STG.E.U8 desc[UR14][R40.64], R0 ;  /* 0x0000000028006986 */ /* 0x0045e2000c10110e */
[----:B----4-:R-:W-:Y:S01]  /*6a330*/  ISETP.LT.AND P6, PT, R66, UR10, !P5 ;  /* 0x0000000a42007c0c */ /* 0x010fe2000efc1270 */
[----:B------:R-:W4:Y:S01]  /*6a340*/  LDCU UR10, c[0x0][0x398] ;  /* 0x00007300ff0a77ac */ /* 0x000f220008000800 */
[----:B--2---:R-:W-:-:S11]  /*6a350*/  F2FP.SATFINITE.E5M2.F32.PACK_AB_MERGE_C R0, R47, R46, RZ ;  /* 0x0000002e2f00723e */ /* 0x004fd600048060ff */
[----:B---3--:R2:W-:Y:S04]  /*6a360*/  @P6 STG.E.U8 desc[UR14][R42.64], R0 ;  /* 0x000000002a006986 */ /* 0x0085e8000c10110e */
[----:B--2---:R-:W2:Y:S01]  /*6a370*/  LDL.LU.64 R42, [R1+0x1d68] ;  /* 0x001d6800012a7983 */ /* 0x004ea20000300a00 */
[----:B-----5:R-:W-:Y:S01]  /*6a380*/  ISETP.LT.AND P6, PT, R67, UR4, !P5 ;  /* 0x0000000443007c0c */ /* 0x020fe2000efc1270 */
[----:B------:R-:W3:Y:S01]  /*6a390*/  LDCU UR4, c[0x0][0x39c] ;  /* 0x00007380ff0477ac */ /* 0x000ee20008000800 */
[----:B------:R-:W-:Y:S01]  /*6a3a0*/  F2FP.SATFINITE.E5M2.F32.PACK_AB_MERGE_C R37, R72, R39, RZ ;  /* 0x000000274825723e */ /* 0x000fe200048060ff */
[----:B------:R-:W5:Y:S01]  /*6a3b0*/  LDL.LU.64 R46, [R1+0x298] ;  /* 0x00029800012e7983 */ /* 0x000f620000300a00 */
        /* <DEDUP_REMOVED lines=8> */
[----:B---3--:R-:W-:Y:S01]  /*6a440*/  ISETP.GE.AND P6, PT, R38, UR4, PT ;  /* 0x0000000426007c0c */ /* 0x008fe2000bfc6270 */
[----:B------:R-:W3:Y:S01]  /*6a450*/  LDCU UR4, c[0x0][0x398] ;  /* 0x00007300ff0477ac */ /* 0x000ee20008000800 */
[----:B--2---:R-:W-:-:S05]  /*6a460*/  F2FP.SATFINITE.E5M2.F32.PACK_AB_MERGE_C R42, R43, R42, RZ ;  /* 0x0000002a2b2a723e */ /* 0x004fca00048060ff */
[----:B------:R2:W-:Y:S04]  /*6a470*/  @P5 STG.E.U8 desc[UR14][R44.64], R42 ;  /* 0x0000002a2c005986 */ /* 0x0005e8000c10110e */
[----:B--2---:R-:W2:Y:S01]  /*6a480*/  LDL.LU.64 R44, [R1+0x290] ;  /* 0x00029000012c7983 */ /* 0x004ea20000300a00 */
[----:B-1----:R-:W-:Y:S01]  /*6a490*/  ISETP.LT.AND P5, PT, R66, UR6, !P6 ;  /* 0x0000000642007c0c */ /* 0x002fe2000f7a1270 */
[----:B------:R-:W1:Y:S01]  /*6a4a0*/  LDCU UR6, c[0x0][0x398] ;  /* 0x00007300ff0677ac */ /* 0x000e620008000800 */
[----:B------:R-:W-:-:S11]  /*6a4b0*/  SHF.R.S32.HI R0, RZ, 0x8, R0 ;  /* 0x00000008ff007819 */ /* 0x000fd60000011400 */
[----:B------:R0:W-:Y:S01]  /*6a4c0*/  @P5 STG.E.U8 desc[UR14][R48.64], R0 ;  /* 0x0000000030005986 */ /* 0x0001e2000c10110e */
[----:B---3--:R-:W-:Y:S01]  /*6a4d0*/  ISETP.LT.AND P5, PT, R67, UR4, !P6 ;  /* 0x0000000443007c0c */ /* 0x008fe2000f7a1270 */
[----:B------:R-:W3:Y:S01]  /*6a4e0*/  LDCU UR4, c[0x0][0x39c] ;  /* 0x00007380ff0477ac */ /* 0x000ee20008000800 */
[----:B0-----:R-:W-:Y:S01]  /*6a4f0*/  PRMT R0, R37, 0x9910, RZ ;  /* 0x0000991025007816 */ /* 0x001fe200000000ff */
[----:B------:R-:W3:Y:S04]  /*6a500*/  LDL.LU R48, [R1+0x5a0] ;  /* 0x0005a00001307983 */ /* 0x000ee80000300800 */
[----:B------:R-:W3:Y:S01]  /*6a510*/  LDL.LU R49, [R1+0x5a4] ;  /* 0x0005a40001317983 */ /* 0x000ee20000300800 */
[----:B------:R-:W-:-:S03]  /*6a520*/  SHF.R.S32.HI R0, RZ, 0x8, R0 ;  /* 0x00000008ff007819 */ /* 0x000fc60000011400 */
[----:B------:R-:W3:Y:S04]  /*6a530*/  LDL.LU R39, [R1+0x3a0] ;  /* 0x0003a00001277983 */ /* 0x000ee80000300800 */
[----:B------:R-:W3:Y:S04]  /*6a540*/  LDL.LU R68, [R1+0x3a4] ;  /* 0x0003a40001447983 */ /* 0x000ee80000300800 */
[----:B------:R-:W3:Y:S04]  /*6a550*/  LDL.LU.64 R40, [R1+0x278] ;  /* 0x0002780001287983 */ /* 0x000ee80000300a00 */
[----:B------:R-:W3:Y:S04]  /*6a560*/  LDL.LU R37, [R1+0x1cdc] ;  /* 0x001cdc0001257983 */ /* 0x000ee80000300800 */
[----:B------:R-:W4:Y:S04]  /*6a570*/  LDL.LU R69, [R1+0x1a0] ;  /* 0x0001a00001457983 */ /* 0x000f280000300800 */
[----:B------:R-:W4:Y:S04]  /*6a580*/  LDL.LU R70, [R1+0x1a4] ;  /* 0x0001a40001467983 */ /* 0x000f280000300800 */
[----:B-----5:R0:W-:Y:S01]  /*6a590*/  @P5 STG.E.U8 desc[UR14][R46.64], R0 ;  /* 0x000000002e005986 */ /* 0x0201e2000c10110e */
[----:B-1----:R-:W-:Y:S01]  /*6a5a0*/  ISETP.LT.AND P5, PT, R5, UR6, !P6 ;  /* 0x0000000605007c0c */ /* 0x002fe2000f7a1270 */
[----:B------:R-:W1:Y:S02]  /*6a5b0*/  LDCU UR6, c[0x0][0x398] ;  /* 0x00007300ff0677ac */ /* 0x000e640008000800 */
[----:B------:R-:W5:Y:S01]  /*6a5c0*/  LDL.LU.64 R72, [R1+0x270] ;  /* 0x0002700001487983 */ /* 0x000f620000300a00 */
[----:B------:R-:W-:-:S03]  /*6a5d0*/  PRMT R36, R36, 0x9910, RZ ;  /* 0x0000991024247816 */ /* 0x000fc600000000ff */
[----:B0-----:R-:W4:Y:S01]  /*6a5e0*/  LDL.LU.64 R46, [R1+0x268] ;  /* 0x00026800012e7983 */ /* 0x001f220000300a00 */
[----:B------:R-:W-:-:S03]  /*6a5f0*/  PRMT R0, R42, 0x9910, RZ ;  /* 0x000099102a007816 */ /* 0x000fc600000000ff */
[----:B------:R-:W4:Y:S04]  /*6a600*/  LDL.LU.64 R50, [R1+0x260] ;  /* 0x0002600001327983 */ /* 0x000f280000300a00 */
[----:B------:R-:W4:Y:S01]  /*6a610*/  LDL.LU.64 R42, [R1+0x288] ;  /* 0x00028800012a7983 */ /* 0x000f220000300a00 */
[----:B------:R-:W-:-:S05]  /*6a620*/  SHF.R.S32.HI R36, RZ, 0x8, R36 ;  /* 0x00000008ff247819 */ /* 0x000fca0000011424 */
[----:B--2---:R0:W-:Y:S04]  /*6a630*/  @P5 STG.E.U8 desc[UR14][R44.64], R36 ;  /* 0x000000242c005986 */ /* 0x0041e8000c10110e */
[----:B0-----:R-:W2:Y:S01]  /*6a640*/  LDL.LU.64 R44, [R1+0x1d60] ;  /* 0x001d6000012c7983 */ /* 0x001ea20000300a00 */
[----:B------:R-:W-:Y:S01]  /*6a650*/  ISETP.LT.AND P6, PT, R71, UR8, !P6 ;  /* 0x0000000847007c0c */ /* 0x000fe2000f7c1270 */
[----:B------:R-:W0:Y:S01]  /*6a660*/  LDCU UR8, c[0x0][0x398] ;  /* 0x00007300ff0877ac */ /* 0x000e220008000800 */
[----:B------:R-:W-:Y:S01]  /*6a670*/  SHF.R.S32.HI R0, RZ, 0x8, R0 ;  /* 0x00000008ff007819 */ /* 0x000fe20000011400 */
[----:B------:R-:W5:Y:S01]  /*6a680*/  LDL.LU R38, [R1+0x1ce0] ;  /* 0x001ce00001267983 */ /* 0x000f620000300800 */
[----:B---3--:R-:W-:Y:S01]  /*6a690*/  ISETP.GE.AND P5, PT, R37, UR4, PT ;  /* 0x0000000425007c0c */ /* 0x008fe2000bfa6270 */
[----:B------:R-:W3:Y:S08]  /*6a6a0*/  LDCU UR4, c[0x0][0x398] ;  /* 0x00007300ff0477ac */ /* 0x000ef00008000800 */
[----:B----4-:R4:W-:Y:S01]  /*6a6b0*/  @P6 STG.E.U8 desc[UR14][R42.64], R0 ;  /* 0x000000002a006986 */ /* 0x0109e2000c10110e */
[----:B------:R-:W-:Y:S01]  /*6a6c0*/  ISETP.LT.AND P6, PT, R66, UR10, !P5 ;  /* 0x0000000a42007c0c */ /* 0x000fe2000efc1270 */
[----:B------:R-:W0:Y:S01]  /*6a6d0*/  LDCU UR10, c[0x0][0x398] ;  /* 0x00007300ff0a77ac */ /* 0x000e220008000800 */
[----:B----4-:R-:W-:-:S11]  /*6a6e0*/  F2FP.SATFINITE.E5M2.F32.PACK_AB_MERGE_C R0, R49, R48, RZ ;  /* 0x000000303100723e */ /* 0x010fd600048060ff */
[----:B--2---:R2:W-:Y:S04]  /*6a6f0*/  @P6 STG.E.U8 desc[UR14][R44.64], R0 ;  /* 0x000000002c006986 */ /* 0x0045e8000c10110e */
[----:B--2---:R-:W2:Y:S01]  /*6a700*/  LDL.LU.64 R44, [R1+0x1d58] ;  /* 0x001d5800012c7983 */ /* 0x004ea20000300a00 */
[----:B---3--:R-:W-:Y:S01]  /*6a710*/  ISETP.LT.AND P6, PT, R67, UR4, !P5 ;  /* 0x0000000443007c0c */ /* 0x008fe2000efc1270 */
[----:B------:R-:W3:Y:S01]  /*6a720*/  LDCU UR4, c[0x0][0x39c] ;  /* 0x00007380ff0477ac */ /* 0x000ee20008000800 */
        /* <DEDUP_REMOVED lines=21> */
[----:B-----5:R-:W-:Y:S01]  /*6a880*/  PRMT R0, R37, 0x9910, RZ ;  /* 0x0000991025007816 */ /* 0x020fe200000000ff */
[----:B------:R-:W5:Y:S03]  /*6a890*/  LDL.LU R50, [R1+0x5a8] ;  /* 0x0005a80001327983 */ /* 0x000f660000300800 */
[----:B------:R-:W-:Y:S01]  /*6a8a0*/  SHF.R.S32.HI R0, RZ, 0x8, R0 ;  /* 0x00000008ff007819 */ /* 0x000fe20000011400 */
[----:B------:R-:W5:Y:S06]  /*6a8b0*/  LDL.LU R51, [R1+0x5ac] ;  /* 0x0005ac0001337983 */ /* 0x000f6c0000300800 */
[----:B----4-:R4:W-:Y:S01]  /*6a8c0*/  @P5 STG.E.U8 desc[UR14][R48.64], R0 ;  /* 0x0000000030005986 */ /* 0x0109e2000c10110e */
[----:B-1----:R-:W-:Y:S01]  /*6a8d0*/  ISETP.LT.AND P5, PT, R5, UR6, !P6 ;  /* 0x0000000605007c0c */ /* 0x002fe2000f7a1270 */
[----:B------:R-:W1:Y:S01]  /*6a8e0*/  LDCU UR6, c[0x0][0x398] ;  /* 0x00007300ff0677ac */ /* 0x000e620008000800 */
[----:B------:R-:W-:Y:S01]  /*6a8f0*/  PRMT R36, R36, 0x9910, RZ ;  /* 0x0000991024247816 */ /* 0x000fe200000000ff */
[----:B------:R-:W3:Y:S04]  /*6a900*/  LDL.LU R43, [R1+0x3a8] ;  /* 0x0003a800012b7983 */ /* 0x000ee80000300800 */
[----:B------:R-:W3:Y:S01]  /*6a910*/  LDL.LU R39, [R1+0x3ac] ;  /* 0x0003ac0001277983 */ /* 0x000ee20000300800 */
[----:B------:R-:W-:-:S03]  /*6a920*/  SHF.R.S32.HI R36, RZ, 0x8, R36 ;  /* 0x00000008ff247819 */ /* 0x000fc60000011424 */
[----:B------:R-:W3:Y:S04]  /*6a930*/  LDL.LU.64 R40, [R1+0x238] ;  /* 0x0002380001287983 */ /* 0x000ee80000300a00 */
[----:B------:R-:W3:Y:S01]  /*6a940*/  LDL.LU R38, [R1+0x1c50] ;  /* 0x001c500001267983 */ /* 0x000ee20000300800 */
[----:B0-----:R-:W-:Y:S01]  /*6a950*/  ISETP.LT.AND P6, PT, R71, UR8, !P6 ;  /* 0x0000000847007c0c */ /* 0x001fe2000f7c1270 */
[----:B------:R-:W0:Y:S02]  /*6a960*/  LDCU UR8, c[0x0][0x398] ;  /* 0x00007300ff0877ac */ /* 0x000e240008000800 */
[----:B------:R-:W5:Y:S01]  /*6a970*/  LDL.LU R68, [R1+0x1a8] ;  /* 0x0001a80001447983 */ /* 0x000f620000300800 */
[----:B----4-:R-:W-:-:S03]  /*6a980*/  PRMT R0, R44, 0x9910, RZ ;  /* 0x000099102c007816 */ /* 0x010fc600000000ff */
[----:B------:R-:W4:Y:S04]  /*6a990*/  LDL.LU R69, [R1+0x1ac] ;  /* 0x0001ac0001457983 */ /* 0x000f280000300800 */
[----:B------:R-:W4:Y:S04]  /*6a9a0*/  LDL.LU.64 R72, [R1+0x230] ;  /* 0x0002300001487983 */ /* 0x000f280000300a00 */
[----:B------:R-:W4:Y:S04]  /*6a9b0*/  LDL.LU.64 R48, [R1+0x228] ;  /* 0x0002280001307983 */ /* 0x000f280000300a00 */
[----:B------:R-:W4:Y:S04]  /*6a9c0*/  LDL.LU.64 R70, [R1+0x220] ;  /* 0x0002200001467983 */ /* 0x000f280000300a00 */
[----:B------:R-:W0:Y:S04]  /*6a9d0*/  LDL.LU R44, [R1+0x704] ;  /* 0x00070400012c7983 */ /* 0x000e280000300800 */
[----:B--2---:R2:W-:Y:S04]  /*6a9e0*/  @P5 STG.E.U8 desc[UR14][R46.64], R36 ;  /* 0x000000242e005986 */ /* 0x0045e8000c10110e */
[----:B--2---:R-:W2:Y:S04]  /*6a9f0*/  LDL.LU.64 R46, [R1+0x1d50] ;  /* 0x001d5000012e7983 */ /* 0x004ea80000300a00 */
[----:B------:R-:W2:Y:S01]  /*6aa00*/  LDL.LU.64 R36, [R1+0x248] ;  /* 0x0002480001247983 */ /* 0x000ea20000300a00 */
[----:B------:R-:W-:-:S02]  /*6aa10*/  SHF.R.S32.HI R0, RZ, 0x8, R0 ;  /* 0x00000008ff007819 */ /* 0x000fc40000011400 */
[----:B---3--:R-:W-:Y:S01]  /*6aa20*/  ISETP.GE.AND P5, PT, R38, UR4, PT ;  /* 0x0000000426007c0c */ /* 0x008fe2000bfa6270 */
[----:B------:R-:W3:Y:S01]  /*6aa30*/  LDCU UR4, c[0x0][0x398] ;  /* 0x00007300ff0477ac */ /* 0x000ee20008000800 */
[----:B------:R-:W4:Y:S04]  /*6aa40*/  LDL.LU R38, [R1+0x1c58] ;  /* 0x001c580001267983 */ /* 0x000f280000300800 */
[----:B--2---:R5:W-:Y:S01]  /*6aa50*/  @P6 STG.E.U8 desc[UR14][R36.64], R0 ;  /* 0x0000000024006986 */ /* 0x004be2000c10110e */
[----:B------:R-:W-:Y:S01]  /*6aa60*/  ISETP.LT.AND P6, PT, R66, UR10, !P5 ;  /* 0x0000000a42007c0c */ /* 0x000fe2000efc1270 */
[----:B------:R-:W2:Y:S01]  /*6aa70*/  LDCU UR10, c[0x0][0x398] ;  /* 0x00007300ff0a77ac */ /* 0x000ea20008000800 */
[----:B-----5:R-:W-:-:S11]  /*6aa80*/  F2FP.SATFINITE.E5M2.F32.PACK_AB_MERGE_C R0, R51, R50, RZ ;  /* 0x000000323300723e */ /* 0x020fd600048060ff */
[----:B------:R5:W-:Y:S04]  /*6aa90*/  @P6 STG.E.U8 desc[UR14][R46.64], R0 ;  /* 0x000000002e006986 */ /* 0x000be8000c10110e */
[----:B-----5:R-:W5:Y:S01]  /*6aaa0*/  LDL.LU.64 R46, [R1+0x1d48] ;  /* 0x001d4800012e7983 */ /* 0x020f620000300a00 */
[----:B---3--:R-:W-:Y:S01]  /*6aab0*/  ISETP.LT.AND P6, PT, R67, UR4, !P5 ;  /* 0x0000000443007c0c */ /* 0x008fe2000efc1270 */
[----:B------:R-:W3:Y:S01]  /*6aac0*/  LDCU UR4, c[0x0][0x39c] ;  /* 0x00007380ff0477ac */ /* 0x000ee20008000800 */
[----:B------:R-:W-:Y:S01]  /*6aad0*/  F2FP.SATFINITE.E5M2.F32.PACK_AB_MERGE_C R37, R39, R43, RZ ;  /* 0x0000002b2725723e */ /* 0x000fe200048060ff */
[----:B------:R-:W2:Y:S01]  /*6aae0*/  LDL.LU.64 R50, [R1+0x218] ;  /* 0x0002180001327983 */ /* 0x000ea20000300a00 */
[----:B----4-:R-:W-:-:S09]  /*6aaf0*/  F2FP.SATFINITE.E5M2.F32.PACK_AB_MERGE_C R36, R69, R68, RZ ;  /* 0x000000444524723e */ /* 0x010fd200048060ff */
        /* <DEDUP_REMOVED lines=9> */
[----:B-----5:R-:W-:-:S05]  /*6ab90*/  F2FP.SATFINITE.E5M2.F32.PACK_AB_MERGE_C R46, R47, R46, RZ ;  /* 0x0000002e2f2e723e */ /* 0x020fca00048060ff */
[----:B------:R4:W-:Y:S04]  /*6aba0*/  @P5 STG.E.U8 desc[UR14][R48.64], R46 ;  /* 0x0000002e30005986 */ /* 0x0009e8000c10110e */
[----:B----4-:R-:W4:Y:S01]  /*6abb0*/  LDL.LU.64 R48, [R1+0x210] ;  /* 0x0002100001307983 */ /* 0x010f220000300a00 */
[----:B-1----:R-:W-:Y:S01]  /*6abc0*/  ISETP.LT.AND P5, PT, R66, UR6, !P6 ;  /* 0x0000000642007c0c */ /* 0x002fe2000f7a1270 */
[----:B------:R-:W1:Y:S01]  /*6abd0*/  LDCU UR6, c[0x0][0x398] ;  /* 0x00007300ff0677ac */ /* 0x000e620008000800 */
[----:B------:R-:W-:-:S11]  /*6abe0*/  SHF.R.S32.HI R0, RZ, 0x8, R0 ;  /* 0x00000008ff007819 */ /* 0x000fd60000011400 */
[----:B------:R5:W-:Y:S01]  /*6abf0*/  @P5 STG.E.U8 desc[UR14][R70.64], R0 ;  /* 0x0000000046005986 */ /* 0x000be2000c10110e */
[----:B---3--:R-:W-:Y:S01]  /*6ac00*/  ISETP.LT.AND P5, PT, R67, UR4, !P6 ;  /* 0x0000000443007c0c */ /* 0x008fe2000f7a1270 */
[----:B------:R-:W3:Y:S01]  /*6ac10*/  LDCU UR4, c[0x0][0x39c] ;  /* 0x00007380ff0477ac */ /* 0x000ee20008000800 */
[----:B-----5:R-:W-:Y:S01]  /*6ac20*/  PRMT R0, R37, 0x9910, RZ ;  /* 0x0000991025007816 */ /* 0x020fe200000000ff */
[----:B------:R-:W5:Y:S04]  /*6ac30*/  LDL.LU R70, [R1+0x5b0] ;  /* 0x0005b00001467983 */ /* 0x000f680000300800 */
[----:B------:R-:W5:Y:S01]  /*6ac40*/  LDL.LU R71, [R1+0x5b4] ;  /* 0x0005b40001477983 */ /* 0x000f620000300800 */
[----:B------:R-:W-:-:S03]  /*6ac50*/  SHF.R.S32.HI R0, RZ, 0x8, R0 ;  /* 0x00000008ff007819 */ /* 0x000fc60000011400 */
[----:B------:R-:W3:Y:S04]  /*6ac60*/  LDL.LU R45, [R1+0x3b0] ;  /* 0x0003b000012d7983 */ /* 0x000ee80000300800 */
[----:B------:R-:W3:Y:S04]  /*6ac70*/  LDL.LU R40, [R1+0x3b4] ;  /* 0x0003b40001287983 */ /* 0x000ee80000300800 */
[----:B------:R-:W3:Y:S04]  /*6ac80*/  LDL.LU.64 R42, [R1+0x178] ;  /* 0x00017800012a7983 */ /* 0x000ee80000300a00 */
[----:B------:R-:W3:Y:S04]  /*6ac90*/  LDL.LU R37, [R1+0x1c5c] ;  /* 0x001c5c0001257983 */ /* 0x000ee80000300800 */
[----:B------:R-:W5:Y:S04]  /*6aca0*/  LDL.LU R41, [R1+0x1b0] ;  /* 0x0001b00001297983 */ /* 0x000f680000300800 */
[----:B------:R-:W5:Y:S04]  /*6acb0*/  LDL.LU R39, [R1+0x1b4] ;  /* 0x0001b40001277983 */ /* 0x000f680000300800 */
[----:B--2---:R2:W-:Y:S01]  /*6acc0*/  @P5 STG.E.U8 desc[UR14][R50.64], R0 ;  /* 0x0000000032005986 */ /* 0x0045e2000c10110e */
[----:B-1----:R-:W-:Y:S01]  /*6acd0*/  ISETP.LT.AND P5, PT, R5, UR6, !P6 ;  /* 0x0000000605007c0c */ /* 0x002fe2000f7a1270 */
[----:B------:R-:W1:Y:S02]  /*6ace0*/  LDCU UR6, c[0x0][0x398] ;  /* 0x00007300ff0677ac */ /* 0x000e640008000800 */
[----:B------:R-:W5:Y:S01]  /*6acf0*/  LDL.LU.64 R68, [R1+0x170] ;  /* 0x0001700001447983 */ /* 0x000f620000300a00 */
[----:B------:R-:W-:-:S03]  /*6ad00*/  PRMT R36, R36, 0x9910, RZ ;  /* 0x0000991024247816 */ /* 0x000fc600000000ff */
[----:B--2---:R-:W2:Y:S01]  /*6ad10*/  LDL.LU.64 R50, [R1+0x168] ;  /* 0x0001680001327983 */ /* 0x004ea20000300a00 */
[----:B------:R-:W-:-:S03]  /*6ad20*/  PRMT R0, R46, 0x9910, RZ ;  /* 0x000099102e007816 */ /* 0x000fc600000000ff */
[----:B------:R-:W2:Y:S04]  /*6ad30*/  LDL.LU.64 R72, [R1+0x160] ;  /* 0x0001600001487983 */ /* 0x000ea80000300a00 */
[----:B------:R-:W2:Y:S01]  /*6ad40*/  LDL.LU.64 R46, [R1+0x208] ;  /* 0x00020800012e7983 */ /* 0x000ea20000300a00 */
[----:B------:R-:W-:-:S05]  /*6ad50*/  SHF.R.S32.HI R36, RZ, 0x8, R36 ;  /* 0x00000008ff247819 */ /* 0x000fca0000011424 */
[----:B----4-:R4:W-:Y:S04]  /*6ad60*/  @P5 STG.E.U8 desc[UR14][R48.64], R36 ;  /* 0x0000002430005986 */ /* 0x0109e8000c10110e */
[----:B----4-:R-:W4:Y:S01]  /*6ad70*/  LDL.LU.64 R48, [R1+0x1d40] ;  /* 0x001d400001307983 */ /* 0x010f220000300a00 */
[----:B0-----:R-:W-:Y:S01]  /*6ad80*/  ISETP.LT.AND P6, PT, R44, UR8, !P6 ;  /* 0x000000082c007c0c */ /* 0x001fe2000f7c1270 */
[----:B------:R-:W0:Y:S01]  /*6ad90*/  LDCU UR8, c[0x0][0x398] ;  /* 0x00007300ff0877ac */ /* 0x000e220008000800 */
[----:B------:R-:W-:Y:S01]  /*6ada0*/  SHF.R.S32.HI R0, RZ, 0x8, R0 ;  /* 0x00000008ff007819 */ /* 0x000fe20000011400 */
[----:B------:R-:W4:Y:S01]  /*6adb0*/  LDL.LU R38, [R1+0x1c64] ;  /* 0x001c640001267983 */ /* 0x000f220000300800 */
[----:B---3--:R-:W-:Y:S01]  /*6adc0*/  ISETP.GE.AND P5, PT, R37, UR4, PT ;  /* 0x0000000425007c0c */ /* 0x008fe2000bfa6270 */
[----:B------:R-:W3:Y:S08]  /*6add0*/  LDCU UR4, c[0x0][0x398] ;  /* 0x00007300ff0477ac */ /* 0x000ef00008000800 */
[----:B--2---:R5:W-:Y:S01]  /*6ade0*/  @P6 STG.E.U8 desc[UR14][R46.64], R0 ;  /* 0x000000002e006986 */ /* 0x004be2000c10110e */
[----:B------:R-:W-:Y:S01]  /*6adf0*/  ISETP.LT.AND P6, PT, R66, UR10, !P5 ;  /* 0x0000000a42007c0c */ /* 0x000fe2000efc1270 */
[----:B------:R-:W2:Y:S01]  /*6ae00*/  LDCU UR10, c[0x0][0x398] ;  /* 0x00007300ff0a77ac */ /* 0x000ea20008000800 */
[----:B-----5:R-:W-:-:S11]  /*6ae10*/  F2FP.SATFINITE.E5M2.F32.PACK_AB_MERGE_C R0, R71, R70, RZ ;  /* 0x000000464700723e */ /* 0x020fd600048060ff */
[----:B----4-:R4:W-:Y:S04]  /*6ae20*/  @P6 STG.E.U8 desc[UR14][R48.64], R0 ;  /* 0x0000000030006986 */ /* 0x0109e8000c10110e */
[----:B----4-:R-:W4:Y:S01]  /*6ae30*/  LDL.LU.64 R48, [R1+0x1d38] ;  /* 0x001d380001307983 */ /* 0x010f220000300a00 */
[----:B---3--:R-:W-:Y:S01]  /*6ae40*/  ISETP.LT.AND P6, PT, R67, UR4, !P5 ;  /* 0x0000000443007c0c */ /* 0x008fe2000efc1270 */
        /* <DEDUP_REMOVED lines=13> */
[----:B----4-:R-:W-:-:S05]  /*6af20*/  F2FP.SATFINITE.E5M2.F32.PACK_AB_MERGE_C R48, R49, R48, RZ ;  /* 0x000000303130723e */ /* 0x010fca00048060ff */
[----:B------:R4:W-:Y:S04]  /*6af30*/  @P5 STG.E.U8 desc[UR14][R50.64], R48 ;  /* 0x0000003032005986 */ /* 0x0009e8000c10110e */
[----:B----4-:R-:W4:Y:S01]  /*6af40*/  LDL.LU.64 R50, [R1+0x150] ;  /* 0x0001500001327983 */ /* 0x010f220000300a00 */
[----:B-1----:R-:W-:Y:S01]  /*6af50*/  ISETP.LT.AND P5, PT, R66, UR6, !P6 ;  /* 0x0000000642007c0c */ /* 0x002fe2000f7a1270 */
[----:B------:R-:W1:Y:S01]  /*6af60*/  LDCU UR6, c[0x0][0x398] ;  /* 0x00007300ff0677ac */ /* 0x000e620008000800 */
[----:B------:R-:W-:-:S11]  /*6af70*/  SHF.R.S32.HI R0, RZ, 0x8, R0 ;  /* 0x00000008ff007819 */ /* 0x000fd60000011400 */
[----:B------:R0:W-:Y:S01]  /*6af80*/  @P5 STG.E.U8 desc[UR14][R72.64], R0 ;  /* 0x0000000048005986 */ /* 0x0001e2000c10110e */
[----:B---3--:R-:W-:Y:S01]  /*6af90*/  ISETP.LT.AND P5, PT, R67, UR4, !P6 ;  /* 0x0000000443007c0c */ /* 0x008fe2000f7a1270 */
[----:B------:R-:W3:Y:S02]  /*6afa0*/  LDCU UR4, c[0x0][0x39c] ;  /* 0x00007380ff0477ac */ /* 0x000ee40008000800 */
[----:B0-----:R-:W2:Y:S01]  /*6afb0*/  LDL.LU R72, [R1+0x5b8] ;  /* 0x0005b80001487983 */ /* 0x001ea20000300800 */
[----:B------:R-:W-:-:S03]  /*6afc0*/  PRMT R0, R37, 0x9910, RZ ;  /* 0x0000991025007816 */ /* 0x000fc600000000ff */
[----:B------:R-:W2:Y:S01]  /*6afd0*/  LDL.LU R73, [R1+0x5bc] ;  /* 0x0005bc0001497983 */ /* 0x000ea20000300800 */
[----:B------:R-:W-:-:S03]  /*6afe0*/  SHF.R.S32.HI R0, RZ, 0x8, R0 ;  /* 0x00000008ff007819 */ /* 0x000fc60000011400 */
[----:B------:R-:W2:Y:S04]  /*6aff0*/  LDL.LU R45, [R1+0x3b8] ;  /* 0x0003b800012d7983 */ /* 0x000ea80000300800 */
[----:B------:R-:W2:Y:S04]  /*6b000*/  LDL.LU R42, [R1+0x3bc] ;  /* 0x0003bc00012a7983 */ /* 0x000ea80000300800 */
[----:B------:R-:W2:Y:S04]  /*6b010*/  LDL.LU.64 R46, [R1+0x138] ;  /* 0x00013800012e7983 */ /* 0x000ea80000300a00 */
[----:B------:R-:W3:Y:S04]  /*6b020*/  LDL.LU R37, [R1+0x1c74] ;  /* 0x001c740001257983 */ /* 0x000ee80000300800 */
[----:B------:R-:W2:Y:S04]  /*6b030*/  LDL.LU R43, [R1+0x1b8] ;  /* 0x0001b800012b7983 */ /* 0x000ea80000300800 */
[----:B------:R-:W2:Y:S04]  /*6b040*/  LDL.LU R39, [R1+0x1bc] ;  /* 0x0001bc0001277983 */ /* 0x000ea80000300800 */
[----:B------:R-:W2:Y:S04]  /*6b050*/  LDL.LU.64 R40, [R1+0x130] ;  /* 0x0001300001287983 */ /* 0x000ea80000300a00 */
[----:B-----5:R0:W-:Y:S01]  /*6b060*/  @P5 STG.E.U8 desc[UR14][R70.64], R0 ;  /* 0x0000000046005986 */ /* 0x0201e2000c10110e */
[----:B-1----:R-:W-:Y:S01]  /*6b070*/  ISETP.LT.AND P5, PT, R5, UR6, !P6 ;  /* 0x0000000605007c0c */ /* 0x002fe2000f7a1270 */
[----:B------:R-:W1:Y:S02]  /*6b080*/  LDCU UR6, c[0x0][0x398] ;  /* 0x00007300ff0677ac */ /* 0x000e640008000800 */
[----:B------:R-:W5:Y:S01]  /*6b090*/  LDL.LU.64 R68, [R1+0x128] ;  /* 0x0001280001447983 */ /* 0x000f620000300a00 */
[----:B------:R-:W-:-:S03]  /*6b0a0*/  PRMT R36, R36, 0x9910, RZ ;  /* 0x0000991024247816 */ /* 0x000fc600000000ff */
[----:B0-----:R-:W2:Y:S01]  /*6b0b0*/  LDL.LU.64 R70, [R1+0x120] ;  /* 0x0001200001467983 */ /* 0x001ea20000300a00 */
[----:B------:R-:W-:-:S03]  /*6b0c0*/  PRMT R0, R48, 0x9910, RZ ;  /* 0x0000991030007816 */ /* 0x000fc600000000ff */
[----:B------:R-:W2:Y:S01]  /*6b0d0*/  LDL.LU.64 R48, [R1+0x148] ;  /* 0x0001480001307983 */ /* 0x000ea20000300a00 */
[----:B------:R-:W-:-:S05]  /*6b0e0*/  SHF.R.S32.HI R36, RZ, 0x8, R36 ;  /* 0x00000008ff247819 */ /* 0x000fca0000011424 */
[----:B----4-:R0:W-:Y:S04]  /*6b0f0*/  @P5 STG.E.U8 desc[UR14][R50.64], R36 ;  /* 0x0000002432005986 */ /* 0x0101e8000c10110e */
[----:B0-----:R-:W4:Y:S01]  /*6b100*/  LDL.LU.64 R50, [R1+0x1d30] ;  /* 0x001d300001327983 */ /* 0x001f220000300a00 */
[----:B------:R-:W-:Y:S01]  /*6b110*/  ISETP.LT.AND P6, PT, R44, UR8, !P6 ;  /* 0x000000082c007c0c */ /* 0x000fe2000f7c1270 */
[----:B------:R-:W0:Y:S01]  /*6b120*/  LDCU UR8, c[0x0][0x398] ;  /* 0x00007300ff0877ac */ /* 0x000e220008000800 */
[----:B------:R-:W-:Y:S01]  /*6b130*/  SHF.R.S32.HI R0, RZ, 0x8, R0 ;  /* 0x00000008ff007819 */ /* 0x000fe20000011400 */
[----:B------:R-:W5:Y:S01]  /*6b140*/  LDL.LU R38, [R1+0x1af8] ;  /* 0x001af80001267983 */ /* 0x000f620000300800 */
[----:B---3--:R-:W-:Y:S01]  /*6b150*/  ISETP.GE.AND P5, PT, R37, UR4, PT ;  /* 0x0000000425007c0c */ /* 0x008fe2000bfa6270 */
[----:B------:R-:W3:Y:S08]  /*6b160*/  LDCU UR4, c[0x0][0x398] ;  /* 0x00007300ff0477ac */ /* 0x000ef00008000800 */
[----:B--2---:R2:W-:Y:S01]  /*6b170*/  @P6 STG.E.U8 desc[UR14][R48.64], R0 ;  /* 0x0000000030006986 */ /* 0x0045e2000c10110e */
[----:B------:R-:W-:Y:S01]  /*6b180*/  ISETP.LT.AND P6, PT, R66, UR10, !P5 ;  /* 0x0000000a42007c0c */ /* 0x000fe2000efc1270 */
[----:B------:R-:W0:Y:S01]  /*6b190*/  LDCU UR10, c[0x0][0x398] ;  /* 0x00007300ff0a77ac */ /* 0x000e220008000800 */
[----:B--2---:R-:W-:-:S11]  /*6b1a0*/  F2FP.SATFINITE.E5M2.F32.PACK_AB_MERGE_C R0, R73, R72, RZ ;  /* 0x000000484900723e */ /* 0x004fd600048060ff */
[----:B----4-:R2:W-:Y:S04]  /*6b1b0*/  @P6 STG.E.U8 desc[UR14][R50.64], R0 ;  /* 0x0000000032006986 */ /* 0x0105e8000c10110e */
[----:B--2---:R-:W2:Y:S04]  /*6b1c0*/  LDL.LU.64 R50, [R1+0x1d28] ;  /* 0x001d280001327983 */ /* 0x004ea80000300a00 */
[----:B------:R-:W4:Y:S01]  /*6b1d0*/  LDL.LU.64 R72, [R1+0x118] ;  /* 0x0001180001487983 */ /* 0x000f220000300a00 */
[----:B---3--:R-:W-:Y:S01]  /*6b1e0*/  ISETP.LT.AND P6, PT, R67, UR4, !P5 ;  /* 0x0000000443007c0c */ /* 0x008fe2000efc1270 */
[----:B------:R-:W5:Y:S01]  /*6b1f0*/  LDCU UR4, c[0x0][0x39c] ;  /* 0x00007380ff0477ac */ /* 0x000f620008000800 */
[----:B------:R-:W-:Y:S01]  /*6b200*/  F2FP.SATFINITE.E5M2.F32.PACK_AB_MERGE_C R37, R42, R45, RZ ;  /* 0x0000002d2a25723e */ /* 0x000fe200048060ff */
[----:B------:R-:W3:Y:S01]  /*6b210*/  LDL.LU.64 R48, [R1+0x108] ;  /* 0x0001080001307983 */ /* 0x000ee20000300a00 */
[----:B------:R-:W-:-:S02]  /*6b220*/  F2FP.SATFINITE.E5M2.F32.PACK_AB_MERGE_C R36, R39, R43, RZ ;  /* 0x0000002b2724723e */ /* 0x000fc400048060ff */
[----:B------:R-:W-:Y:S01]  /*6b230*/  PRMT R0, R0, 0x9910, RZ ;  /* 0x0000991000007816 */ /* 0x000fe200000000ff */
[----:B------:R-:W3:Y:S06]  /*6b240*/  LDL.LU R45, [R1+0x5c0] ;  /* 0x0005c000012d7983 */ /* 0x000eec0000300800 */
[----:B------:R-:W-:Y:S01]  /*6b250*/  @P6 STG.E.U8 desc[UR14][R46.64], R37 ;  /* 0x000000252e006986 */ /* 0x000fe2000c10110e */
[----:B-1----:R-:W-:Y:S01]  /*6b260*/  ISETP.LT.AND P6, PT, R5, UR6, !P5 ;  /* 0x0000000605007c0c */ /* 0x002fe2000efc1270 */
[----:B------:R-:W1:Y:S01]  /*6b270*/  LDCU UR6, c[0x0][0x398] ;  /* 0x00007300ff0677ac */ /* 0x000e620008000800 */
[----:B0-----:R-:W-:Y:S01]  /*6b280*/  ISETP.LT.AND P5, PT, R44, UR8, !P5 ;  /* 0x000000082c007c0c */ /* 0x001fe2000efa1270 */
[----:B------:R-:W3:Y:S01]  /*6b290*/  LDL.LU R42, [R1+0x5c4] ;  /* 0x0005c400012a7983 */ /* 0x000ee20000300800 */
[----:B------:R-:W-:Y:S01]  /*6b2a0*/  SHF.R.S32.HI R0, RZ, 0x8, R0 ;  /* 0x00000008ff007819 */ /* 0x000fe20000011400 */
[----:B------:R-:W0:Y:S08]  /*6b2b0*/  LDCU UR8, c[0x0][0x398] ;  /* 0x00007300ff0877ac */ /* 0x000e300008000800 */
[----:B------:R-:W-:Y:S01]  /*6b2c0*/  @P6 STG.E.U8 desc[UR14][R40.64], R36 ;  /* 0x0000002428006986 */ /* 0x000fe2000c10110e */
[----:B-----5:R-:W-:Y:S01]  /*6b2d0*/  ISETP.GE.AND P6, PT, R38, UR4, PT ;  /* 0x0000000426007c0c */ /* 0x020fe2000bfc6270 */
[----:B------:R-:W5:Y:S01]  /*6b2e0*/  LDCU UR4, c[0x0][0x398] ;  /* 0x00007300ff0477ac */ /* 0x000f620008000800 */
[----:B--2---:R-:W-:-:S05]  /*6b2f0*/  F2FP.SATFINITE.E5M2.F32.PACK_AB_MERGE_C R50, R51, R50, RZ ;  /* 0x000000323332723e */ /* 0x004fca00048060ff */
[----:B------:R-:W-:Y:S01]  /*6b300*/  @P5 STG.E.U8 desc[UR14][R68.64], R50 ;  /* 0x0000003244005986 */ /* 0x000fe2000c10110e */
[----:B-1----:R-:W-:Y:S01]  /*6b310*/  ISETP.LT.AND P5, PT, R66, UR6, !P6 ;  /* 0x0000000642007c0c */ /* 0x002fe2000f7a1270 */
[----:B------:R-:W1:-:S12]  /*6b320*/  LDCU UR6, c[0x0][0x398] ;  /* 0x00007300ff0677ac */ /* 0x000e580008000800 */
[----:B------:R2:W-:Y:S01]  /*6b330*/  @P5 STG.E.U8 desc[UR14][R70.64], R0 ;  /* 0x0000000046005986 */ /* 0x0005e2000c10110e */
[----:B-----5:R-:W-:Y:S01]  /*6b340*/  ISETP.LT.AND P5, PT, R67, UR4, !P6 ;  /* 0x0000000443007c0c */ /* 0x020fe2000f7a1270 */
[----:B------:R-:W5:Y:S01]  /*6b350*/  LDCU UR4, c[0x0][0x39c] ;  /* 0x00007380ff0477ac */ /* 0x000f620008000800 */
[----:B--2---:R-:W-:Y:S01]  /*6b360*/  PRMT R0, R37, 0x9910, RZ ;  /* 0x0000991025007816 */ /* 0x004fe200000000ff */
[----:B------:R-:W2:Y:S03]  /*6b370*/  LDL.LU R70, [R1+0x3c0] ;  /* 0x0003c00001467983 */ /* 0x000ea60000300800 */
[----:B------:R-:W-:Y:S01]  /*6b380*/  SHF.R.S32.HI R0, RZ, 0x8, R0 ;  /* 0x00000008ff007819 */ /* 0x000fe20000011400 */
[----:B------:R-:W2:Y:S04]  /*6b390*/  LDL.LU R71, [R1+0x3c4] ;  /* 0x0003c40001477983 */ /* 0x000ea80000300800 */
[----:B------:R-:W2:Y:S04]  /*6b3a0*/  LDL.LU.64 R46, [R1+0xf8] ;  /* 0x0000f800012e7983 */ /* 0x000ea80000300a00 */
[----:B------:R-:W5:Y:S04]  /*6b3b0*/  LDL.LU R37, [R1+0x1c6c] ;  /* 0x001c6c0001257983 */ /* 0x000f680000300800 */
[----:B------:R-:W2:Y:S04]  /*6b3c0*/  LDL.LU R43, [R1+0x1c0] ;  /* 0x0001c000012b7983 */ /* 0x000ea80000300800 */
[----:B------:R-:W2:Y:S04]  /*6b3d0*/  LDL.LU R39, [R1+0x1c4] ;  /* 0x0001c40001277983 */ /* 0x000ea80000300800 */
[----:B------:R-:W2:Y:S04]  /*6b3e0*/  LDL.LU.64 R40, [R1+0xf0] ;  /* 0x0000f00001287983 */ /* 0x000ea80000300a00 */
[----:B----4-:R4:W-:Y:S04]  /*6b3f0*/  @P5 STG.E.U8 desc[UR14][R72.64], R0 ;  /* 0x0000000048005986 */ /* 0x0109e8000c10110e */
[----:B------:R-:W2:Y:S04]  /*6b400*/  LDL.LU.64 R68, [R1+0xe8] ;  /* 0x0000e80001447983 */ /* 0x000ea80000300a00 */
[----:B----4-:R-:W4:Y:S01]  /*6b410*/  LDL.LU.64 R72, [R1+0xe0] ;  /* 0x0000e00001487983 */ /* 0x010f220000300a00 */
[----:B------:R-:W-:-:S03]  /*6b420*/  PRMT R0, R50, 0x9910, RZ ;  /* 0x0000991032007816 */ /* 0x000fc600000000ff */
[----:B------:R-:W2:Y:S01]  /*6b430*/  LDL.LU.64 R50, [R1+0x110] ;  /* 0x0001100001327983 */ /* 0x000ea20000300a00 */
[----:B-1----:R-:W-:Y:S01]  /*6b440*/  ISETP.LT.AND P5, PT, R5, UR6, !P6 ;  /* 0x0000000605007c0c */ /* 0x002fe2000f7a1270 */
[----:B------:R-:W1:Y:S01]  /*6b450*/  LDCU UR6, c[0x0][0x398] ;  /* 0x00007300ff0677ac */ /* 0x000e620008000800 */
[----:B------:R-:W-:Y:S01]  /*6b460*/  PRMT R36, R36, 0x9910, RZ ;  /* 0x0000991024247816 */ /* 0x000fe200000000ff */
[----:B------:R-:W3:Y:S01]  /*6b470*/  LDL.LU R38, [R1+0x1c70] ;  /* 0x001c700001267983 */ /* 0x000ee20000300800 */
[----:B0-----:R-:W-:Y:S01]  /*6b480*/  ISETP.LT.AND P6, PT, R44, UR8, !P6 ;  /* 0x000000082c007c0c */ /* 0x001fe2000f7c1270 */
[----:B------:R-:W0:Y:S01]  /*6b490*/  LDCU UR8, c[0x0][0x398] ;  /* 0x00007300ff0877ac */ /* 0x000e220008000800 */
[----:B------:R-:W-:Y:S02]  /*6b4a0*/  SHF.R.S32.HI R36, RZ, 0x8, R36 ;  /* 0x00000008ff247819 */ /* 0x000fe40000011424 */
[----:B------:R-:W-:-:S05]  /*6b4b0*/  SHF.R.S32.HI R0, RZ, 0x8, R0 ;  /* 0x00000008ff007819 */ /* 0x000fca0000011400 */
[----:B--2---:R-:W-:Y:S01]  /*6b4c0*/  @P5 STG.E.U8 desc[UR14][R50.64], R36 ;  /* 0x0000002432005986 */ /* 0x004fe2000c10110e */
[----:B-----5:R-:W-:Y:S01]  /*6b4d0*/  ISETP.GE.AND P5, PT, R37, UR4, PT ;  /* 0x0000000425007c0c */ /* 0x020fe2000bfa6270 */
[----:B------:R-:W2:Y:S02]  /*6b4e0*/  LDCU UR4, c[0x0][0x398] ;  /* 0x00007300ff0477ac */ /* 0x000ea40008000800 */
[----:B---3--:R3:W-:Y:S01]  /*6b4f0*/  @P6 STG.E.U8 desc[UR14][R48.64], R0 ;  /* 0x0000000030006986 */ /* 0x0087e2000c10110e */
[----:B------:R-:W-:Y:S01]  /*6b500*/  ISETP.LT.AND P6, PT, R66, UR10, !P5 ;  /* 0x0000000a42007c0c */ /* 0x000fe2000efc1270 */
[----:B------:R-:W5:Y:S01]  /*6b510*/  LDCU UR10, c[0x0][0x398] ;  /* 0x00007300ff0a77ac */ /* 0x000f620008000800 */
[----:B---3--:R-:W-:-:S11]  /*6b520*/  F2FP.SATFINITE.E5M2.F32.PACK_AB_MERGE_C R0, R42, R45, RZ ;  /* 0x0000002d2a00723e */ /* 0x008fd600048060ff */
[----:B------:R3:W-:Y:S04]  /*6b530*/  @P6 STG.E.U8 desc[UR14][R52.64], R0 ;  /* 0x0000000034006986 */ /* 0x0007e8000c10110e */
[----:B---3--:R-:W3:Y:S01]  /*6b540*/  LDL.LU.64 R52, [R1+0x1d20] ;  /* 0x001d200001347983 */ /* 0x008ee20000300a00 */
[----:B--2---:R-:W-:Y:S01]  /*6b550*/  ISETP.LT.AND P6, PT, R67, UR4, !P5 ;  /* 0x0000000443007c0c */ /* 0x004fe2000efc1270 */
[----:B------:R-:W2:Y:S01]  /*6b560*/  LDCU UR4, c[0x0][0x39c] ;  /* 0x00007380ff0477ac */ /* 0x000ea20008000800 */
[----:B------:R-:W-:Y:S02]  /*6b570*/  F2FP.SATFINITE.E5M2.F32.PACK_AB_MERGE_C R37, R71, R70, RZ ;  /* 0x000000464725723e */ /* 0x000fe400048060ff */
[----:B------:R-:W-:Y:S01]  /*6b580*/  F2FP.SATFINITE.E5M2.F32.PACK_AB_MERGE_C R36, R39, R43, RZ ;  /* 0x0000002b2724723e */ /* 0x000fe200048060ff */
[----:B------:R-:W4:Y:S01]  /*6b590*/  LDL.LU.64 R70, [R1+0xd8] ;  /* 0x0000d80001467983 */ /* 0x000f220000300a00 */
[----:B------:R-:W-:-:S03]  /*6b5a0*/  PRMT R0, R0, 0x9910, RZ ;  /* 0x0000991000007816 */ /* 0x000fc600000000ff */
[----:B------:R-:W4:Y:S04]  /*6b5b0*/  LDL.LU.64 R50, [R1+0xd0] ;  /* 0x0000d00001327983 */ /* 0x000f280000300a00 */
[----:B------:R2:W-:Y:S01]  /*6b5c0*/  @P6 STG.E.U8 desc[UR14][R46.64], R37 ;  /* 0x000000252e006986 */ /* 0x0005e2000c10110e */
[----:B-1----:R-:W-:Y:S01]  /*6b5d0*/  ISETP.LT.AND P6, PT, R5, UR6, !P5 ;  /* 0x0000000605007c0c */ /* 0x002fe2000efc1270 */
[----:B------:R-:W1:Y:S01]  /*6b5e0*/  LDCU UR6, c[0x0][0x398] ;  /* 0x00007300ff0677ac */ /* 0x000e620008000800 */
[----:B0-----:R-:W-:Y:S01]  /*6b5f0*/  ISETP.LT.AND P5, PT, R44, UR8, !P5 ;  /* 0x000000082c007c0c */ /* 0x001fe2000efa1270 */
[----:B------:R-:W4:Y:S01]  /*6b600*/  LDL.LU.64 R48, [R1+0xc8] ;  /* 0x0000c80001307983 */ /* 0x000f220000300a00 */
[----:B------:R-:W-:Y:S01]  /*6b610*/  SHF.R.S32.HI R0, RZ, 0x8, R0 ;  /* 0x00000008ff007819 */ /* 0x000fe20000011400 */
[----:B------:R-:W0:Y:S02]  /*6b620*/  LDCU UR8, c[0x0][0x398] ;  /* 0x00007300ff0877ac */ /* 0x000e240008000800 */
[----:B--2---:R-:W2:Y:S06]  /*6b630*/  LDL.LU R46, [R1+0x5c8] ;  /* 0x0005c800012e7983 */ /* 0x004eac0000300800 */
[----:B------:R-:W-:Y:S01]  /*6b640*/  @P6 STG.E.U8 desc[UR14][R40.64], R36 ;  /* 0x0000002428006986 */ /* 0x000fe2000c10110e */
[----:B------:R-:W-:Y:S01]  /*6b650*/  ISETP.GE.AND P6, PT, R38, UR4, PT ;  /* 0x0000000426007c0c */ /* 0x000fe2000bfc6270 */
[----:B------:R-:W0:Y:S02]  /*6b660*/  LDCU UR4, c[0x0][0x398] ;  /* 0x00007300ff0477ac */ /* 0x000e240008000800 */
[----:B------:R-:W2:Y:S04]  /*6b670*/  LDL.LU R47, [R1+0x5cc] ;  /* 0x0005cc00012f7983 */ /* 0x000ea80000300800 */
[----:B------:R-:W2:Y:S04]  /*6b680*/  LDL.LU R45, [R1+0x3c8] ;  /* 0x0003c800012d7983 */ /* 0x000ea80000300800 */
[----:B------:R-:W2:Y:S04]  /*6b690*/  LDL.LU R42, [R1+0x3cc] ;  /* 0x0003cc00012a7983 */ /* 0x000ea80000300800 */
[----:B------:R-:W2:Y:S01]  /*6b6a0*/  LDL.LU.64 R38, [R1+0xb8] ;  /* 0x0000b80001267983 */ /* 0x000ea20000300a00 */
[----:B---3--:R-:W-:-:S05]  /*6b6b0*/  F2FP.SATFINITE.E5M2.F32.PACK_AB_MERGE_C R52, R53, R52, RZ ;  /* 0x000000343534723e */ /* 0x008fca00048060ff */
[----:B------:R-:W-:Y:S01]  /*6b6c0*/  @P5 STG.E.U8 desc[UR14][R68.64], R52 ;  /* 0x0000003444005986 */ /* 0x000fe2000c10110e */
[----:B-1----:R-:W-:Y:S01]  /*6b6d0*/  ISETP.LT.AND P5, PT, R66, UR6, !P6 ;  /* 0x0000000642007c0c */ /* 0x002fe2000f7a1270 */
[----:B------:R-:W1:-:S12]  /*6b6e0*/  LDCU UR6, c[0x0][0x398] ;  /* 0x00007300ff0677ac */ /* 0x000e580008000800 */
[----:B----4-:R3:W-:Y:S02]  /*6b6f0*/  @P5 STG.E.U8 desc[UR14][R72.64], R0 ;  /* 0x0000000048005986 */ /* 0x0107e4000c10110e */
[----:B---3--:R-:W-:Y:S02]  /*6b700*/  PRMT R0, R37, 0x9910, RZ ;  /* 0x0000991025007816 */ /* 0x008fe400000000ff */
[----:B------:R-:W3:Y:S01]  /*6b710*/  LDL.LU R37, [R1+0x1c80] ;  /* 0x001c800001257983 */ /* 0x000ee20000300800 */
[----:B0-----:R-:W-:Y:S01]  /*6b720*/  ISETP.LT.AND P5, PT, R67, UR4, !P6 ;  /* 0x0000000443007c0c */ /* 0x001fe2000f7a1270 */
[----:B------:R-:W3:Y:S01]  /*6b730*/  LDCU UR4, c[0x0][0x39c] ;  /* 0x00007380ff0477ac */ /* 0x000ee20008000800 */
[----:B------:R-:W-:Y:S01]  /*6b740*/  SHF.R.S32.HI R0, RZ, 0x8, R0 ;  /* 0x00000008ff007819 */ /* 0x000fe20000011400 */
[----:B------:R-:W4:Y:S01]  /*6b750*/  LDL.LU R43, [R1+0x1c8] ;  /* 0x0001c800012b7983 */ /* 0x000f220000300800 */
[----:B------:R-:W-:-:S03]  /*6b760*/  PRMT R36, R36, 0x9910, RZ ;  /* 0x0000991024247816 */ /* 0x000fc600000000ff */
[----:B------:R-:W4:Y:S06]  /*6b770*/  LDL.LU R41, [R1+0x1cc] ;  /* 0x0001cc0001297983 */ /* 0x000f2c0000300800 */
[----:B------:R0:W-:Y:S01]  /*6b780*/  @P5 STG.E.U8 desc[UR14][R70.64], R0 ;  /* 0x0000000046005986 */ /* 0x0001e2000c10110e */
[----:B-1----:R-:W-:Y:S01]  /*6b790*/  ISETP.LT.AND P5, PT, R5, UR6, !P6 ;  /* 0x0000000605007c0c */ /* 0x002fe2000f7a1270 */
[----:B------:R-:W1:Y:S01]  /*6b7a0*/  LDCU UR6, c[0x0][0x398] ;  /* 0x00007300ff0677ac */ /* 0x000e620008000800 */
[----:B------:R-:W-:Y:S01]  /*6b7b0*/  ISETP.LT.AND P6, PT, R44, UR8, !P6 ;  /* 0x000000082c007c0c */ /* 0x000fe2000f7c1270 */
[----:B------:R-:W4:Y:S01]  /*6b7c0*/  LDL.LU.64 R68, [R1+0xb0] ;  /* 0x0000b00001447983 */ /* 0x000f220000300a00 */
[----:B------:R-:W-:Y:S01]  /*6b7d0*/  SHF.R.S32.HI R36, RZ, 0x8, R36 ;  /* 0x00000008ff247819 */ /* 0x000fe20000011424 */
[----:B------:R-:W1:Y:S02]  /*6b7e0*/  LDCU UR8, c[0x0][0x398] ;  /* 0x00007300ff0877ac */ /* 0x000e640008000800 */
[----:B------:R-:W4:Y:S01]  /*6b7f0*/  LDL.LU R40, [R1+0x1c84] ;  /* 0x001c840001287983 */ /* 0x000f220000300800 */
[----:B0-----:R-:W-:-:S03]  /*6b800*/  PRMT R0, R52, 0x9910, RZ ;  /* 0x0000991034007816 */ /* 0x001fc600000000ff */
[----:B------:R-:W4:Y:S01]  /*6b810*/  LDL.LU.64 R72, [R1+0xa8] ;  /* 0x0000a80001487983 */ /* 0x000f220000300a00 */
[----:B------:R-:W-:-:S03]  /*6b820*/  SHF.R.S32.HI R0, RZ, 0x8, R0 ;  /* 0x00000008ff007819 */ /* 0x000fc60000011400 */
[----:B------:R-:W-:Y:S04]  /*6b830*/  @P5 STG.E.U8 desc[UR14][R50.64], R36 ;  /* 0x0000002432005986 */ /* 0x000fe8000c10110e */
[----:B------:R2:W-:Y:S04]  /*6b840*/  @P6 STG.E.U8 desc[UR14][R48.64], R0 ;  /* 0x0000000030006986 */ /* 0x0005e8000c10110e */
[----:B------:R-:W4:Y:S01]  /*6b850*/  LDL.LU.64 R70, [R1+0xa0] ;  /* 0x0000a00001467983 */ /* 0x000f220000300a00 */
[----:B--2---:R-:W-:Y:S02]  /*6b860*/  F2FP.SATFINITE.E5M2.F32.PACK_AB_MERGE_C R0, R47, R46, RZ ;  /* 0x0000002e2f00723e */ /* 0x004fe400048060ff */
[----:B---3--:R-:W-:Y:S01]  /*6b870*/  ISETP.GE.AND P5, PT, R37, UR4, PT ;  /* 0x0000000425007c0c */ /* 0x008fe2000bfa6270 */
[----:B------:R-:W0:Y:S03]  /*6b880*/  LDCU UR4, c[0x0][0x398] ;  /* 0x00007300ff0477ac */ /* 0x000e260008000800 */
[----:B-----5:R-:W-:Y:S01]  /*6b890*/  ISETP.LT.AND P6, PT, R66, UR10, !P5 ;  /* 0x0000000a42007c0c */ /* 0x020fe2000efc1270 */
[----:B------:R-:W2:-:S12]  /*6b8a0*/  LDCU UR10, c[0x0][0x398] ;  /* 0x00007300ff0a77ac */ /* 0x000e980008000800 */
[----:B------:R3:W-:Y:S04]  /*6b8b0*/  @P6 STG.E.U8 desc[UR14][R54.64], R0 ;  /* 0x0000000036006986 */ /* 0x0007e8000c10110e */
[----:B---3--:R-:W3:Y:S01]  /*6b8c0*/  LDL.LU.64 R54, [R1+0x1d18] ;  /* 0x001d180001367983 */ /* 0x008ee20000300a00 */
[----:B0-----:R-:W-:Y:S01]  /*6b8d0*/  ISETP.LT.AND P6, PT, R67, UR4, !P5 ;  /* 0x0000000443007c0c */ /* 0x001fe2000efc1270 */
[----:B------:R-:W0:Y:S01]  /*6b8e0*/  LDCU UR4, c[0x0][0x39c] ;  /* 0x00007380ff0477ac */ /* 0x000e220008000800 */
[----:B------:R-:W-:Y:S02]  /*6b8f0*/  F2FP.SATFINITE.E5M2.F32.PACK_AB_MERGE_C R37, R42, R45, RZ ;  /* 0x0000002d2a25723e */ /* 0x000fe400048060ff */
[----:B----4-:R-:W-:-:S09]  /*6b900*/  F2FP.SATFINITE.E5M2.F32.PACK_AB_MERGE_C R36, R41, R43, RZ ;  /* 0x0000002b2924723e */ /* 0x010fd200048060ff */
[----:B------:R4:W-:Y:S01]  /*6b910*/  @P6 STG.E.U8 desc[UR14][R38.64], R37 ;  /* 0x0000002526006986 */ /* 0x0009e2000c10110e */
[----:B-1----:R-:W-:Y:S01]  /*6b920*/  ISETP.LT.AND P6, PT, R5, UR6, !P5 ;  /* 0x0000000605007c0c */ /* 0x002fe2000efc1270 */
[----:B------:R-:W1:Y:S02]  /*6b930*/  LDCU UR6, c[0x0][0x398] ;  /* 0x00007300ff0677ac */ /* 0x000e640008000800 */
[----:B----4-:R-:W4:Y:S01]  /*6b940*/  LDL.LU.64 R38, [R1+0x98] ;  /* 0x0000980001267983 */ /* 0x010f220000300a00 */
[----:B------:R-:W-:Y:S01]  /*6b950*/  ISETP.LT.AND P5, PT, R44, UR8, !P5 ;  /* 0x000000082c007c0c */ /* 0x000fe2000efa1270 */
[----:B------:R-:W5:Y:S08]  /*6b960*/  LDCU UR8, c[0x0][0x398] ;  /* 0x00007300ff0877ac */ /* 0x000f700008000800 */
[----:B------:R0:W-:Y:S04]  /*6b970*/  @P6 STG.E.U8 desc[UR14][R68.64], R36 ;  /* 0x0000002444006986 */ /* 0x0001e8000c10110e */
[----:B0-----:R-:W2:Y:S04]  /*6b980*/  LDL.LU.64 R68, [R1+0x90] ;  /* 0x0000900001447983 */ /* 0x001ea80000300a00 */
[----:B------:R-:W2:Y:S04]  /*6b990*/  LDL.LU R50, [R1+0x1c90] ;  /* 0x001c900001327983 */ /* 0x000ea80000300800 */
[----:B------:R-:W2:Y:S01]  /*6b9a0*/  LDL.LU.64 R48, [R1+0x88] ;  /* 0x0000880001307983 */ /* 0x000ea20000300a00 */
[----:B------:R-:W-:Y:S01]  /*6b9b0*/  ISETP.GE.AND P6, PT, R40, UR4, PT ;  /* 0x0000000428007c0c */ /* 0x000fe2000bfc6270 */
[----:B------:R-:W0:Y:S01]  /*6b9c0*/  LDCU UR4, c[0x0][0x398] ;  /* 0x00007300ff0477ac */ /* 0x000e220008000800 */
[----:B------:R-:W-:-:S04]  /*6b9d0*/  PRMT R0, R0, 0x9910, RZ ;  /* 0x0000991000007816 */ /* 0x000fc800000000ff */
[----:B------:R-:W-:Y:S02]  /*6b9e0*/  SHF.R.S32.HI R0, RZ, 0x8, R0 ;  /* 0x00000008ff007819 */ /* 0x000fe40000011400 */
[----:B---3--:R-:W-:-:S05]  /*6b9f0*/  F2FP.SATFINITE.E5M2.F32.PACK_AB_MERGE_C R54, R55, R54, RZ ;  /* 0x000000363736723e */ /* 0x008fca00048060ff */
[----:B------:R3:W-:Y:S04]  /*6ba00*/  @P5 STG.E.U8 desc[UR14][R72.64], R54 ;  /* 0x0000003648005986 */ /* 0x0007e8000c10110e */
[----:B---3--:R-:W3:Y:S04]  /*6ba10*/  LDL.LU R72, [R1+0x5d0] ;  /* 0x0005d00001487983 */ /* 0x008ee80000300800 */
[----:B------:R-:W3:Y:S04]  /*6ba20*/  LDL.LU R73, [R1+0x5d4] ;  /* 0x0005d40001497983 */ /* 0x000ee80000300800 */
[----:B------:R-:W3:Y:S04]  /*6ba30*/  LDL.LU R45, [R1+0x3d0] ;  /* 0x0003d000012d7983 */ /* 0x000ee80000300800 */
[----:B------:R-:W3:Y:S01]  /*6ba40*/  LDL.LU R42, [R1+0x3d4] ;  /* 0x0003d400012a7983 */ /* 0x000ee20000300800 */
[----:B-1----:R-:W-:Y:S01]  /*6ba50*/  ISETP.LT.AND P5, PT, R66, UR6, !P6 ;  /* 0x0000000642007c0c */ /* 0x002fe2000f7a1270 */
[----:B------:R-:W1:Y:S02]  /*6ba60*/  LDCU UR6, c[0x0][0x398] ;  /* 0x00007300ff0677ac */ /* 0x000e640008000800 */
[----:B------:R-:W3:Y:S04]  /*6ba70*/  LDL.LU.64 R46, [R1+0x78] ;  /* 0x00007800012e7983 */ /* 0x000ee80000300a00 */
[----:B------:R-:W3:Y:S04]  /*6ba80*/  LDL.LU R43, [R1+0x1d0] ;  /* 0x0001d000012b7983 */ /* 0x000ee80000300800 */
[----:B------:R-:W3:Y:S04]  /*6ba90*/  LDL.LU R41, [R1+0x1d4] ;  /* 0x0001d40001297983 */ /* 0x000ee80000300800 */
[----:B------:R0:W-:Y:S04]  /*6baa0*/  @P5 STG.E.U8 desc[UR14][R70.64], R0 ;  /* 0x0000000046005986 */ /* 0x0001e8000c10110e */
[----:B0-----:R-:W3:Y:S01]  /*6bab0*/  LDL.LU.64 R70, [R1+0x70] ;  /* 0x0000700001467983 */ /* 0x001ee20000300a00 */
[----:B------:R-:W-:Y:S01]  /*6bac0*/  ISETP.LT.AND P5, PT, R67, UR4, !P6 ;  /* 0x0000000443007c0c */ /* 0x000fe2000f7a1270 */
[----:B------:R-:W0:Y:S01]  /*6bad0*/  LDCU UR4, c[0x0][0x39c] ;  /* 0x00007380ff0477ac */ /* 0x000e220008000800 */
[----:B------:R-:W-:Y:S01]  /*6bae0*/  PRMT R0, R37, 0x9910, RZ ;  /* 0x0000991025007816 */ /* 0x000fe200000000ff */
[----:B------:R-:W3:Y:S03]  /*6baf0*/  LDL.LU R40, [R1+0x1c7c] ;  /* 0x001c7c0001287983 */ /* 0x000ee60000300800 */
[----:B------:R-:W-:-:S02]  /*6bb00*/  SHF.R.S32.HI R0, RZ, 0x8, R0 ;  /* 0x00000008ff007819 */ /* 0x000fc40000011400 */
[----:B------:R-:W-:-:S05]  /*6bb10*/  PRMT R36, R36, 0x9910, RZ ;  /* 0x0000991024247816 */ /* 0x000fca00000000ff */
[----:B----4-:R4:W-:Y:S01]  /*6bb20*/  @P5 STG.E.U8 desc[UR14][R38.64], R0 ;  /* 0x0000000026005986 */ /* 0x0109e2000c10110e */
[----:B-1----:R-:W-:Y:S01]  /*6bb30*/  ISETP.LT.AND P5, PT, R5, UR6, !P6 ;  /* 0x0000000605007c0c */ /* 0x002fe2000f7a1270 */
[----:B------:R-:W1:Y:S01]  /*6bb40*/  LDCU UR6, c[0x0][0x398] ;  /* 0x00007300ff0677ac */ /* 0x000e620008000800 */
[----:B-----5:R-:W-:Y:S02]  /*6bb50*/  ISETP.LT.AND P6, PT, R44, UR8, !P6 ;  /* 0x000000082c007c0c */ /* 0x020fe4000f7c1270 */
[----:B------:R-:W-:Y:S01]  /*6bb60*/  SHF.R.S32.HI R36, RZ, 0x8, R36 ;  /* 0x00000008ff247819 */ /* 0x000fe20000011424 */
[----:B------:R-:W5:Y:S01]  /*6bb70*/  LDCU UR8, c[0x0][0x398] ;  /* 0x00007300ff0877ac */ /* 0x000f620008000800 */
[----:B----4-:R-:W-:Y:S01]  /*6bb80*/  PRMT R0, R54, 0x9910, RZ ;  /* 0x0000991036007816 */ /* 0x010fe200000000ff */
[----:B------:R-:W4:Y:S03]  /*6bb90*/  LDL.LU.64 R38, [R1+0x68] ;  /* 0x0000680001267983 */ /* 0x000f260000300a00 */
[----:B------:R-:W-:-:S03]  /*6bba0*/  SHF.R.S32.HI R0, RZ, 0x8, R0 ;  /* 0x00000008ff007819 */ /* 0x000fc60000011400 */
[----:B--2---:R2:W-:Y:S01]  /*6bbb0*/  @P5 STG.E.U8 desc[UR14][R68.64], R36 ;  /* 0x0000002444005986 */ /* 0x0045e2000c10110e */
[----:B0-----:R-:W-:Y:S01]  /*6bbc0*/  ISETP.GE.AND P5, PT, R50, UR4, PT ;  /* 0x0000000432007c0c */ /* 0x001fe2000bfa6270 */
[----:B------:R-:W0:Y:S02]  /*6bbd0*/  LDCU UR4, c[0x0][0x398] ;  /* 0x00007300ff0477ac */ /* 0x000e240008000800 */
[----:B------:R3:W-:Y:S01]  /*6bbe0*/  @P6 STG.E.U8 desc[UR14][R48.64], R0 ;  /* 0x0000000030006986 */ /* 0x0007e2000c10110e */
[----:B------:R-:W-:Y:S01]  /*6bbf0*/  ISETP.LT.AND P6, PT, R66, UR10, !P5 ;  /* 0x0000000a42007c0c */ /* 0x000fe2000efc1270 */
[----:B------:R-:W0:Y:S02]  /*6bc00*/  LDCU UR10, c[0x0][0x398] ;  /* 0x00007300ff0a77ac */ /* 0x000e240008000800 */
[----:B--2---:R-:W2:Y:S01]  /*6bc10*/  LDL.LU.64 R68, [R1+0x60] ;  /* 0x0000600001447983 */ /* 0x004ea20000300a00 */
[----:B---3--:R-:W-:-:S09]  /*6bc20*/  F2FP.SATFINITE.E5M2.F32.PACK_AB_MERGE_C R0, R73, R72, RZ ;  /* 0x000000484900723e */ /* 0x008fd200048060ff */
[----:B------:R3:W-:Y:S04]  /*6bc30*/  @P6 STG.E.U8 desc[UR14][R56.64], R0 ;  /* 0x0000000038006986 */ /* 0x0007e8000c10110e */
[----:B---3--:R-:W3:Y:S01]  /*6bc40*/  LDL.LU.64 R56, [R1+0x1d10] ;  /* 0x001d100001387983 */ /* 0x008ee20000300a00 */
[----:B0-----:R-:W-:Y:S01]  /*6bc50*/  ISETP.LT.AND P6, PT, R67, UR4, !P5 ;  /* 0x0000000443007c0c */ /* 0x001fe2000efc1270 */
[----:B------:R-:W0:Y:S01]  /*6bc60*/  LDCU UR4, c[0x0][0x398] ;  /* 0x00007300ff0477ac */ /* 0x000e220008000800 */
[----:B------:R-:W-:Y:S01]  /*6bc70*/  F2FP.SATFINITE.E5M2.F32.PACK_AB_MERGE_C R37, R42, R45, RZ ;  /* 0x0000002d2a25723e */ /* 0x000fe200048060ff */
[----:B------:R-:W2:Y:S01]  /*6bc80*/  LDL.LU.64 R72, [R1+0x58] ;  /* 0x0000580001487983 */ /* 0x000ea20000300a00 */
[----:B------:R-:W-:-:S09]  /*6bc90*/  F2FP.SATFINITE.E5M2.F32.PACK_AB_MERGE_C R36, R41, R43, RZ ;  /* 0x0000002b2924723e */ /* 0x000fd200048060ff */
[----:B------:R-:W-:Y:S01]  /*6bca0*/  @P6 STG.E.U8 desc[UR14][R46.64], R37 ;  /* 0x000000252e006986 */ /* 0x000fe2000c10110e */
[----:B-1----:R-:W-:Y:S01]  /*6bcb0*/  ISETP.LT.AND P6, PT, R5, UR6, !P5 ;  /* 0x0000000605007c0c */ /* 0x002fe2000efc1270 */
[----:B------:R-:W1:-:S12]  /*6bcc0*/  LDCU UR6, c[0x0][0x398] ;  /* 0x00007300ff0677ac */ /* 0x000e580008000800 */
[----:B------:R0:W-:Y:S04]  /*6bcd0*/  @P6 STG.E.U8 desc[UR14][R70.64], R36 ;  /* 0x0000002446006986 */ /* 0x0001e8000c10110e */
[----:B0-----:R-:W5:Y:S04]  /*6bce0*/  LDL.LU.64 R70, [R1+0x50] ;  /* 0x0000500001467983 */ /* 0x001f680000300a00 */
[----:B------:R-:W5:Y:S04]  /*6bcf0*/  LDL.LU R45, [R1+0x1c88] ;  /* 0x001c8800012d7983 */ /* 0x000f680000300800 */
[----:B------:R-:W5:Y:S04]  /*6bd00*/  LDL.LU.64 R46, [R1+0x48] ;  /* 0x00004800012e7983 */ /* 0x000f680000300a00 */
[----:B------:R-:W5:Y:S04]  /*6bd10*/  LDL.LU R42, [R1+0x5d8] ;  /* 0x0005d800012a7983 */ /* 0x000f680000300800 */
[----:B------:R-:W5:Y:S01]  /*6bd20*/  LDL.LU R43, [R1+0x5dc] ;  /* 0x0005dc00012b7983 */ /* 0x000f620000300800 */
[----:B------:R-:W-:Y:S01]  /*6bd30*/  ISETP.LT.AND P5, PT, R44, UR4, !P5 ;  /* 0x000000042c007c0c */ /* 0x000fe2000efa1270 */
[----:B------:R-:W0:Y:S01]  /*6bd40*/  LDCU UR4, c[0x0][0x398] ;  /* 0x00007300ff0477ac */ /* 0x000e220008000800 */
[----:B------:R-:W-:-:S04]  /*6bd50*/  PRMT R0, R0, 0x9910, RZ ;  /* 0x0000991000007816 */ /* 0x000fc800000000ff */
[----:B------:R-:W-:Y:S02]  /*6bd60*/  SHF.R.S32.HI R0, RZ, 0x8, R0 ;  /* 0x00000008ff007819 */ /* 0x000fe40000011400 */
[----:B------:R-:W-:Y:S01]  /*6bd70*/  ISETP.GE.AND P6, PT, R40, UR9, PT ;  /* 0x0000000928007c0c */ /* 0x000fe2000bfc6270 */
[----:B------:R-:W0:Y:S01]  /*6bd80*/  LDCU UR9, c[0x0][0x398] ;  /* 0x00007300ff0977ac */ /* 0x000e220008000800 */
[----:B------:R-:W5:Y:S04]  /*6bd90*/  LDL.LU R40, [R1+0x3d8] ;  /* 0x0003d80001287983 */ /* 0x000f680000300800 */
[----:B------:R-:W5:Y:S01]  /*6bda0*/  LDL.LU R41, [R1+0x3dc] ;  /* 0x0003dc0001297983 */ /* 0x000f620000300800 */
[----:B---3--:R-:W-:-:S05]  /*6bdb0*/  F2FP.SATFINITE.E5M2.F32.PACK_AB_MERGE_C R56, R57, R56, RZ ;  /* 0x000000383938723e */ /* 0x008fca00048060ff */
[----:B----4-:R3:W-:Y:S01]  /*6bdc0*/  @P5 STG.E.U8 desc[UR14][R38.64], R56 ;  /* 0x0000003826005986 */ /* 0x0107e2000c10110e */
[----:B-1----:R-:W-:Y:S01]  /*6bdd0*/  ISETP.LT.AND P5, PT, R66, UR6, !P1 ;  /* 0x0000000642007c0c */ /* 0x002fe2000cfa1270 */
[----:B------:R-:W1:Y:S02]  /*6bde0*/  LDCU UR6, c[0x0][0x398] ;  /* 0x00007300ff0677ac */ /* 0x000e640008000800 */
[----:B---3--:R-:W3:Y:S10]  /*6bdf0*/  LDL.LU.64 R38, [R1+0x38] ;  /* 0x0000380001267983 */ /* 0x008ef40000300a00 */
[----:B--2---:R2:W-:Y:S01]  /*6be00*/  @P5 STG.E.U8 desc[UR14][R68.64], R0 ;  /* 0x0000000044005986 */ /* 0x0045e2000c10110e */
[----:B0-----:R-:W-:Y:S01]  /*6be10*/  ISETP.LT.AND P5, PT, R67, UR4, !P1 ;  /* 0x0000000443007c0c */ /* 0x001fe2000cfa1270 */
[----:B------:R-:W0:Y:S01]  /*6be20*/  LDCU UR4, c[0x0][0x398] ;  /* 0x00007300ff0477ac */ /* 0x000e220008000800 */
[----:B--2---:R-:W-:Y:S01]  /*6be30*/  PRMT R0, R37, 0x9910, RZ ;  /* 0x0000991025007816 */ /* 0x004fe200000000ff */
[----:B------:R-:W2:Y:S03]  /*6be40*/  LDL.LU R68, [R1+0x1d8] ;  /* 0x0001d80001447983 */ /* 0x000ea60000300800 */
[----:B------:R-:W-:Y:S01]  /*6be50*/  SHF.R.S32.HI R0, RZ, 0x8, R0 ;  /* 0x00000008ff007819 */ /* 0x000fe20000011400 */
[----:B------:R-:W2:Y:S06]  /*6be60*/  LDL.LU R69, [R1+0x1dc] ;  /* 0x0001dc0001457983 */ /* 0x000eac0000300800 */
[----:B------:R4:W-:Y:S01]  /*6be70*/  @P5 STG.E.U8 desc[UR14][R72.64], R0 ;  /* 0x0000000048005986 */ /* 0x0009e2000c10110e */
[----:B-1----:R-:W-:Y:S01]  /*6be80*/  ISETP.LT.AND P5, PT, R5, UR6, !P1 ;  /* 0x0000000605007c0c */ /* 0x002fe2000cfa1270 */
[----:B------:R-:W1:Y:S01]  /*6be90*/  LDCU UR6, c[0x0][0x398] ;  /* 0x00007300ff0677ac */ /* 0x000e620008000800 */
[----:B0-----:R-:W-:Y:S01]  /*6bea0*/  ISETP.LT.AND P1, PT, R44, UR4, !P1 ;  /* 0x000000042c007c0c */ /* 0x001fe2000cf21270 */
[----:B------:R-:W0:Y:S01]  /*6beb0*/  LDCU UR4, c[0x0][0x398] ;  /* 0x00007300ff0477ac */ /* 0x000e220008000800 */
[----:B----4-:R-:W-:Y:S01]  /*6bec0*/  PRMT R0, R36, 0x9910, RZ ;  /* 0x0000991024007816 */ /* 0x010fe200000000ff */
[----:B------:R-:W4:Y:S03]  /*6bed0*/  LDL.LU.64 R72, [R1+0x30] ;  /* 0x0000300001487983 */ /* 0x000f260000300a00 */
[----:B------:R-:W-:-:S05]  /*6bee0*/  SHF.R.S32.HI R0, RZ, 0x8, R0 ;  /* 0x00000008ff007819 */ /* 0x000fca0000011400 */
[----:B-----5:R5:W-:Y:S02]  /*6bef0*/  @P5 STG.E.U8 desc[UR14][R70.64], R0 ;  /* 0x0000000046005986 */ /* 0x020be4000c10110e */
[----:B-----5:R-:W-:Y:S02]  /*6bf00*/  PRMT R0, R56, 0x9910, RZ ;  /* 0x0000991038007816 */ /* 0x020fe400000000ff */
[----:B------:R-:W5:Y:S02]  /*6bf10*/  LDL.LU.64 R70, [R1+0x28] ;  /* 0x0000280001467983 */ /* 0x000f640000300a00 */
[----:B------:R-:W-:-:S05]  /*6bf20*/  SHF.R.S32.HI R0, RZ, 0x8, R0 ;  /* 0x00000008ff007819 */ /* 0x000fca0000011400 */
[----:B------:R0:W-:Y:S01]  /*6bf30*/  @P1 STG.E.U8 desc[UR14][R46.64], R0 ;  /* 0x000000002e001986 */ /* 0x0001e2000c10110e */
[----:B-1----:R-:W-:Y:S01]  /*6bf40*/  ISETP.LT.AND P1, PT, R66, UR6, !P2 ;  /* 0x0000000642007c0c */ /* 0x002fe2000d721270 */
[----:B------:R-:W1:Y:S01]  /*6bf50*/  LDCU UR6, c[0x0][0x398] ;  /* 0x00007300ff0677ac */ /* 0x000e620008000800 */
[----:B0-----:R-:W-:-:S11]  /*6bf60*/  F2FP.SATFINITE.E5M2.F32.PACK_AB_MERGE_C R0, R43, R42, RZ ;  /* 0x0000002a2b00723e */ /* 0x001fd600048060ff */
[----:B------:R0:W-:Y:S04]  /*6bf70*/  @P1 STG.E.U8 desc[UR14][R58.64], R0 ;  /* 0x000000003a001986 */ /* 0x0001e8000c10110e */
[----:B0-----:R-:W5:Y:S01]  /*6bf80*/  LDL.LU.64 R58, [R1+0x1d08] ;  /* 0x001d0800013a7983 */ /* 0x001f620000300a00 */
[----:B------:R-:W-:Y:S01]  /*6bf90*/  ISETP.LT.AND P1, PT, R67, UR4, !P2 ;  /* 0x0000000443007c0c */ /* 0x000fe2000d721270 */
[----:B------:R-:W0:Y:S02]  /*6bfa0*/  LDCU UR4, c[0x0][0x398] ;  /* 0x00007300ff0477ac */ /* 0x000e240008000800 */
[----:B------:R-:W5:Y:S01]  /*6bfb0*/  LDL.LU.64 R42, [R1+0x20] ;  /* 0x00002000012a7983 */ /* 0x000f620000300a00 */
[----:B------:R-:W-:-:S03]  /*6bfc0*/  F2FP.SATFINITE.E5M2.F32.PACK_AB_MERGE_C R36, R41, R40, RZ ;  /* 0x000000282924723e */ /* 0x000fc600048060ff */
[----:B------:R-:W5:Y:S06]  /*6bfd0*/  LDL.LU.64 R40, [R1+0x18] ;  /* 0x0000180001287983 */ /* 0x000f6c0000300a00 */
[----:B---3--:R3:W-:Y:S01]  /*6bfe0*/  @P1 STG.E.U8 desc[UR14][R38.64], R36 ;  /* 0x0000002426001986 */ /* 0x0087e2000c10110e */
[----:B-1----:R-:W-:Y:S01]  /*6bff0*/  ISETP.LT.AND P1, PT, R5, UR6, !P2 ;  /* 0x0000000605007c0c */ /* 0x002fe2000d721270 */
[----:B------:R-:W1:Y:S01]  /*6c000*/  LDCU UR6, c[0x0][0x398] ;  /* 0x00007300ff0677ac */ /* 0x000e620008000800 */
[----:B0-----:R-:W-:Y:S02]  /*6c010*/  ISETP.LT.AND P2, PT, R44, UR4, !P2 ;  /* 0x000000042c007c0c */ /* 0x001fe4000d741270 */
[----:B--2---:R-:W-:Y:S01]  /*6c020*/  F2FP.SATFINITE.E5M2.F32.PACK_AB_MERGE_C R37, R69, R68, RZ ;  /* 0x000000444525723e */ /* 0x004fe200048060ff */
[----:B------:R-:W0:Y:S01]  /*6c030*/  LDCU UR4, c[0x0][0x398] ;  /* 0x00007300ff0477ac */ /* 0x000e220008000800 */
[----:B------:R-:W2:Y:S04]  /*6c040*/  LDL.LU R68, [R1+0x5e0] ;  /* 0x0005e00001447983 */ /* 0x000ea80000300800 */
[----:B------:R-:W2:Y:S04]  /*6c050*/  LDL.LU R69, [R1+0x5e4] ;  /* 0x0005e40001457983 */ /* 0x000ea80000300800 */
[----:B---3--:R-:W3:Y:S04]  /*6c060*/  LDL.LU R38, [R1+0x1c94] ;  /* 0x001c940001267983 */ /* 0x008ee80000300800 */
[----:B----4-:R4:W-:Y:S04]  /*6c070*/  @P1 STG.E.U8 desc[UR14][R72.64], R37 ;  /* 0x0000002548001986 */ /* 0x0109e8000c10110e */
[----:B----4-:R-:W4:Y:S01]  /*6c080*/  LDL.LU R72, [R1+0x3e0] ;  /* 0x0003e00001487983 */ /* 0x010f220000300800 */
[----:B-----5:R-:W-:-:S05]  /*6c090*/  F2FP.SATFINITE.E5M2.F32.PACK_AB_MERGE_C R58, R59, R58, RZ ;  /* 0x0000003a3b3a723e */ /* 0x020fca00048060ff */
[----:B------:R5:W-:Y:S04]  /*6c0a0*/  @P2 STG.E.U8 desc[UR14][R70.64], R58 ;  /* 0x0000003a46002986 */ /* 0x000be8000c10110e */
[----:B-----5:R-:W4:Y:S04]  /*6c0b0*/  LDL.LU R70, [R1+0x3e4] ;  /* 0x0003e40001467983 */ /* 0x020f280000300800 */
[----:B------:R-:W5:Y:S04]  /*6c0c0*/  LDL.LU R71, [R1+0x1e0] ;  /* 0x0001e00001477983 */ /* 0x000f680000300800 */
[----:B------:R-:W5:Y:S01]  /*6c0d0*/  LDL.LU R73, [R1+0x1e4] ;  /* 0x0001e40001497983 */ /* 0x000f620000300800 */
[----:B------:R-:W-:Y:S01]  /*6c0e0*/  ISETP.GE.AND P5, PT, R45, UR7, PT ;  /* 0x000000072d007c0c */ /* 0x000fe2000bfa6270 */
[----:B------:R-:W0:Y:S01]  /*6c0f0*/  LDCU UR7, c[0x0][0x398] ;  /* 0x00007300ff0777ac */ /* 0x000e220008000800 */
[----:B------:R-:W-:-:S02]  /*6c100*/  PRMT R0, R0, 0x9910, RZ ;  /* 0x0000991000007816 */ /* 0x000fc400000000ff */
[----:B-1----:R-:W-:Y:S01]  /*6c110*/  ISETP.LT.AND P2, PT, R67, UR6, !P4 ;  /* 0x0000000643007c0c */ /* 0x002fe2000e741270 */
[----:B------:R-:W1:Y:S01]  /*6c120*/  LDCU UR6, c[0x0][0x398] ;  /* 0x00007300ff0677ac */ /* 0x000e620008000800 */
[----:B------:R-:W-:Y:S02]  /*6c130*/  SHF.R.S32.HI R0, RZ, 0x8, R0 ;  /* 0x00000008ff007819 */ /* 0x000fe40000011400 */
[----:B------:R-:W-:Y:S02]  /*6c140*/  PRMT R36, R36, 0x9910, RZ ;  /* 0x0000991024247816 */ /* 0x000fe400000000ff */
[----:B0-----:R-:W-:Y:S01]  /*6c150*/  ISETP.LT.AND P1, PT, R66, UR7, !P4 ;  /* 0x0000000742007c0c */ /* 0x001fe2000e721270 */
[----:B------:R-:W0:Y:S01]  /*6c160*/  LDCU UR7, c[0x0][0x398] ;  /* 0x00007300ff0777ac */ /* 0x000e220008000800 */
[----:B------:R-:W-:-:S11]  /*6c170*/  PRMT R37, R37, 0x9910, RZ ;  /* 0x0000991025257816 */ /* 0x000fd600000000ff */
[----:B------:R0:W-:Y:S01]  /*6c180*/  @P1 STG.E.U8 desc[UR14][R42.64], R0 ;  /* 0x000000002a001986 */ /* 0x0001e2000c10110e */
[----:B------:R-:W-:Y:S01]  /*6c190*/  ISETP.LT.AND P1, PT, R5, UR4, !P4 ;  /* 0x0000000405007c0c */ /* 0x000fe2000e721270 */
[----:B------:R-:W1:Y:S01]  /*6c1a0*/  LDCU UR4, c[0x0][0x398] ;  /* 0x00007300ff0477ac */ /* 0x000e620008000800 */
[----:B------:R-:W-:Y:S02]  /*6c1b0*/  ISETP.LT.AND P4, PT, R44, UR8, !P4 ;  /* 0x000000082c007c0c */ /* 0x000fe4000e781270 */
[----:B------:R-:W-:Y:S01]  /*6c1c0*/  SHF.R.S32.HI R37, RZ, 0x8, R37 ;  /* 0x00000008ff257819 */ /* 0x000fe20000011425 */
[----:B------:R-:W1:Y:S01]  /*6c1d0*/  LDCU UR8, c[0x0][0x398] ;  /* 0x00007300ff0877ac */ /* 0x000e620008000800 */
[----:B0-----:R-:W-:-:S05]  /*6c1e0*/  SHF.R.S32.HI R0, RZ, 0x8, R36 ;  /* 0x00000008ff007819 */ /* 0x001fca0000011424 */
[----:B------:R-:W-:Y:S01]  /*6c1f0*/  @P2 STG.E.U8 desc[UR14][R40.64], R0 ;  /* 0x0000000028002986 */ /* 0x000fe2000c10110e */
[----:B------:R-:W-:Y:S01]  /*6c200*/  ISETP.LT.AND P2, PT, R66, UR7, !P3 ;  /* 0x0000000742007c0c */ /* 0x000fe2000df41270 */
[----:B------:R-:W0:Y:S01]  /*6c210*/  LDCU UR7, c[0x0][0x398] ;  /* 0x00007300ff0777ac */ /* 0x000e220008000800 */
[----:B------:R-:W-:-:S04]  /*6c220*/  PRMT R36, R58, 0x9910, RZ ;  /* 0x000099103a247816 */ /* 0x000fc800000000ff */
[----:B------:R-:W-:Y:S01]  /*6c230*/  SHF.R.S32.HI R36, RZ, 0x8, R36 ;  /* 0x00000008ff247819 */ /* 0x000fe20000011424 */
[----:B------:R0:W-:Y:S04]  /*6c240*/  @P1 STG.E.U8 desc[UR14][R60.64], R37 ;  /* 0x000000253c001986 */ /* 0x0001e8000c10110e */
[----:B------:R1:W-:Y:S04]  /*6c250*/  @P4 STG.E.U8 desc[UR14][R62.64], R36 ;  /* 0x000000243e004986 */ /* 0x0003e8000c10110e */
[----:B0-----:R-:W3:Y:S04]  /*6c260*/  LDL.LU.64 R60, [R1+0x1d00] ;  /* 0x001d0000013c7983 */ /* 0x001ee80000300a00 */
[----:B-1----:R-:W3:Y:S01]  /*6c270*/  LDL.LU.64 R62, [R1+0x1cf8] ;  /* 0x001cf800013e7983 */ /* 0x002ee20000300a00 */
[----:B--2---:R-:W-:-:S05]  /*6c280*/  F2FP.SATFINITE.E5M2.F32.PACK_AB_MERGE_C R0, R69, R68, RZ ;  /* 0x000000444500723e */ /* 0x004fca00048060ff */
[----:B------:R0:W-:Y:S04]  /*6c290*/  @P2 STG.E.U8 desc[UR14][R64.64], R0 ;  /* 0x0000000040002986 */ /* 0x0001e8000c10110e */
[----:B0-----:R-:W2:Y:S04]  /*6c2a0*/  LDL.LU.64 R64, [R1+0x1cf0] ;  /* 0x001cf00001407983 */ /* 0x001ea80000300a00 */
[----:B------:R-:W2:Y:S04]  /*6c2b0*/  LDL.LU R40, [R1+0x1b00] ;  /* 0x001b000001287983 */ /* 0x000ea80000300800 */
[----:B------:R-:W2:Y:S04]  /*6c2c0*/  LDL.LU R46, [R1+0x1c9c] ;  /* 0x001c9c00012e7983 */ /* 0x000ea80000300800 */
[----:B------:R-:W2:Y:S04]  /*6c2d0*/  LDL.LU R45, [R1+0x5e8] ;  /* 0x0005e800012d7983 */ /* 0x000ea80000300800 */
[----:B------:R-:W2:Y:S01]  /*6c2e0*/  LDL.LU R43, [R1+0x5ec] ;  /* 0x0005ec00012b7983 */ /* 0x000ea20000300800 */
[----:B----4-:R-:W-:-:S03]  /*6c2f0*/  F2FP.SATFINITE.E5M2.F32.PACK_AB_MERGE_C R36, R70, R72, RZ ;  /* 0x000000484624723e */ /* 0x010fc600048060ff */
[----:B------:R-:W4:Y:S04]  /*6c300*/  LDL.LU R72, [R1+0x3e8] ;  /* 0x0003e80001487983 */ /* 0x000f280000300800 */
[----:B------:R-:W4:Y:S01]  /*6c310*/  LDL.LU R70, [R1+0x3ec] ;  /* 0x0003ec0001467983 */ /* 0x000f220000300800 */
[----:B-----5:R-:W-:-:S03]  /*6c320*/  F2FP.SATFINITE.E5M2.F32.PACK_AB_MERGE_C R37, R73, R71, RZ ;  /* 0x000000474925723e */ /* 0x020fc600048060ff */
[----:B------:R-:W5:Y:S04]  /*6c330*/  LDL.LU R42, [R1+0x1b04] ;  /* 0x001b0400012a7983 */ /* 0x000f680000300800 */
[----:B------:R-:W5:Y:S04]  /*6c340*/  LDL.LU R71, [R1+0x1e8] ;  /* 0x0001e80001477983 */ /* 0x000f680000300800 */
[----:B------:R-:W5:Y:S01]  /*6c350*/  LDL.LU R73, [R1+0x1ec] ;  /* 0x0001ec0001497983 */ /* 0x000f620000300800 */
[----:B------:R-:W-:Y:S01]  /*6c360*/  ISETP.LT.AND P1, PT, R67, UR6, !P3 ;  /* 0x0000000643007c0c */ /* 0x000fe2000df21270 */
[----:B------:R-:W0:Y:S01]  /*6c370*/  LDCU UR6, c[0x0][0x398] ;  /* 0x00007300ff0677ac */ /* 0x000e220008000800 */
[----:B------:R-:W-:Y:S01]  /*6c380*/  ISETP.LT.AND P4, PT, R5, UR9, !P3 ;  /* 0x0000000905007c0c */ /* 0x000fe2000df81270 */
[----:B------:R-:W5:Y:S01]  /*6c390*/  LDL.LU R68, [R1+0x5f0] ;  /* 0x0005f00001447983 */ /* 0x000f620000300800 */
[----:B------:R-:W-:Y:S01]  /*6c3a0*/  ISETP.LT.AND P3, PT, R44, UR4, !P3 ;  /* 0x000000042c007c0c */ /* 0x000fe2000df61270 */
[----:B------:R-:W1:Y:S01]  /*6c3b0*/  LDCU UR4, c[0x0][0x398] ;  /* 0x00007300ff0477ac */ /* 0x000e620008000800 */
[----:B---3--:R-:W-:Y:S01]  /*6c3c0*/  ISETP.GE.AND P2, PT, R38, UR13, PT ;  /* 0x0000000d26007c0c */ /* 0x008fe2000bf46270 */
[----:B------:R-:W3:Y:S01]  /*6c3d0*/  LDL.LU R69, [R1+0x5f4] ;  /* 0x0005f40001457983 */ /* 0x000ee20000300800 */
[----:B------:R-:W-:Y:S01]  /*6c3e0*/  PRMT R0, R0, 0x9910, RZ ;  /* 0x0000991000007816 */ /* 0x000fe200000000ff */
[----:B------:R-:W1:Y:S04]  /*6c3f0*/  LDCU UR9, c[0x0][0x398] ;  /* 0x00007300ff0977ac */ /* 0x000e680008000800 */
[----:B------:R-:W-:Y:S01]  /*6c400*/  @P1 STG.E.U8 desc[UR14][R92.64], R36 ;  /* 0x000000245c001986 */ /* 0x000fe2000c10110e */
[----:B------:R-:W-:Y:S01]  /*6c410*/  ISETP.LT.AND P1, PT, R66, UR7, !P6 ;  /* 0x0000000742007c0c */ /* 0x000fe2000f721270 */
[----:B------:R-:W1:Y:S02]  /*6c420*/  LDCU UR7, c[0x0][0x398] ;  /* 0x00007300ff0777ac */ /* 0x000e640008000800 */
[----:B------:R-:W-:Y:S01]  /*6c430*/  @P4 STG.E.U8 desc[UR14][R90.64], R37 ;  /* 0x000000255a004986 */ /* 0x000fe2000c10110e */
[----:B0-----:R-:W-:Y:S01]  /*6c440*/  ISETP.LT.AND P4, PT, R67, UR6, !P6 ;  /* 0x0000000643007c0c */ /* 0x001fe2000f781270 */
[----:B------:R-:W0:Y:S01]  /*6c450*/  LDCU UR6, c[0x0][0x398] ;  /* 0x00007300ff0677ac */ /* 0x000e220008000800 */
[----:B------:R-:W-:-:S02]  /*6c460*/  PRMT R38, R36, 0x9910, RZ ;  /* 0x0000991024267816 */ /* 0x000fc400000000ff */
[----:B------:R-:W-:Y:S02]  /*6c470*/  SHF.R.S32.HI R39, RZ, 0x8, R0 ;  /* 0x00000008ff277819 */ /* 0x000fe40000011400 */
[----:B------:R-:W-:Y:S02]  /*6c480*/  SHF.R.S32.HI R41, RZ, 0x8, R38 ;  /* 0x00000008ff297819 */ /* 0x000fe40000011426 */
[----:B------:R-:W-:-:S05]  /*6c490*/  F2FP.SATFINITE.E5M2.F32.PACK_AB_MERGE_C R60, R61, R60, RZ ;  /* 0x0000003c3d3c723e */ /* 0x000fca00048060ff */
[----:B------:R-:W-:Y:S04]  /*6c4a0*/  @P3 STG.E.U8 desc[UR14][R88.64], R60 ;  /* 0x0000003c58003986 */ /* 0x000fe8000c10110e */
[----:B------:R-:W-:Y:S04]  /*6c4b0*/  @P1 STG.E.U8 desc[UR14][R86.64], R39 ;  /* 0x0000002756001986 */ /* 0x000fe8000c10110e */
[----:B------:R2:W-:Y:S02]  /*6c4c0*/  @P4 STG.E.U8 desc[UR14][R84.64], R41 ;  /* 0x0000002954004986 */ /* 0x0005e4000c10110e */
[----:B--2---:R-:W-:-:S02]  /*6c4d0*/  F2FP.SATFINITE.E5M2.F32.PACK_AB_MERGE_C R41, R43, R45, RZ ;  /* 0x0000002d2b29723e */ /* 0x004fc400048060ff */
[----:B----4-:R-:W-:Y:S02]  /*6c4e0*/  F2FP.SATFINITE.E5M2.F32.PACK_AB_MERGE_C R43, R70, R72, RZ ;  /* 0x00000048462b723e */ /* 0x010fe400048060ff */
[----:B------:R-:W2:Y:S04]  /*6c4f0*/  LDL.LU R72, [R1+0x3f0] ;  /* 0x0003f00001487983 */ /* 0x000ea80000300800 */
[----:B------:R-:W2:Y:S01]  /*6c500*/  LDL.LU R70, [R1+0x3f4] ;  /* 0x0003f40001467983 */ /* 0x000ea20000300800 */
[----:B-----5:R-:W-:-:S03]  /*6c510*/  F2FP.SATFINITE.E5M2.F32.PACK_AB_MERGE_C R45, R73, R71, RZ ;  /* 0x00000047492d723e */ /* 0x020fc600048060ff */
[----:B------:R-:W4:Y:S04]  /*6c520*/  LDL.LU R71, [R1+0x1f0] ;  /* 0x0001f00001477983 */ /* 0x000f280000300800 */
[----:B------:R-:W4:Y:S01]  /*6c530*/  LDL.LU R73, [R1+0x1f4] ;  /* 0x0001f40001497983 */ /* 0x000f220000300800 */
[----:B------:R-:W-:Y:S01]  /*6c540*/  ISETP.LT.AND P3, PT, R5, UR8, !P6 ;  /* 0x0000000805007c0c */ /* 0x000fe2000f761270 */
[----:B------:R-:W5:Y:S01]  /*6c550*/  LDCU UR8, c[0x0][0x398] ;  /* 0x00007300ff0877ac */ /* 0x000f620008000800 */
[----:B------:R-:W-:Y:S02]  /*6c560*/  PRMT R60, R60, 0x9910, RZ ;  /* 0x000099103c3c7816 */ /* 0x000fe400000000ff */
[----:B------:R-:W-:Y:S02]  /*6c570*/  PRMT R37, R37, 0x9910, RZ ;  /* 0x0000991025257816 */ /* 0x000fe400000000ff */
[----:B-1----:R-:W-:Y:S01]  /*6c580*/  ISETP.LT.AND P6, PT, R44, UR4, !P6 ;  /* 0x000000042c007c0c */ /* 0x002fe2000f7c1270 */
[----:B------:R-:W-:Y:S01]  /*6c590*/  IMAD.MOV.U32 R39, RZ, RZ, R60 ;  /* 0x000000ffff277224 */ /* 0x000fe200078e003c */
[----:B------:R-:W-:Y:S01]  /*6c5a0*/  SHF.R.S32.HI R37, RZ, 0x8, R37 ;  /* 0x00000008ff257819 */ /* 0x000fe20000011425 */
[----:B------:R-:W1:Y:S03]  /*6c5b0*/  LDCU UR4, c[0x0][0x398] ;  /* 0x00007300ff0477ac */ /* 0x000e660008000800 */
[----:B------:R-:W-:Y:S01]  /*6c5c0*/  SHF.R.S32.HI R39, RZ, 0x8, R39 ;  /* 0x00000008ff277819 */ /* 0x000fe20000011427 */
[----:B------:R3:W-:Y:S01]  /*6c5d0*/  @P3 STG.E.U8 desc[UR14][R82.64], R37 ;  /* 0x0000002552003986 */ /* 0x0007e2000c10110e */
[----:B0-----:R-:W-:Y:S01]  /*6c5e0*/  ISETP.LT.AND P3, PT, R67, UR6, !P5 ;  /* 0x0000000643007c0c */ /* 0x001fe2000ef61270 */
[----:B------:R-:W0:Y:S01]  /*6c5f0*/  LDCU UR6, c[0x0][0x398] ;  /* 0x00007300ff0677ac */ /* 0x000e220008000800 */
[----:B------:R-:W-:-:S03]  /*6c600*/  ISETP.LT.AND P4, PT, R66, UR7, !P5 ;  /* 0x0000000742007c0c */ /* 0x000fc6000ef81270 */
[----:B------:R-:W-:Y:S01]  /*6c610*/  @P6 STG.E.U8 desc[UR14][R80.64], R39 ;  /* 0x0000002750006986 */ /* 0x000fe2000c10110e */
[----:B-----5:R-:W-:Y:S01]  /*6c620*/  ISETP.LT.AND P6, PT, R5, UR8, !P5 ;  /* 0x0000000805007c0c */ /* 0x020fe2000efc1270 */
[----:B------:R-:W5:Y:S01]  /*6c630*/  LDCU UR7, c[0x0][0x398] ;  /* 0x00007300ff0777ac */ /* 0x000f620008000800 */
[----:B------:R-:W-:Y:S02]  /*6c640*/  F2FP.SATFINITE.E5M2.F32.PACK_AB_MERGE_C R63, R63, R62, RZ ;  /* 0x0000003e3f3f723e */ /* 0x000fe400048060ff */
[----:B---3--:R-:W-:Y:S01]  /*6c650*/  PRMT R37, R41, 0x9910, RZ ;  /* 0x0000991029257816 */ /* 0x008fe200000000ff */
[----:B------:R-:W3:Y:S01]  /*6c660*/  LDCU UR8, c[0x0][0x398] ;  /* 0x00007300ff0877ac */ /* 0x000ee20008000800 */
[----:B-1----:R-:W-:-:S03]  /*6c670*/  ISETP.LT.AND P5, PT, R44, UR4, !P5 ;  /* 0x000000042c007c0c */ /* 0x002fc6000efa1270 */
[----:B------:R-:W-:Y:S01]  /*6c680*/  @P4 STG.E.U8 desc[UR14][R78.64], R41 ;  /* 0x000000294e004986 */ /* 0x000fe2000c10110e */
[----:B------:R-:W1:Y:S03]  /*6c690*/  LDCU UR4, c[0x0][0x398] ;  /* 0x00007300ff0477ac */ /* 0x000e660008000800 */
[----:B------:R-:W-:Y:S04]  /*6c6a0*/  @P3 STG.E.U8 desc[UR14][R76.64], R43 ;  /* 0x0000002b4c003986 */ /* 0x000fe8000c10110e */
[----:B------:R-:W-:Y:S01]  /*6c6b0*/  @P6 STG.E.U8 desc[UR14][R74.64], R45 ;  /* 0x0000002d4a006986 */ /* 0x000fe2000c10110e */
[----:B0-----:R-:W-:Y:S01]  /*6c6c0*/  ISETP.LT.AND P6, PT, R66, UR6, !P2 ;  /* 0x0000000642007c0c */ /* 0x001fe2000d7c1270 */
[----:B------:R-:W0:Y:S01]  /*6c6d0*/  LDCU UR6, c[0x0][0x398] ;  /* 0x00007300ff0677ac */ /* 0x000e220008000800 */
[----:B------:R-:W-:Y:S01]  /*6c6e0*/  SHF.R.S32.HI R37, RZ, 0x8, R37 ;  /* 0x00000008ff257819 */ /* 0x000fe20000011425 */
[----:B------:R3:W-:Y:S01]  /*6c6f0*/  @P5 STG.E.U8 desc[UR14][R34.64], R63 ;  /* 0x0000003f22005986 */ /* 0x0007e2000c10110e */
[----:B------:R-:W-:-:S02]  /*6c700*/  PRMT R0, R43, 0x9910, RZ ;  /* 0x000099102b007816 */ /* 0x000fc400000000ff */
[----:B-----5:R-:W-:Y:S01]  /*6c710*/  ISETP.LT.AND P5, PT, R67, UR7, !P2 ;  /* 0x0000000743007c0c */ /* 0x020fe2000d7a1270 */
[----:B------:R-:W5:Y:S06]  /*6c720*/  LDCU UR7, c[0x0][0x398] ;  /* 0x00007300ff0777ac */ /* 0x000f6c0008000800 */
[----:B------:R5:W-:Y:S01]  /*6c730*/  @P6 STG.E.U8 desc[UR14][R32.64], R37 ;  /* 0x0000002520006986 */ /* 0x000be2000c10110e */
[----:B-1----:R-:W-:Y:S01]  /*6c740*/  ISETP.LT.AND P6, PT, R5, UR4, !P2 ;  /* 0x0000000405007c0c */ /* 0x002fe2000d7c1270 */
[----:B------:R-:W1:Y:S01]  /*6c750*/  LDCU UR4, c[0x0][0x398] ;  /* 0x00007300ff0477ac */ /* 0x000e620008000800 */
[----:B---3--:R-:W-:-:S02]  /*6c760*/  SHF.R.S32.HI R35, RZ, 0x8, R0 ;  /* 0x00000008ff237819 */ /* 0x008fc40000011400 */
[----:B------:R-:W-:Y:S02]  /*6c770*/  PRMT R0, R45, 0x9910, RZ ;  /* 0x000099102d007816 */ /* 0x000fe400000000ff */
[----:B------:R-:W-:Y:S02]  /*6c780*/  PRMT R63, R63, 0x9910, RZ ;  /* 0x000099103f3f7816 */ /* 0x000fe400000000ff */
[----:B0-----:R-:W-:Y:S02]  /*6c790*/  ISETP.LT.AND P2, PT, R44, UR6, !P2 ;  /* 0x000000062c007c0c */ /* 0x001fe4000d741270 */
[----:B------:R-:W-:Y:S01]  /*6c7a0*/  ISETP.GE.AND P1, PT, R46, UR11, PT ;  /* 0x0000000b2e007c0c */ /* 0x000fe2000bf26270 */
[----:B------:R0:W-:Y:S01]  /*6c7b0*/  @P5 STG.E.U8 desc[UR14][R30.64], R35 ;  /* 0x000000231e005986 */ /* 0x0001e2000c10110e */
[----:B-----5:R-:W-:Y:S01]  /*6c7c0*/  SHF.R.S32.HI R33, RZ, 0x8, R0 ;  /* 0x00000008ff217819 */ /* 0x020fe20000011400 */
[----:B------:R-:W-:Y:S01]  /*6c7d0*/  IMAD.MOV.U32 R0, RZ, RZ, R63 ;  /* 0x000000ffff007224 */ /* 0x000fe200078e003f */
[----:B------:R-:W-:Y:S01]  /*6c7e0*/  ISETP.LT.AND P5, PT, R66, UR8, !P1 ;  /* 0x0000000842007c0c */ /* 0x000fe2000cfa1270 */
[----:B------:R-:W3:Y:S02]  /*6c7f0*/  LDCU UR6, c[0x0][0x398] ;  /* 0x00007300ff0677ac */ /* 0x000ee40008000800 */
[----:B------:R-:W-:Y:S01]  /*6c800*/  @P6 STG.E.U8 desc[UR14][R28.64], R33 ;  /* 0x000000211c006986 */ /* 0x000fe2000c10110e */
[----:B------:R-:W5:Y:S01]  /*6c810*/  LDCU UR8, c[0x0][0x398] ;  /* 0x00007300ff0877ac */ /* 0x000f620008000800 */
[----:B0-----:R-:W-:Y:S01]  /*6c820*/  SHF.R.S32.HI R31, RZ, 0x8, R0 ;  /* 0x00000008ff1f7819 */ /* 0x001fe20000011400 */
[----:B------:R-:W0:Y:S01]  /*6c830*/  LDCU UR11, c[0x0][0x398] ;  /* 0x00007300ff0b77ac */ /* 0x000e220008000800 */
[----:B------:R-:W-:-:S03]  /*6c840*/  ISETP.LT.AND P6, PT, R67, UR7, !P1 ;  /* 0x0000000743007c0c */ /* 0x000fc6000cfc1270 */
[----:B------:R-:W-:Y:S01]  /*6c850*/  @P2 STG.E.U8 desc[UR14][R26.64], R31 ;  /* 0x0000001f1a002986 */ /* 0x000fe2000c10110e */
[----:B-1----:R-:W-:Y:S01]  /*6c860*/  ISETP.LT.AND P2, PT, R5, UR4, !P1 ;  /* 0x0000000405007c0c */ /* 0x002fe2000cf41270 */
[----:B------:R-:W1:Y:S01]  /*6c870*/  LDCU UR4, c[0x0][0x398] ;  /* 0x00007300ff0477ac */ /* 0x000e620008000800 */
[----:B------:R-:W-:Y:S02]  /*6c880*/  F2FP.SATFINITE.E5M2.F32.PACK_AB_MERGE_C R39, R69, R68, RZ ;  /* 0x000000444527723e */ /* 0x000fe400048060ff */
[----:B------:R-:W-:Y:S01]  /*6c890*/  ISETP.GE.AND P4, PT, R42, UR19, PT ;  /* 0x000000132a007c0c */ /* 0x000fe2000bf86270 */
[----:B------:R-:W0:Y:S01]  /*6c8a0*/  LDCU UR7, c[0x0][0x398] ;  /* 0x00007300ff0777ac */ /* 0x000e220008000800 */
[----:B------:R-:W-:Y:S01]  /*6c8b0*/  ISETP.GE.AND P3, PT, R40, UR17, PT ;  /* 0x0000001128007c0c */ /* 0x000fe2000bf66270 */
[----:B------:R0:W-:Y:S01]  /*6c8c0*/  @P5 STG.E.U8 desc[UR14][R24.64], R39 ;  /* 0x0000002718005986 */ /* 0x0001e2000c10110e */
[----:B---3--:R-:W-:Y:S01]  /*6c8d0*/  ISETP.LT.AND P5, PT, R66, UR6, !P4 ;  /* 0x0000000642007c0c */ /* 0x008fe2000e7a1270 */
[----:B------:R-:W3:Y:S01]  /*6c8e0*/  LDCU UR6, c[0x0][0x398] ;  /* 0x00007300ff0677ac */ /* 0x000ee20008000800 */
[----:B--2---:R-:W-:-:S05]  /*6c8f0*/  F2FP.SATFINITE.E5M2.F32.PACK_AB_MERGE_C R35, R70, R72, RZ ;  /* 0x000000484623723e */ /* 0x004fca00048060ff */
[----:B------:R-:W-:Y:S01]  /*6c900*/  @P6 STG.E.U8 desc[UR14][R22.64], R35 ;  /* 0x0000002316006986 */ /* 0x000fe2000c10110e */
[----:B------:R-:W-:Y:S02]  /*6c910*/  ISETP.LT.AND P6, PT, R66, UR10, !P0 ;  /* 0x0000000a42007c0c */ /* 0x000fe4000c7c1270 */
[----:B----4-:R-:W-:-:S05]  /*6c920*/  F2FP.SATFINITE.E5M2.F32.PACK_AB_MERGE_C R37, R73, R71, RZ ;  /* 0x000000474925723e */ /* 0x010fca00048060ff */
[----:B------:R2:W-:Y:S01]  /*6c930*/  @P2 STG.E.U8 desc[UR14][R20.64], R37 ;  /* 0x0000002514002986 */ /* 0x0005e2000c10110e */
[----:B-----5:R-:W-:Y:S01]  /*6c940*/  ISETP.LT.AND P2, PT, R66, UR8, !P3 ;  /* 0x0000000842007c0c */ /* 0x020fe2000df41270 */
[----:B------:R-:W4:Y:S02]  /*6c950*/  LDCU UR8, c[0x0][0x398] ;  /* 0x00007300ff0877ac */ /* 0x000f240008000800 */
[----:B------:R-:W5:Y:S04]  /*6c960*/  LDL.LU R66, [R1+0x1cec] ;  /* 0x001cec0001427983 */ /* 0x000f680000300800 */
[----:B------:R-:W5:Y:S04]  /*6c970*/  LDL.LU R48, [R1+0x5f8] ;  /* 0x0005f80001307983 */ /* 0x000f680000300800 */
[----:B------:R-:W5:Y:S01]  /*6c980*/  LDL.LU R49, [R1+0x5fc] ;  /* 0x0005fc0001317983 */ /* 0x000f620000300800 */
[----:B------:R-:W-:Y:S01]  /*6c990*/  ISETP.LT.AND P1, PT, R44, UR9, !P1 ;  /* 0x000000092c007c0c */ /* 0x000fe2000cf21270 */
[----:B------:R-:W2:Y:S01]  /*6c9a0*/  LDCU UR9, c[0x0][0x398] ;  /* 0x00007300ff0977ac */ /* 0x000ea20008000800 */
[----:B------:R-:W-:Y:S01]  /*6c9b0*/  PRMT R0, R39, 0x9910, RZ ;  /* 0x0000991027007816 */ /* 0x000fe200000000ff */
[----:B------:R-:W5:Y:S01]  /*6c9c0*/  LDL.LU R46, [R1+0x3f8] ;  /* 0x0003f800012e7983 */ /* 0x000f620000300800 */
[----:B------:R-:W-:-:S02]  /*6c9d0*/  F2FP.SATFINITE.E5M2.F32.PACK_AB_MERGE_C R65, R65, R64, RZ ;  /* 0x000000404141723e */ /* 0x000fc400048060ff */
[----:B0-----:R-:W-:Y:S01]  /*6c9e0*/  SHF.R.S32.HI R25, RZ, 0x8, R0 ;  /* 0x00000008ff197819 */ /* 0x001fe20000011400 */
[----:B------:R-:W5:Y:S06]  /*6c9f0*/  LDL.LU R47, [R1+0x3fc] ;  /* 0x0003fc00012f7983 */ /* 0x000f6c0000300800 */
[----:B------:R0:W-:Y:S01]  /*6ca00*/  @P1 STG.E.U8 desc[UR14][R18.64], R65 ;  /* 0x0000004112001986 */ /* 0x0001e2000c10110e */
[----:B------:R-:W-:-:S03]  /*6ca10*/  ISETP.LT.AND P1, PT, R5, UR7, !P4 ;  /* 0x0000000705007c0c */ /* 0x000fc6000e721270 */
[----:B------:R4:W-:Y:S01]  /*6ca20*/  @P5 STG.E.U8 desc[UR14][R16.64], R25 ;  /* 0x0000001910005986 */ /* 0x0009e2000c10110e */
[----:B-1----:R-:W-:Y:S01]  /*6ca30*/  ISETP.LT.AND P5, PT, R67, UR4, !P4 ;  /* 0x0000000443007c0c */ /* 0x002fe2000e7a1270 */
[----:B------:R-:W1:Y:S01]  /*6ca40*/  LDCU UR4, c[0x0][0x398] ;  /* 0x00007300ff0477ac */ /* 0x000e620008000800 */
[----:B------:R-:W-:Y:S01]  /*6ca50*/  PRMT R0, R35, 0x9910, RZ ;  /* 0x0000991023007816 */ /* 0x000fe200000000ff */
[----:B------:R-:W5:Y:S01]  /*6ca60*/  LDL.LU R42, [R1+0x1f8] ;  /* 0x0001f800012a7983 */ /* 0x000f620000300800 */
[----:B--2---:R-:W-:Y:S02]  /*6ca70*/  PRMT R20, R37, 0x9910, RZ ;  /* 0x0000991025147816 */ /* 0x004fe400000000ff */
[----:B---3--:R-:W-:Y:S01]  /*6ca80*/  ISETP.LT.AND P4, PT, R44, UR6, !P4 ;  /* 0x000000062c007c0c */ /* 0x008fe2000e781270 */
[----:B------:R-:W2:Y:S01]  /*6ca90*/  LDL.LU R40, [R1+0x1fc] ;  /* 0x0001fc0001287983 */ /* 0x000ea20000300800 */
[----:B------:R-:W-:Y:S01]  /*6caa0*/  PRMT R21, R65, 0x9910, RZ ;  /* 0x0000991041157816 */ /* 0x000fe200000000ff */
[----:B------:R-:W3:Y:S01]  /*6cab0*/  LDCU UR6, c[0x0][0x398] ;  /* 0x00007300ff0677ac */ /* 0x000ee20008000800 */
[----:B0-----:R-:W-:Y:S01]  /*6cac0*/  SHF.R.S32.HI R19, RZ, 0x8, R20 ;  /* 0x00000008ff137819 */ /* 0x001fe20000011414 */
[----:B------:R-:W3:Y:S01]  /*6cad0*/  LDL.LU.64 R68, [R1+0x440] ;  /* 0x0004400001447983 */ /* 0x000ee20000300a00 */
[----:B----4-:R-:W-:-:S02]  /*6cae0*/  SHF.R.S32.HI R17, RZ, 0x8, R0 ;  /* 0x00000008ff117819 */ /* 0x010fc40000011400 */
[----:B------:R-:W-:Y:S01]  /*6caf0*/  SHF.R.S32.HI R21, RZ, 0x8, R21 ;  /* 0x00000008ff157819 */ /* 0x000fe20000011415 */
[----:B------:R-:W4:Y:S04]  /*6cb00*/  LDL.LU.64 R72, [R1+0x438] ;  /* 0x0004380001487983 */ /* 0x000f280000300a00 */
[----:B------:R0:W-:Y:S01]  /*6cb10*/  @P5 STG.E.U8 desc[UR14][R14.64], R17 ;  /* 0x000000110e005986 */ /* 0x0001e2000c10110e */
[----:B------:R-:W-:-:S03]  /*6cb20*/  ISETP.LT.AND P5, PT, R67, UR11, !P0 ;  /* 0x0000000b43007c0c */ /* 0x000fc6000c7a1270 */
[----:B------:R-:W-:Y:S01]  /*6cb30*/  @P1 STG.E.U8 desc[UR14][R12.64], R19 ;  /* 0x000000130c001986 */ /* 0x000fe2000c10110e */
[----:B------:R-:W-:-:S03]  /*6cb40*/  ISETP.LT.AND P1, PT, R67, UR8, !P3 ;  /* 0x0000000843007c0c */ /* 0x000fc6000df21270 */
[----:B------:R-:W3:Y:S04]  /*6cb50*/  LDL.LU.64 R70, [R1+0x430] ;  /* 0x0004300001467983 */ /* 0x000ee80000300a00 */
[----:B------:R-:W3:Y:S04]  /*6cb60*/  LDL.LU R67, [R1+0x1ce8] ;  /* 0x001ce80001437983 */ /* 0x000ee80000300800 */
[----:B------:R0:W-:Y:S01]  /*6cb70*/  @P4 STG.E.U8 desc[UR14][R10.64], R21 ;  /* 0x000000150a004986 */ /* 0x0001e2000c10110e */
[----:B------:R-:W-:Y:S02]  /*6cb80*/  ISETP.LT.AND P4, PT, R5, UR9, !P3 ;  /* 0x0000000905007c0c */ /* 0x000fe4000df81270 */
[----:B-----5:R-:W-:-:S05]  /*6cb90*/  F2FP.SATFINITE.E5M2.F32.PACK_AB_MERGE_C R23, R49, R48, RZ ;  /* 0x000000303117723e */ /* 0x020fca00048060ff */
[----:B------:R5:W-:Y:S01]  /*6cba0*/  @P2 STG.E.U8 desc[UR14][R8.64], R23 ;  /* 0x0000001708002986 */ /* 0x000be2000c10110e */
[----:B------:R-:W-:-:S03]  /*6cbb0*/  ISETP.LT.AND P2, PT, R5, UR12, !P0 ;  /* 0x0000000c05007c0c */ /* 0x000fc6000c741270 */
[----:B------:R-:W4:Y:S01]  /*6cbc0*/  LDL.LU R5, [R1+0x1ce4] ;  /* 0x001ce40001057983 */ /* 0x000f220000300800 */
[----:B0-----:R-:W-:Y:S02]  /*6cbd0*/  F2FP.SATFINITE.E5M2.F32.PACK_AB_MERGE_C R15, R47, R46, RZ ;  /* 0x0000002e2f0f723e */ /* 0x001fe400048060ff */
[----:B-1----:R-:W-:Y:S02]  /*6cbe0*/  ISETP.LT.AND P3, PT, R44, UR4, !P3 ;  /* 0x000000042c007c0c */ /* 0x002fe4000df61270 */
[----:B------:R-:W-:Y:S01]  /*6cbf0*/  PRMT R10, R15, 0x9910, RZ ;  /* 0x000099100f0a7816 */ /* 0x000fe200000000ff */
[----:B------:R0:W-:Y:S01]  /*6cc00*/  @P1 STG.E.U8 desc[UR14][R6.64], R15 ;  /* 0x0000000f06001986 */ /* 0x0001e2000c10110e */
[----:B------:R-:W-:Y:S02]  /*6cc10*/  PRMT R0, R23, 0x9910, RZ ;  /* 0x0000991017007816 */ /* 0x000fe400000000ff */
[----:B--2---:R-:W-:-:S04]  /*6cc20*/  F2FP.SATFINITE.E5M2.F32.PACK_AB_MERGE_C R13, R40, R42, RZ ;  /* 0x0000002a280d723e */ /* 0x004fc800048060ff */
[----:B-----5:R-:W-:Y:S01]  /*6cc30*/  PRMT R9, R13, 0x9910, RZ ;  /* 0x000099100d097816 */ /* 0x020fe200000000ff */
[----:B------:R-:W-:Y:S01]  /*6cc40*/  IMAD.MOV.U32 R8, RZ, RZ, R10 ;  /* 0x000000ffff087224 */ /* 0x000fe200078e000a */
[----:B------:R-:W-:-:S03]  /*6cc50*/  SHF.R.S32.HI R0, RZ, 0x8, R0 ;  /* 0x00000008ff007819 */ /* 0x000fc60000011400 */
[----:B0-----:R-:W-:Y:S01]  /*6cc60*/  IMAD.MOV.U32 R6, RZ, RZ, R9 ;  /* 0x000000ffff067224 */ /* 0x001fe200078e0009 */
[----:B------:R0:W-:Y:S01]  /*6cc70*/  @P4 STG.E.U8 desc[UR14][R2.64], R13 ;  /* 0x0000000d02004986 */ /* 0x0001e2000c10110e */
[----:B------:R-:W-:Y:S02]  /*6cc80*/  SHF.R.S32.HI R8, RZ, 0x8, R8 ;  /* 0x00000008ff087819 */ /* 0x000fe40000011408 */
[----:B---3--:R-:W-:Y:S02]  /*6cc90*/  F2FP.SATFINITE.E5M2.F32.PACK_AB_MERGE_C R67, R67, R66, RZ ;  /* 0x000000424343723e */ /* 0x008fe400048060ff */
[----:B0-----:R-:W-:-:S03]  /*6cca0*/  SHF.R.S32.HI R2, RZ, 0x8, R6 ;  /* 0x00000008ff027819 */ /* 0x001fc60000011406 */
[----:B----4-:R-:W-:Y:S04]  /*6ccb0*/  @P3 STG.E.U8 desc[UR14][R4.64], R67 ;  /* 0x0000004304003986 */ /* 0x010fe8000c10110e */
[----:B------:R-:W-:Y:S04]  /*6ccc0*/  @P6 STG.E.U8 desc[UR14][R68.64], R0 ;  /* 0x0000000044006986 */ /* 0x000fe8000c10110e */
[----:B------:R-:W-:Y:S04]  /*6ccd0*/  @P5 STG.E.U8 desc[UR14][R72.64], R8 ;  /* 0x0000000848005986 */ /* 0x000fe8000c10110e */
[----:B------:R0:W-:Y:S04]  /*6cce0*/  @P2 STG.E.U8 desc[UR14][R70.64], R2 ;  /* 0x0000000246002986 */ /* 0x0001e8000c10110e */
[----:B0-----:R-:W2:Y:S01]  /*6ccf0*/  LDL.LU.64 R70, [R1+0x428] ;  /* 0x0004280001467983 */ /* 0x001ea20000300a00 */
[----:B------:R-:W-:-:S02]  /*6cd00*/  PRMT R10, R67, 0x9910, RZ ;  /* 0x00009910430a7816 */ /* 0x000fc400000000ff */
[----:B------:R-:W-:-:S03]  /*6cd10*/  ISETP.LT.AND P0, PT, R44, UR6, !P0 ;  /* 0x000000062c007c0c */ /* 0x000fc6000c701270 */
[----:B------:R-:W-:-:S05]  /*6cd20*/  IMAD.MOV.U32 R7, RZ, RZ, R10 ;  /* 0x000000ffff077224 */ /* 0x000fca00078e000a */
[----:B------:R-:W-:-:S05]  /*6cd30*/  SHF.R.S32.HI R3, RZ, 0x8, R7 ;  /* 0x00000008ff037819 */ /* 0x000fca0000011407 */
[----:B--2---:R0:W-:Y:S01]  /*6cd40*/  @P0 STG.E.U8 desc[UR14][R70.64], R3 ;  /* 0x0000000346000986 */ /* 0x0041e2000c10110e */
[----:B------:R-:W-:Y:S06]  /*6cd50*/  BAR.SYNC.DEFER_BLOCKING 0x0 ;  /* 0x0000000000007b1d */ /* 0x000fec0000010000 */
[----:B------:R-:W-:Y:S05]  /*6cd60*/  BRA.U UP0, `(.L_x_13) ;  /* 0x0000000100a07547 */ /* 0x000fea000b800000 */
[----:B------:R-:W1:Y:S01]  /*6cd70*/  S2UR UR6, SR_CgaCtaId ;  /* 0x00000000000679c3 */ /* 0x000e620000008800 */
[----:B------:R-:W-:Y:S01]  /*6cd80*/  NOP ;  /* 0x0000000000007918 */ /* 0x000fe20000000000 */
[----:B------:R-:W-:Y:S01]  /*6cd90*/  UMOV UR4, 0x50 ;  /* 0x0000005000047882 */ /* 0x000fe20000000000 */
[----:B------:R-:W-:Y:S02]  /*6cda0*/  IMAD.U32 R0, RZ, RZ, UR5 ;  /* 0x00000005ff007e24 */ /* 0x000fe4000f8e00ff */
[----:B0-----:R-:W-:Y:S02]  /*6cdb0*/  IMAD.MOV.U32 R3, RZ, RZ, 0xffff ;  /* 0x0000ffffff037424 */ /* 0x001fe400078e00ff */
[----:B------:R-:W-:Y:S01]  /*6cdc0*/  IMAD.MOV.U32 R7, RZ, RZ, 0x1 ;  /* 0x00000001ff077424 */ /* 0x000fe200078e00ff */
[----:B------:R-:W-:-:S04]  /*6cdd0*/  LOP3.LUT R0, R0, 0xffff, RZ, 0xc0, !PT ;  /* 0x0000ffff00007812 */ /* 0x000fc800078ec0ff */
[----:B------:R-:W-:-:S05]  /*6cde0*/  SHF.R.U32.HI R0, RZ, 0x5, R0 ;  /* 0x00000005ff007819 */ /* 0x000fca0000011600 */
[----:B------:R-:W-:Y:S01]  /*6cdf0*/  VIADD R2, R0, 0x10 ;  /* 0x0000001000027836 */ /* 0x000fe20000000000 */
[----:B------:R-:W-:Y:S01]  /*6ce00*/  SHF.L.U32 R0, R3, R0, RZ ;  /* 0x0000000003007219 */ /* 0x000fe200000006ff */
[----:B-1----:R-:W-:-:S03]  /*6ce10*/  ULEA UR6, UR6, UR4, 0x18 ;  /* 0x0000000406067291 */ /* 0x002fc6000f8ec0ff */
[----:B------:R-:W-:-:S04]  /*6ce20*/  SHF.L.U32 R3, R7, R2, RZ ;  /* 0x0000000207037219 */ /* 0x000fc800000006ff */
[----:B------:R-:W-:Y:S02]  /*6ce30*/  LOP3.LUT R0, R3, R0, RZ, 0xfc, !PT ;  /* 0x0000000003007212 */ /* 0x000fe400078efcff */
[----:B------:R-:W0:Y:S02]  /*6ce40*/  LDS R5, [UR6] ;  /* 0x00000006ff057984 */ /* 0x000e240008000800 */
[C---:B------:R-:W-:Y:S02]  /*6ce50*/  LOP3.LUT R2, R0.reuse, 0xffff, RZ, 0xc0, !PT ;  /* 0x0000ffff00027812 */ /* 0x040fe400078ec0ff */
[----:B0-----:R-:W-:-:S04]  /*6ce60*/  LOP3.LUT R3, R0, 0xffff, R5, 0x80, !PT ;  /* 0x0000ffff00037812 */ /* 0x001fc800078e8005 */
[----:B------:R-:W-:-:S13]  /*6ce70*/  ISETP.NE.AND P0, PT, R3, R2, PT ;  /* 0x000000020300720c */ /* 0x000fda0003f05270 */
[----:B------:R-:W-:Y:S05]  /*6ce80*/  @P0 BRA `(.L_x_14) ;  /* 0x0000000000500947 */ /* 0x000fea0003800000 */
[----:B------:R-:W-:Y:S02]  /*6ce90*/  SHF.R.U32.HI R5, RZ, 0x10, R5 ;  /* 0x00000010ff057819 */ /* 0x000fe40000011605 */
[----:B------:R-:W-:-:S04]  /*6cea0*/  SHF.R.U32.HI R2, RZ, 0x10, R0 ;  /* 0x00000010ff027819 */ /* 0x000fc80000011600 */
[----:B------:R-:W-:-:S04]  /*6ceb0*/  LOP3.LUT R5, R5, R2, RZ, 0xc0, !PT ;  /* 0x0000000205057212 */ /* 0x000fc800078ec0ff */
[----:B------:R-:W-:-:S13]  /*6cec0*/  ISETP.NE.AND P0, PT, R5, R2, PT ;  /* 0x000000020500720c */ /* 0x000fda0003f05270 */
[----:B------:R-:W-:Y:S05]  /*6ced0*/  @P0 BRA `(.L_x_15) ;  /* 0x0000000000300947 */ /* 0x000fea0003800000 */
[----:B------:R-:W-:Y:S01]  /*6cee0*/  R2UR UR4, R0 ;  /* 0x00000000000472ca */ /* 0x000fe200000e0000 */
[----:B------:R-:W-:Y:S01]  /*6cef0*/  VOTEU.ANY UR5, UPT, PT ;  /* 0x0000000000057886 */ /* 0x000fe200038e0100 */
[----:B------:R-:W0:Y:S01]  /*6cf00*/  S2R R0, SR_LANEID ;  /* 0x0000000000007919 */ /* 0x000e220000000000 */
[----:B------:R-:W-:-:S10]  /*6cf10*/  UFLO.U32 UR5, UR5 ;  /* 0x00000005000572bd */ /* 0x000fd400080e0000 */
[----:B------:R-:W-:-:S06]  /*6cf20*/  ULOP3.LUT UR4, URZ, UR4, URZ, 0x33, !UPT ;  /* 0x00000004ff047292 */ /* 0x000fcc000f8e33ff */
[----:B------:R-:W-:-:S04]  /*6cf30*/  IMAD.U32 R2, RZ, RZ, UR4 ;  /* 0x00000004ff027e24 */ /* 0x000fc8000f8e00ff */
[----:B------:R-:W1:Y:S02]  /*6cf40*/  REDUX UR7, R2 ;  /* 0x00000000020773c4 */ /* 0x000e640000000000 */
[----:B------:R2:W-:Y:S01]  /*6cf50*/  UTCATOMSWS.AND URZ, UR4 ;  /* 0x0000000400ff79e3 */ /* 0x0005e20008000000 */
[----:B0-----:R-:W-:Y:S01]  /*6cf60*/  ISETP.EQ.U32.AND P0, PT, R0, UR5, PT ;  /* 0x0000000500007c0c */ /* 0x001fe2000bf02070 */
[----:B-1----:R-:W-:-:S12]  /*6cf70*/  IMAD.U32 R0, RZ, RZ, UR7 ;  /* 0x00000007ff007e24 */ /* 0x002fd8000f8e00ff */
[----:B------:R2:W-:Y:S01]  /*6cf80*/  @P0 ATOMS.AND RZ, [UR6], R0 ;  /* 0x00000000ffff098c */ /* 0x0005e2000a800006 */
[----:B------:R-:W-:Y:S05]  /*6cf90*/  BRA `(.L_x_13) ;  /* 0x0000000000147947 */ /* 0x000fea0003800000 */
.L_x_15:
[----:B------:R-:W-:-:S07]  /*6cfa0*/  MOV R2, 0x6cfc0 ;  /* 0x0006cfc000027802 */ /* 0x000fce0000000f00 */
[----:B------:R-:W-:Y:S05]  /*6cfb0*/  CALL.REL.NOINC `($__internal_0_$__cuda_sm10x_tcgen05_guardrail_trap_col_being_dealloced_not_returned_by_alloc) ;  /* 0x00000000002c7944 */ /* 0x000fea0003c00000 */
[----:B------:R-:W-:Y:S05]  /*6cfc0*/  BRA `(.L_x_13) ;  /* 0x0000000000087947 */ /* 0x000fea0003800000 */
.L_x_14:
[----:B------:R-:W-:-:S07]  /*6cfd0*/  MOV R2, 0x6cff0 ;  /* 0x0006cff000027802 */ /* 0x000fce0000000f00 */
[----:B------:R-:W-:Y:S05]  /*6cfe0*/  CALL.REL.NOINC `($__internal_2_$__cuda_sm10x_tcgen05_guardrail_trap_unallocated_columns_being_dealloced) ;  /* 0x0000000000387944 */ /* 0x000fea0003c00000 */
.L_x_13:
[----:B------:R-:W-:Y:S01]  /*6cff0*/  NOP ;  /* 0x0000000000007918 */ /* 0x000fe20000000000 */
[----:B--2---:R-:W-:Y:S05]  /*6d000*/  EXIT ;  /* 0x000000000000794d */ /* 0x004fea0003800000 */
.L_x_8:
[----:B------:R-:W0:Y:S02]  /*6d010*/  SYNCS.PHASECHK.TRANS64.TRYWAIT P1, [UR6], R21 ;  /* 0x00000015ff0075a7 */ /* 0x000e240008021106 */
[----:B0-----:R-:W-:Y:S05]  /*6d020*/  @!P1 BRA `(.L_x_8) ;  /* 0xfffffffc00f89947 */ /* 0x001fea000383ffff */
[----:B------:R-:W-:Y:S05]  /*6d030*/  BRA `(.L_x_16) ;  /* 0xfffffd0800547947 */ /* 0x000fea000383ffff */
.L_x_12:
[----:B------:R-:W0:Y:S02]  /*6d040*/  SYNCS.PHASECHK.TRANS64.TRYWAIT P6, [UR6], R3 ;  /* 0x00000003ff0075a7 */ /* 0x000e2400080c1106 */
[----:B0-----:R-:W-:Y:S05]  /*6d050*/  @!P6 BRA `(.L_x_12) ;  /* 0xfffffffc00f8e947 */ /* 0x001fea000383ffff */
[----:B------:R-:W-:Y:S05]  /*6d060*/  BRA `(.L_x_11) ;  /* 0xfffffeb0009c7947 */ /* 0x000fea000383ffff */
        .weak           $__internal_0_$__cuda_sm10x_tcgen05_guardrail_trap_col_being_dealloced_not_returned_by_alloc
        .type           $__internal_0_$__cuda_sm10x_tcgen05_guardrail_trap_col_being_dealloced_not_returned_by_alloc,@function
        .size           $__internal_0_$__cuda_sm10x_tcgen05_guardrail_trap_col_being_dealloced_not_returned_by_alloc,($__internal_1_$__cuda_sm10x_tcgen05_guardrail_trap_phase_invalid_during_alloc - $__internal_0_$__cuda_sm10x_tcgen05_guardrail_trap_col_being_dealloced_not_returned_by_alloc)
$__internal_0_$__cuda_sm10x_tcgen05_guardrail_trap_col_being_dealloced_not_returned_by_alloc:
[----:B------:R-:W-:Y:S05]  /*6d070*/  BPT.TRAP 0x1 ;  /* 0x000000040000795c */ /* 0x000fea0000300000 */
[----:B------:R-:W-:-:S04]  /*6d080*/  IMAD.MOV.U32 R3, RZ, RZ, 0x0 ;  /* 0x00000000ff037424 */ /* 0x000fc800078e00ff */
[----:B------:R-:W-:Y:S05]  /*6d090*/  RET.REL.NODEC R2 `(matmul_kernel) ;  /* 0xfffff92c02d87950 */ /* 0x000fea0003c3ffff */
        .weak           $__internal_1_$__cuda_sm10x_tcgen05_guardrail_trap_phase_invalid_during_alloc
        .type           $__internal_1_$__cuda_sm10x_tcgen05_guardrail_trap_phase_invalid_during_alloc,@function
        .size           $__internal_1_$__cuda_sm10x_tcgen05_guardrail_trap_phase_invalid_during_alloc,($__internal_2_$__cuda_sm10x_tcgen05_guardrail_trap_unallocated_columns_being_dealloced - $__internal_1_$__cuda_sm10x_tcgen05_guardrail_trap_phase_invalid_during_alloc)
$__internal_1_$__cuda_sm10x_tcgen05_guardrail_trap_phase_invalid_during_alloc:
[----:B------:R-:W-:Y:S05]  /*6d0a0*/  BPT.TRAP 0x1 ;  /* 0x000000040000795c */ /* 0x000fea0000300000 */
[----:B------:R-:W-:-:S04]  /*6d0b0*/  IMAD.MOV.U32 R3, RZ, RZ, 0x0 ;  /* 0x00000000ff037424 */ /* 0x000fc800078e00ff */
[----:B------:R-:W-:Y:S05]  /*6d0c0*/  RET.REL.NODEC R2 `(matmul_kernel) ;  /* 0xfffff92c02cc7950 */ /* 0x000fea0003c3ffff */
        .weak           $__internal_2_$__cuda_sm10x_tcgen05_guardrail_trap_unallocated_columns_being_dealloced
        .type           $__internal_2_$__cuda_sm10x_tcgen05_guardrail_trap_unallocated_columns_being_dealloced,@function
        .size           $__internal_2_$__cuda_sm10x_tcgen05_guardrail_trap_unallocated_columns_being_dealloced,(.L_x_20 - $__internal_2_$__cuda_sm10x_tcgen05_guardrail_trap_unallocated_columns_being_dealloced)
$__internal_2_$__cuda_sm10x_tcgen05_guardrail_trap_unallocated_columns_being_dealloced:
[----:B------:R-:W-:Y:S05]  /*6d0d0*/  BPT.TRAP 0x1 ;  /* 0x000000040000795c */ /* 0x000fea0000300000 */
[----:B------:R-:W-:-:S04]  /*6d0e0*/  IMAD.MOV.U32 R3, RZ, RZ, 0x0 ;  /* 0x00000000ff037424 */ /* 0x000fc800078e00ff */
[----:B------:R-:W-:Y:S05]  /*6d0f0*/  RET.REL.NODEC R2 `(matmul_kernel) ;  /* 0xfffff92c02c07950 */ /* 0x000fea0003c3ffff */
.L_x_17:
[----:B------:R-:W-:-:S00]  /*6d100*/  BRA `(.L_x_17) ;  /* 0xfffffffc00fc7947 */ /* 0x000fc0000383ffff */
[----:B------:R-:W-:-:S00]  /*6d110*/  NOP ;  /* 0x0000000000007918 */ /* 0x000fc00000000000 */
        /* <DEDUP_REMOVED lines=14> */
.L_x_20:


//--------------------- .nv.shared.matmul_kernel  --------------------------
	.section	.nv.shared.matmul_kernel,"aw",@nobits
	.sectionflags	@""
	.align	16
	.zero		1024


//--------------------- .nv.shared.reserved.0     --------------------------
	.section	.nv.shared.reserved.0,"aw",@nobits
	.align	8
	.weak		__nv_reservedSMEM_offset_0_alias
	.size		__nv_reservedSMEM_offset_0_alias, 0, 64
	.other		__nv_reservedSMEM_offset_0_alias,@"STO_CUDA_RESERVED_SHARED STV_DEFAULT"
__nv_reservedSMEM_offset_0_alias:
	.zero		0
.nv.shared.reserved.0:
	.zero		64
	.weak		__nv_reservedSMEM_allocation_phase
	.type		__nv_reservedSMEM_allocation_phase,@object
	.size		__nv_reservedSMEM_allocation_phase,(.L_0 - __nv_reservedSMEM_allocation_phase)
__nv_reservedSMEM_allocation_phase:
	.zero		1
.L_0:
	.zero		7
	.weak		__nv_reservedSMEM_devtool_atexit_pc
	.type		__nv_reservedSMEM_devtool_atexit_pc,@object
	.size		__nv_reservedSMEM_devtool_atexit_pc,(__nv_reservedSMEM_allocation_mask - __nv_reservedSMEM_devtool_atexit_pc)
__nv_reservedSMEM_devtool_atexit_pc:
	.zero		8
	.weak		__nv_reservedSMEM_allocation_mask
	.type		__nv_reservedSMEM_allocation_mask,@object
	.size		__nv_reservedSMEM_allocation_mask,(.L_2 - __nv_reservedSMEM_allocation_mask)
__nv_reservedSMEM_allocation_mask:
	.zero		4
.L_2:


//--------------------- .nv.constant0.matmul_kernel --------------------------
	.section	.nv.constant0.matmul_kernel,"a",@progbits
	.sectionflags	@""
	.align	4
.nv.constant0.matmul_kernel:
	.zero		976


//--------------------- SYMBOLS --------------------------

	.type		.nv.reservedSmem.offset0,@object
	.size		.nv.reservedSmem.offset0,0x4
	.type		.nv.reservedSmem.cap,@object
	.size		.nv.reservedSmem.cap,0x4
